	.target	sm_103a

	.elftype	@"ET_EXEC"


//--------------------- .note.nv.tkinfo           --------------------------
	.section	.note.nv.tkinfo,"",@"SHT_NOTE"
	.sectionflags	@"SHF_NOTE_NV_TKINFO"
	.tkinfo
        /*0018*/ 	.word	0x00000002
        /*0030*/ 	.string	""
        /*0030*/ 	.string	"ptxas"
        /*0030*/ 	.string	"Cuda compilation tools, release 13.0, V13.0.88"
        /*0030*/ 	.string	"Build cuda_13.0.r13.0/compiler.36424714_0"
        /*0030*/ 	.string	"-arch sm_103a -m 64 "



//--------------------- .note.nv.cuinfo           --------------------------
	.section	.note.nv.cuinfo,"",@"SHT_NOTE"
	.sectionflags	@"SHF_NOTE_NV_CUINFO"
        /*0018*/ 	.short	0x0002
        /*001a*/ 	.short	0x0067
        /*001c*/ 	.short	0x0082
	.zero		2


//--------------------- .nv.info                  --------------------------
	.section	.nv.info,"",@"SHT_CUDA_INFO"
	.align	4


	//----- nvinfo : EIATTR_REGCOUNT
	.align		4
        /*0000*/ 	.byte	0x04, 0x2f
        /*0002*/ 	.short	(.L_39 - .L_38)
	.align		4
.L_38:
        /*0004*/ 	.word	index@(_ZN2at6native29vectorized_elementwise_kernelILi8EZZZNS0_65_GLOBAL__N__eb3311e5_27_ActivationHardtanhKernel_cu_9e10b42f_293624hardtanh_backward_kernelERNS_14TensorIteratorERKN3c106ScalarES8_ENKUlvE_clEvENKUlvE_clEvEUlddE_St5arrayIPcLm3EEEEviT0_T1_)
        /*0008*/ 	.word	0x00000004


	//----- nvinfo : EIATTR_FRAME_SIZE
	.align		4
.L_39:
        /*000c*/ 	.byte	0x04, 0x11
        /*000e*/ 	.short	(.L_41 - .L_40)
	.align		4
.L_40:
        /*0010*/ 	.word	index@(_ZN2at6native29vectorized_elementwise_kernelILi8EZZZNS0_65_GLOBAL__N__eb3311e5_27_ActivationHardtanhKernel_cu_9e10b42f_293624hardtanh_backward_kernelERNS_14TensorIteratorERKN3c106ScalarES8_ENKUlvE_clEvENKUlvE_clEvEUlddE_St5arrayIPcLm3EEEEviT0_T1_)
        /*0014*/ 	.word	0x00000000


	//----- nvinfo : EIATTR_REGCOUNT
	.align		4
.L_41:
        /*0018*/ 	.byte	0x04, 0x2f
        /*001a*/ 	.short	(.L_43 - .L_42)
	.align		4
.L_42:
        /*001c*/ 	.word	index@(_ZN2at6native29vectorized_elementwise_kernelILi4EZZZNS0_65_GLOBAL__N__eb3311e5_27_ActivationHardtanhKernel_cu_9e10b42f_293624hardtanh_backward_kernelERNS_14TensorIteratorERKN3c106ScalarES8_ENKUlvE_clEvENKUlvE_clEvEUlddE_St5arrayIPcLm3EEEEviT0_T1_)
        /*0020*/ 	.word	0x00000028


	//----- nvinfo : EIATTR_FRAME_SIZE
	.align		4
.L_43:
        /*0024*/ 	.byte	0x04, 0x11
        /*0026*/ 	.short	(.L_45 - .L_44)
	.align		4
.L_44:
        /*0028*/ 	.word	index@(_ZN2at6native29vectorized_elementwise_kernelILi4EZZZNS0_65_GLOBAL__N__eb3311e5_27_ActivationHardtanhKernel_cu_9e10b42f_293624hardtanh_backward_kernelERNS_14TensorIteratorERKN3c106ScalarES8_ENKUlvE_clEvENKUlvE_clEvEUlddE_St5arrayIPcLm3EEEEviT0_T1_)
        /*002c*/ 	.word	0x00000000


	//----- nvinfo : EIATTR_REGCOUNT
	.align		4
.L_45:
        /*0030*/ 	.byte	0x04, 0x2f
        /*0032*/ 	.short	(.L_47 - .L_46)
	.align		4
.L_46:
        /*0034*/ 	.word	index@(_ZN2at6native29vectorized_elementwise_kernelILi2EZZZNS0_65_GLOBAL__N__eb3311e5_27_ActivationHardtanhKernel_cu_9e10b42f_293624hardtanh_backward_kernelERNS_14TensorIteratorERKN3c106ScalarES8_ENKUlvE_clEvENKUlvE_clEvEUlddE_St5arrayIPcLm3EEEEviT0_T1_)
        /*0038*/ 	.word	0x00000028


	//----- nvinfo : EIATTR_FRAME_SIZE
	.align		4
.L_47:
        /*003c*/ 	.byte	0x04, 0x11
        /*003e*/ 	.short	(.L_49 - .L_48)
	.align		4
.L_48:
        /*0040*/ 	.word	index@(_ZN2at6native29vectorized_elementwise_kernelILi2EZZZNS0_65_GLOBAL__N__eb3311e5_27_ActivationHardtanhKernel_cu_9e10b42f_293624hardtanh_backward_kernelERNS_14TensorIteratorERKN3c106ScalarES8_ENKUlvE_clEvENKUlvE_clEvEUlddE_St5arrayIPcLm3EEEEviT0_T1_)
        /*0044*/ 	.word	0x00000000


	//----- nvinfo : EIATTR_REGCOUNT
	.align		4
.L_49:
        /*0048*/ 	.byte	0x04, 0x2f
        /*004a*/ 	.short	(.L_51 - .L_50)
	.align		4
.L_50:
        /*004c*/ 	.word	index@(_ZN2at6native27unrolled_elementwise_kernelIZZZNS0_65_GLOBAL__N__eb3311e5_27_ActivationHardtanhKernel_cu_9e10b42f_293624hardtanh_backward_kernelERNS_14TensorIteratorERKN3c106ScalarES8_ENKUlvE_clEvENKUlvE_clEvEUlddE_St5arrayIPcLm3EELi4E23TrivialOffsetCalculatorILi2EjESF_ILi1EjENS0_6memory15LoadWithoutCastENSI_16StoreWithoutCastEEEviT_T0_T2_T3_T4_T5_)
        /*0050*/ 	.word	0x00000020


	//----- nvinfo : EIATTR_FRAME_SIZE
	.align		4
.L_51:
        /*0054*/ 	.byte	0x04, 0x11
        /*0056*/ 	.short	(.L_53 - .L_52)
	.align		4
.L_52:
        /*0058*/ 	.word	index@(_ZN2at6native27unrolled_elementwise_kernelIZZZNS0_65_GLOBAL__N__eb3311e5_27_ActivationHardtanhKernel_cu_9e10b42f_293624hardtanh_backward_kernelERNS_14TensorIteratorERKN3c106ScalarES8_ENKUlvE_clEvENKUlvE_clEvEUlddE_St5arrayIPcLm3EELi4E23TrivialOffsetCalculatorILi2EjESF_ILi1EjENS0_6memory15LoadWithoutCastENSI_16StoreWithoutCastEEEviT_T0_T2_T3_T4_T5_)
        /*005c*/ 	.word	0x00000000


	//----- nvinfo : EIATTR_REGCOUNT
	.align		4
.L_53:
        /*0060*/ 	.byte	0x04, 0x2f
        /*0062*/ 	.short	(.L_55 - .L_54)
	.align		4
.L_54:
        /*0064*/ 	.word	index@(_ZN2at6native18elementwise_kernelILi128ELi2EZNS0_22gpu_kernel_impl_nocastIZZZNS0_65_GLOBAL__N__eb3311e5_27_ActivationHardtanhKernel_cu_9e10b42f_293624hardtanh_backward_kernelERNS_14TensorIteratorERKN3c106ScalarES9_ENKUlvE_clEvENKUlvE_clEvEUlddE_EEvRNS_18TensorIteratorBaseERKT_EUliE_EEviT1_)
        /*0068*/ 	.word	0x00000014


	//----- nvinfo : EIATTR_FRAME_SIZE
	.align		4
.L_55:
        /*006c*/ 	.byte	0x04, 0x11
        /*006e*/ 	.short	(.L_57 - .L_56)
	.align		4
.L_56:
        /*0070*/ 	.word	index@(_ZN2at6native18elementwise_kernelILi128ELi2EZNS0_22gpu_kernel_impl_nocastIZZZNS0_65_GLOBAL__N__eb3311e5_27_ActivationHardtanhKernel_cu_9e10b42f_293624hardtanh_backward_kernelERNS_14TensorIteratorERKN3c106ScalarES9_ENKUlvE_clEvENKUlvE_clEvEUlddE_EEvRNS_18TensorIteratorBaseERKT_EUliE_EEviT1_)
        /*0074*/ 	.word	0x00000000


	//----- nvinfo : EIATTR_REGCOUNT
	.align		4
.L_57:
        /*0078*/ 	.byte	0x04, 0x2f
        /*007a*/ 	.short	(.L_59 - .L_58)
	.align		4
.L_58:
        /*007c*/ 	.word	index@(_ZN2at6native27unrolled_elementwise_kernelIZZZNS0_65_GLOBAL__N__eb3311e5_27_ActivationHardtanhKernel_cu_9e10b42f_293624hardtanh_backward_kernelERNS_14TensorIteratorERKN3c106ScalarES8_ENKUlvE_clEvENKUlvE_clEvEUlddE_St5arrayIPcLm3EELi4E23TrivialOffsetCalculatorILi2EjESF_ILi1EjENS0_6memory12LoadWithCastILi2EEENSI_13StoreWithCastILi1EEEEEviT_T0_T2_T3_T4_T5_)
        /*0080*/ 	.word	0x00000028


	//----- nvinfo : EIATTR_FRAME_SIZE
	.align		4
.L_59:
        /*0084*/ 	.byte	0x04, 0x11
        /*0086*/ 	.short	(.L_61 - .L_60)
	.align		4
.L_60:
        /*0088*/ 	.word	index@(_ZN2at6native27unrolled_elementwise_kernelIZZZNS0_65_GLOBAL__N__eb3311e5_27_ActivationHardtanhKernel_cu_9e10b42f_293624hardtanh_backward_kernelERNS_14TensorIteratorERKN3c106ScalarES8_ENKUlvE_clEvENKUlvE_clEvEUlddE_St5arrayIPcLm3EELi4E23TrivialOffsetCalculatorILi2EjESF_ILi1EjENS0_6memory12LoadWithCastILi2EEENSI_13StoreWithCastILi1EEEEEviT_T0_T2_T3_T4_T5_)
        /*008c*/ 	.word	0x00000000


	//----- nvinfo : EIATTR_REGCOUNT
	.align		4
.L_61:
        /*0090*/ 	.byte	0x04, 0x2f
        /*0092*/ 	.short	(.L_63 - .L_62)
	.align		4
.L_62:
        /*0094*/ 	.word	index@(_ZN2at6native18elementwise_kernelILi128ELi4EZNS0_15gpu_kernel_implIZZZNS0_65_GLOBAL__N__eb3311e5_27_ActivationHardtanhKernel_cu_9e10b42f_293624hardtanh_backward_kernelERNS_14TensorIteratorERKN3c106ScalarES9_ENKUlvE_clEvENKUlvE_clEvEUlddE_EEvRNS_18TensorIteratorBaseERKT_EUliE_EEviT1_)
        /*0098*/ 	.word	0x0000001a


	//----- nvinfo : EIATTR_FRAME_SIZE
	.align		4
.L_63:
        /*009c*/ 	.byte	0x04, 0x11
        /*009e*/ 	.short	(.L_65 - .L_64)
	.align		4
.L_64:
        /*00a0*/ 	.word	index@(_ZN2at6native18elementwise_kernelILi128ELi4EZNS0_15gpu_kernel_implIZZZNS0_65_GLOBAL__N__eb3311e5_27_ActivationHardtanhKernel_cu_9e10b42f_293624hardtanh_backward_kernelERNS_14TensorIteratorERKN3c106ScalarES9_ENKUlvE_clEvENKUlvE_clEvEUlddE_EEvRNS_18TensorIteratorBaseERKT_EUliE_EEviT1_)
        /*00a4*/ 	.word	0x00000000


	//----- nvinfo : EIATTR_REGCOUNT
	.align		4
.L_65:
        /*00a8*/ 	.byte	0x04, 0x2f
        /*00aa*/ 	.short	(.L_67 - .L_66)
	.align		4
.L_66:
        /*00ac*/ 	.word	index@(_ZN2at6native29vectorized_elementwise_kernelILi8EZZZNS0_65_GLOBAL__N__eb3311e5_27_ActivationHardtanhKernel_cu_9e10b42f_293624hardtanh_backward_kernelERNS_14TensorIteratorERKN3c106ScalarES8_ENKUlvE_clEvENKUlvE0_clEvEUlffE_St5arrayIPcLm3EEEEviT0_T1_)
        /*00b0*/ 	.word	0x00000004


	//----- nvinfo : EIATTR_FRAME_SIZE
	.align		4
.L_67:
        /*00b4*/ 	.byte	0x04, 0x11
        /*00b6*/ 	.short	(.L_69 - .L_68)
	.align		4
.L_68:
        /*00b8*/ 	.word	index@(_ZN2at6native29vectorized_elementwise_kernelILi8EZZZNS0_65_GLOBAL__N__eb3311e5_27_ActivationHardtanhKernel_cu_9e10b42f_293624hardtanh_backward_kernelERNS_14TensorIteratorERKN3c106ScalarES8_ENKUlvE_clEvENKUlvE0_clEvEUlffE_St5arrayIPcLm3EEEEviT0_T1_)
        /*00bc*/ 	.word	0x00000000


	//----- nvinfo : EIATTR_REGCOUNT
	.align		4
.L_69:
        /*00c0*/ 	.byte	0x04, 0x2f
        /*00c2*/ 	.short	(.L_71 - .L_70)
	.align		4
.L_70:
        /*00c4*/ 	.word	index@(_ZN2at6native29vectorized_elementwise_kernelILi4EZZZNS0_65_GLOBAL__N__eb3311e5_27_ActivationHardtanhKernel_cu_9e10b42f_293624hardtanh_backward_kernelERNS_14TensorIteratorERKN3c106ScalarES8_ENKUlvE_clEvENKUlvE0_clEvEUlffE_St5arrayIPcLm3EEEEviT0_T1_)
        /*00c8*/ 	.word	0x00000020


	//----- nvinfo : EIATTR_FRAME_SIZE
	.align		4
.L_71:
        /*00cc*/ 	.byte	0x04, 0x11
        /*00ce*/ 	.short	(.L_73 - .L_72)
	.align		4
.L_72:
        /*00d0*/ 	.word	index@(_ZN2at6native29vectorized_elementwise_kernelILi4EZZZNS0_65_GLOBAL__N__eb3311e5_27_ActivationHardtanhKernel_cu_9e10b42f_293624hardtanh_backward_kernelERNS_14TensorIteratorERKN3c106ScalarES8_ENKUlvE_clEvENKUlvE0_clEvEUlffE_St5arrayIPcLm3EEEEviT0_T1_)
        /*00d4*/ 	.word	0x00000000


	//----- nvinfo : EIATTR_REGCOUNT
	.align		4
.L_73:
        /*00d8*/ 	.byte	0x04, 0x2f
        /*00da*/ 	.short	(.L_75 - .L_74)
	.align		4
.L_74:
        /*00dc*/ 	.word	index@(_ZN2at6native29vectorized_elementwise_kernelILi2EZZZNS0_65_GLOBAL__N__eb3311e5_27_ActivationHardtanhKernel_cu_9e10b42f_293624hardtanh_backward_kernelERNS_14TensorIteratorERKN3c106ScalarES8_ENKUlvE_clEvENKUlvE0_clEvEUlffE_St5arrayIPcLm3EEEEviT0_T1_)
        /*00e0*/ 	.word	0x00000020


	//----- nvinfo : EIATTR_FRAME_SIZE
	.align		4
.L_75:
        /*00e4*/ 	.byte	0x04, 0x11
        /*00e6*/ 	.short	(.L_77 - .L_76)
	.align		4
.L_76:
        /*00e8*/ 	.word	index@(_ZN2at6native29vectorized_elementwise_kernelILi2EZZZNS0_65_GLOBAL__N__eb3311e5_27_ActivationHardtanhKernel_cu_9e10b42f_293624hardtanh_backward_kernelERNS_14TensorIteratorERKN3c106ScalarES8_ENKUlvE_clEvENKUlvE0_clEvEUlffE_St5arrayIPcLm3EEEEviT0_T1_)
        /*00ec*/ 	.word	0x00000000


	//----- nvinfo : EIATTR_REGCOUNT
	.align		4
.L_77:
        /*00f0*/ 	.byte	0x04, 0x2f
        /*00f2*/ 	.short	(.L_79 - .L_78)
	.align		4
.L_78:
        /*00f4*/ 	.word	index@(_ZN2at6native27unrolled_elementwise_kernelIZZZNS0_65_GLOBAL__N__eb3311e5_27_ActivationHardtanhKernel_cu_9e10b42f_293624hardtanh_backward_kernelERNS_14TensorIteratorERKN3c106ScalarES8_ENKUlvE_clEvENKUlvE0_clEvEUlffE_St5arrayIPcLm3EELi4E23TrivialOffsetCalculatorILi2EjESF_ILi1EjENS0_6memory15LoadWithoutCastENSI_16StoreWithoutCastEEEviT_T0_T2_T3_T4_T5_)
        /*00f8*/ 	.word	0x0000001e


	//----- nvinfo : EIATTR_FRAME_SIZE
	.align		4
.L_79:
        /*00fc*/ 	.byte	0x04, 0x11
        /*00fe*/ 	.short	(.L_81 - .L_80)
	.align		4
.L_80:
        /*0100*/ 	.word	index@(_ZN2at6native27unrolled_elementwise_kernelIZZZNS0_65_GLOBAL__N__eb3311e5_27_ActivationHardtanhKernel_cu_9e10b42f_293624hardtanh_backward_kernelERNS_14TensorIteratorERKN3c106ScalarES8_ENKUlvE_clEvENKUlvE0_clEvEUlffE_St5arrayIPcLm3EELi4E23TrivialOffsetCalculatorILi2EjESF_ILi1EjENS0_6memory15LoadWithoutCastENSI_16StoreWithoutCastEEEviT_T0_T2_T3_T4_T5_)
        /*0104*/ 	.word	0x00000000


	//----- nvinfo : EIATTR_REGCOUNT
	.align		4
.L_81:
        /*0108*/ 	.byte	0x04, 0x2f
        /*010a*/ 	.short	(.L_83 - .L_82)
	.align		4
.L_82:
        /*010c*/ 	.word	index@(_ZN2at6native18elementwise_kernelILi128ELi2EZNS0_22gpu_kernel_impl_nocastIZZZNS0_65_GLOBAL__N__eb3311e5_27_ActivationHardtanhKernel_cu_9e10b42f_293624hardtanh_backward_kernelERNS_14TensorIteratorERKN3c106ScalarES9_ENKUlvE_clEvENKUlvE0_clEvEUlffE_EEvRNS_18TensorIteratorBaseERKT_EUliE_EEviT1_)
        /*0110*/ 	.word	0x00000014


	//----- nvinfo : EIATTR_FRAME_SIZE
	.align		4
.L_83:
        /*0114*/ 	.byte	0x04, 0x11
        /*0116*/ 	.short	(.L_85 - .L_84)
	.align		4
.L_84:
        /*0118*/ 	.word	index@(_ZN2at6native18elementwise_kernelILi128ELi2EZNS0_22gpu_kernel_impl_nocastIZZZNS0_65_GLOBAL__N__eb3311e5_27_ActivationHardtanhKernel_cu_9e10b42f_293624hardtanh_backward_kernelERNS_14TensorIteratorERKN3c106ScalarES9_ENKUlvE_clEvENKUlvE0_clEvEUlffE_EEvRNS_18TensorIteratorBaseERKT_EUliE_EEviT1_)
        /*011c*/ 	.word	0x00000000


	//----- nvinfo : EIATTR_REGCOUNT
	.align		4
.L_85:
        /*0120*/ 	.byte	0x04, 0x2f
        /*0122*/ 	.short	(.L_87 - .L_86)
	.align		4
.L_86:
        /*0124*/ 	.word	index@(_ZN2at6native27unrolled_elementwise_kernelIZZZNS0_65_GLOBAL__N__eb3311e5_27_ActivationHardtanhKernel_cu_9e10b42f_293624hardtanh_backward_kernelERNS_14TensorIteratorERKN3c106ScalarES8_ENKUlvE_clEvENKUlvE0_clEvEUlffE_St5arrayIPcLm3EELi4E23TrivialOffsetCalculatorILi2EjESF_ILi1EjENS0_6memory12LoadWithCastILi2EEENSI_13StoreWithCastILi1EEEEEviT_T0_T2_T3_T4_T5_)
        /*0128*/ 	.word	0x00000020


	//----- nvinfo : EIATTR_FRAME_SIZE
	.align		4
.L_87:
        /*012c*/ 	.byte	0x04, 0x11
        /*012e*/ 	.short	(.L_89 - .L_88)
	.align		4
.L_88:
        /*0130*/ 	.word	index@(_ZN2at6native27unrolled_elementwise_kernelIZZZNS0_65_GLOBAL__N__eb3311e5_27_ActivationHardtanhKernel_cu_9e10b42f_293624hardtanh_backward_kernelERNS_14TensorIteratorERKN3c106ScalarES8_ENKUlvE_clEvENKUlvE0_clEvEUlffE_St5arrayIPcLm3EELi4E23TrivialOffsetCalculatorILi2EjESF_ILi1EjENS0_6memory12LoadWithCastILi2EEENSI_13StoreWithCastILi1EEEEEviT_T0_T2_T3_T4_T5_)
        /*0134*/ 	.word	0x00000000


	//----- nvinfo : EIATTR_REGCOUNT
	.align		4
.L_89:
        /*0138*/ 	.byte	0x04, 0x2f
        /*013a*/ 	.short	(.L_91 - .L_90)
	.align		4
.L_90:
        /*013c*/ 	.word	index@(_ZN2at6native18elementwise_kernelILi128ELi4EZNS0_15gpu_kernel_implIZZZNS0_65_GLOBAL__N__eb3311e5_27_ActivationHardtanhKernel_cu_9e10b42f_293624hardtanh_backward_kernelERNS_14TensorIteratorERKN3c106ScalarES9_ENKUlvE_clEvENKUlvE0_clEvEUlffE_EEvRNS_18TensorIteratorBaseERKT_EUliE_EEviT1_)
        /*0140*/ 	.word	0x00000018


	//----- nvinfo : EIATTR_FRAME_SIZE
	.align		4
.L_91:
        /*0144*/ 	.byte	0x04, 0x11
        /*0146*/ 	.short	(.L_93 - .L_92)
	.align		4
.L_92:
        /*0148*/ 	.word	index@(_ZN2at6native18elementwise_kernelILi128ELi4EZNS0_15gpu_kernel_implIZZZNS0_65_GLOBAL__N__eb3311e5_27_ActivationHardtanhKernel_cu_9e10b42f_293624hardtanh_backward_kernelERNS_14TensorIteratorERKN3c106ScalarES9_ENKUlvE_clEvENKUlvE0_clEvEUlffE_EEvRNS_18TensorIteratorBaseERKT_EUliE_EEviT1_)
        /*014c*/ 	.word	0x00000000


	//----- nvinfo : EIATTR_REGCOUNT
	.align		4
.L_93:
        /*0150*/ 	.byte	0x04, 0x2f
        /*0152*/ 	.short	(.L_95 - .L_94)
	.align		4
.L_94:
        /*0154*/ 	.word	index@(_ZN2at6native29vectorized_elementwise_kernelILi8EZZZNS0_65_GLOBAL__N__eb3311e5_27_ActivationHardtanhKernel_cu_9e10b42f_293624hardtanh_backward_kernelERNS_14TensorIteratorERKN3c106ScalarES8_ENKUlvE_clEvENKUlvE1_clEvEUlNS5_4HalfESB_E_St5arrayIPcLm3EEEEviT0_T1_)
        /*0158*/ 	.word	0x00000004


	//----- nvinfo : EIATTR_FRAME_SIZE
	.align		4
.L_95:
        /*015c*/ 	.byte	0x04, 0x11
        /*015e*/ 	.short	(.L_97 - .L_96)
	.align		4
.L_96:
        /*0160*/ 	.word	index@(_ZN2at6native29vectorized_elementwise_kernelILi8EZZZNS0_65_GLOBAL__N__eb3311e5_27_ActivationHardtanhKernel_cu_9e10b42f_293624hardtanh_backward_kernelERNS_14TensorIteratorERKN3c106ScalarES8_ENKUlvE_clEvENKUlvE1_clEvEUlNS5_4HalfESB_E_St5arrayIPcLm3EEEEviT0_T1_)
        /*0164*/ 	.word	0x00000000


	//----- nvinfo : EIATTR_REGCOUNT
	.align		4
.L_97:
        /*0168*/ 	.byte	0x04, 0x2f
        /*016a*/ 	.short	(.L_99 - .L_98)
	.align		4
.L_98:
        /*016c*/ 	.word	index@(_ZN2at6native29vectorized_elementwise_kernelILi4EZZZNS0_65_GLOBAL__N__eb3311e5_27_ActivationHardtanhKernel_cu_9e10b42f_293624hardtanh_backward_kernelERNS_14TensorIteratorERKN3c106ScalarES8_ENKUlvE_clEvENKUlvE1_clEvEUlNS5_4HalfESB_E_St5arrayIPcLm3EEEEviT0_T1_)
        /*0170*/ 	.word	0x00000022


	//----- nvinfo : EIATTR_FRAME_SIZE
	.align		4
.L_99:
        /*0174*/ 	.byte	0x04, 0x11
        /*0176*/ 	.short	(.L_101 - .L_100)
	.align		4
.L_100:
        /*0178*/ 	.word	index@(_ZN2at6native29vectorized_elementwise_kernelILi4EZZZNS0_65_GLOBAL__N__eb3311e5_27_ActivationHardtanhKernel_cu_9e10b42f_293624hardtanh_backward_kernelERNS_14TensorIteratorERKN3c106ScalarES8_ENKUlvE_clEvENKUlvE1_clEvEUlNS5_4HalfESB_E_St5arrayIPcLm3EEEEviT0_T1_)
        /*017c*/ 	.word	0x00000000


	//----- nvinfo : EIATTR_REGCOUNT
	.align		4
.L_101:
        /*0180*/ 	.byte	0x04, 0x2f
        /*0182*/ 	.short	(.L_103 - .L_102)
	.align		4
.L_102:
        /*0184*/ 	.word	index@(_ZN2at6native29vectorized_elementwise_kernelILi2EZZZNS0_65_GLOBAL__N__eb3311e5_27_ActivationHardtanhKernel_cu_9e10b42f_293624hardtanh_backward_kernelERNS_14TensorIteratorERKN3c106ScalarES8_ENKUlvE_clEvENKUlvE1_clEvEUlNS5_4HalfESB_E_St5arrayIPcLm3EEEEviT0_T1_)
        /*0188*/ 	.word	0x00000022


	//----- nvinfo : EIATTR_FRAME_SIZE
	.align		4
.L_103:
        /*018c*/ 	.byte	0x04, 0x11
        /*018e*/ 	.short	(.L_105 - .L_104)
	.align		4
.L_104:
        /*0190*/ 	.word	index@(_ZN2at6native29vectorized_elementwise_kernelILi2EZZZNS0_65_GLOBAL__N__eb3311e5_27_ActivationHardtanhKernel_cu_9e10b42f_293624hardtanh_backward_kernelERNS_14TensorIteratorERKN3c106ScalarES8_ENKUlvE_clEvENKUlvE1_clEvEUlNS5_4HalfESB_E_St5arrayIPcLm3EEEEviT0_T1_)
        /*0194*/ 	.word	0x00000000


	//----- nvinfo : EIATTR_REGCOUNT
	.align		4
.L_105:
        /*0198*/ 	.byte	0x04, 0x2f
        /*019a*/ 	.short	(.L_107 - .L_106)
	.align		4
.L_106:
        /*019c*/ 	.word	index@(_ZN2at6native27unrolled_elementwise_kernelIZZZNS0_65_GLOBAL__N__eb3311e5_27_ActivationHardtanhKernel_cu_9e10b42f_293624hardtanh_backward_kernelERNS_14TensorIteratorERKN3c106ScalarES8_ENKUlvE_clEvENKUlvE1_clEvEUlNS5_4HalfESB_E_St5arrayIPcLm3EELi4E23TrivialOffsetCalculatorILi2EjESG_ILi1EjENS0_6memory15LoadWithoutCastENSJ_16StoreWithoutCastEEEviT_T0_T2_T3_T4_T5_)
        /*01a0*/ 	.word	0x0000001f


	//----- nvinfo : EIATTR_FRAME_SIZE
	.align		4
.L_107:
        /*01a4*/ 	.byte	0x04, 0x11
        /*01a6*/ 	.short	(.L_109 - .L_108)
	.align		4
.L_108:
        /*01a8*/ 	.word	index@(_ZN2at6native27unrolled_elementwise_kernelIZZZNS0_65_GLOBAL__N__eb3311e5_27_ActivationHardtanhKernel_cu_9e10b42f_293624hardtanh_backward_kernelERNS_14TensorIteratorERKN3c106ScalarES8_ENKUlvE_clEvENKUlvE1_clEvEUlNS5_4HalfESB_E_St5arrayIPcLm3EELi4E23TrivialOffsetCalculatorILi2EjESG_ILi1EjENS0_6memory15LoadWithoutCastENSJ_16StoreWithoutCastEEEviT_T0_T2_T3_T4_T5_)
        /*01ac*/ 	.word	0x00000000


	//----- nvinfo : EIATTR_REGCOUNT
	.align		4
.L_109:
        /*01b0*/ 	.byte	0x04, 0x2f
        /*01b2*/ 	.short	(.L_111 - .L_110)
	.align		4
.L_110:
        /*01b4*/ 	.word	index@(_ZN2at6native18elementwise_kernelILi128ELi4EZNS0_22gpu_kernel_impl_nocastIZZZNS0_65_GLOBAL__N__eb3311e5_27_ActivationHardtanhKernel_cu_9e10b42f_293624hardtanh_backward_kernelERNS_14TensorIteratorERKN3c106ScalarES9_ENKUlvE_clEvENKUlvE1_clEvEUlNS6_4HalfESC_E_EEvRNS_18TensorIteratorBaseERKT_EUliE_EEviT1_)
        /*01b8*/ 	.word	0x00000014


	//----- nvinfo : EIATTR_FRAME_SIZE
	.align		4
.L_111:
        /*01bc*/ 	.byte	0x04, 0x11
        /*01be*/ 	.short	(.L_113 - .L_112)
	.align		4
.L_112:
        /*01c0*/ 	.word	index@(_ZN2at6native18elementwise_kernelILi128ELi4EZNS0_22gpu_kernel_impl_nocastIZZZNS0_65_GLOBAL__N__eb3311e5_27_ActivationHardtanhKernel_cu_9e10b42f_293624hardtanh_backward_kernelERNS_14TensorIteratorERKN3c106ScalarES9_ENKUlvE_clEvENKUlvE1_clEvEUlNS6_4HalfESC_E_EEvRNS_18TensorIteratorBaseERKT_EUliE_EEviT1_)
        /*01c4*/ 	.word	0x00000000


	//----- nvinfo : EIATTR_REGCOUNT
	.align		4
.L_113:
        /*01c8*/ 	.byte	0x04, 0x2f
        /*01ca*/ 	.short	(.L_115 - .L_114)
	.align		4
.L_114:
        /*01cc*/ 	.word	index@(_ZN2at6native27unrolled_elementwise_kernelIZZZNS0_65_GLOBAL__N__eb3311e5_27_ActivationHardtanhKernel_cu_9e10b42f_293624hardtanh_backward_kernelERNS_14TensorIteratorERKN3c106ScalarES8_ENKUlvE_clEvENKUlvE1_clEvEUlNS5_4HalfESB_E_St5arrayIPcLm3EELi4E23TrivialOffsetCalculatorILi2EjESG_ILi1EjENS0_6memory12LoadWithCastILi2EEENSJ_13StoreWithCastILi1EEEEEviT_T0_T2_T3_T4_T5_)
        /*01d0*/ 	.word	0x0000001e


	//----- nvinfo : EIATTR_FRAME_SIZE
	.align		4
.L_115:
        /*01d4*/ 	.byte	0x04, 0x11
        /*01d6*/ 	.short	(.L_117 - .L_116)
	.align		4
.L_116:
        /*01d8*/ 	.word	index@(_ZN2at6native27unrolled_elementwise_kernelIZZZNS0_65_GLOBAL__N__eb3311e5_27_ActivationHardtanhKernel_cu_9e10b42f_293624hardtanh_backward_kernelERNS_14TensorIteratorERKN3c106ScalarES8_ENKUlvE_clEvENKUlvE1_clEvEUlNS5_4HalfESB_E_St5arrayIPcLm3EELi4E23TrivialOffsetCalculatorILi2EjESG_ILi1EjENS0_6memory12LoadWithCastILi2EEENSJ_13StoreWithCastILi1EEEEEviT_T0_T2_T3_T4_T5_)
        /*01dc*/ 	.word	0x00000000


	//----- nvinfo : EIATTR_REGCOUNT
	.align		4
.L_117:
        /*01e0*/ 	.byte	0x04, 0x2f
        /*01e2*/ 	.short	(.L_119 - .L_118)
	.align		4
.L_118:
        /*01e4*/ 	.word	index@(_ZN2at6native18elementwise_kernelILi128ELi4EZNS0_15gpu_kernel_implIZZZNS0_65_GLOBAL__N__eb3311e5_27_ActivationHardtanhKernel_cu_9e10b42f_293624hardtanh_backward_kernelERNS_14TensorIteratorERKN3c106ScalarES9_ENKUlvE_clEvENKUlvE1_clEvEUlNS6_4HalfESC_E_EEvRNS_18TensorIteratorBaseERKT_EUliE_EEviT1_)
        /*01e8*/ 	.word	0x00000018


	//----- nvinfo : EIATTR_FRAME_SIZE
	.align		4
.L_119:
        /*01ec*/ 	.byte	0x04, 0x11
        /*01ee*/ 	.short	(.L_121 - .L_120)
	.align		4
.L_120:
        /*01f0*/ 	.word	index@(_ZN2at6native18elementwise_kernelILi128ELi4EZNS0_15gpu_kernel_implIZZZNS0_65_GLOBAL__N__eb3311e5_27_ActivationHardtanhKernel_cu_9e10b42f_293624hardtanh_backward_kernelERNS_14TensorIteratorERKN3c106ScalarES9_ENKUlvE_clEvENKUlvE1_clEvEUlNS6_4HalfESC_E_EEvRNS_18TensorIteratorBaseERKT_EUliE_EEviT1_)
        /*01f4*/ 	.word	0x00000000


	//----- nvinfo : EIATTR_REGCOUNT
	.align		4
.L_121:
        /*01f8*/ 	.byte	0x04, 0x2f
        /*01fa*/ 	.short	(.L_123 - .L_122)
	.align		4
.L_122:
        /*01fc*/ 	.word	index@(_ZN2at6native29vectorized_elementwise_kernelILi8EZZZNS0_65_GLOBAL__N__eb3311e5_27_ActivationHardtanhKernel_cu_9e10b42f_293624hardtanh_backward_kernelERNS_14TensorIteratorERKN3c106ScalarES8_ENKUlvE_clEvENKUlvE2_clEvEUlNS5_8BFloat16ESB_E_St5arrayIPcLm3EEEEviT0_T1_)
        /*0200*/ 	.word	0x00000004


	//----- nvinfo : EIATTR_FRAME_SIZE
	.align		4
.L_123:
        /*0204*/ 	.byte	0x04, 0x11
        /*0206*/ 	.short	(.L_125 - .L_124)
	.align		4
.L_124:
        /*0208*/ 	.word	index@(_ZN2at6native29vectorized_elementwise_kernelILi8EZZZNS0_65_GLOBAL__N__eb3311e5_27_ActivationHardtanhKernel_cu_9e10b42f_293624hardtanh_backward_kernelERNS_14TensorIteratorERKN3c106ScalarES8_ENKUlvE_clEvENKUlvE2_clEvEUlNS5_8BFloat16ESB_E_St5arrayIPcLm3EEEEviT0_T1_)
        /*020c*/ 	.word	0x00000000


	//----- nvinfo : EIATTR_REGCOUNT
	.align		4
.L_125:
        /*0210*/ 	.byte	0x04, 0x2f
        /*0212*/ 	.short	(.L_127 - .L_126)
	.align		4
.L_126:
        /*0214*/ 	.word	index@(_ZN2at6native29vectorized_elementwise_kernelILi4EZZZNS0_65_GLOBAL__N__eb3311e5_27_ActivationHardtanhKernel_cu_9e10b42f_293624hardtanh_backward_kernelERNS_14TensorIteratorERKN3c106ScalarES8_ENKUlvE_clEvENKUlvE2_clEvEUlNS5_8BFloat16ESB_E_St5arrayIPcLm3EEEEviT0_T1_)
        /*0218*/ 	.word	0x00000028


	//----- nvinfo : EIATTR_FRAME_SIZE
	.align		4
.L_127:
        /*021c*/ 	.byte	0x04, 0x11
        /*021e*/ 	.short	(.L_129 - .L_128)
	.align		4
.L_128:
        /*0220*/ 	.word	index@(_ZN2at6native29vectorized_elementwise_kernelILi4EZZZNS0_65_GLOBAL__N__eb3311e5_27_ActivationHardtanhKernel_cu_9e10b42f_293624hardtanh_backward_kernelERNS_14TensorIteratorERKN3c106ScalarES8_ENKUlvE_clEvENKUlvE2_clEvEUlNS5_8BFloat16ESB_E_St5arrayIPcLm3EEEEviT0_T1_)
        /*0224*/ 	.word	0x00000000


	//----- nvinfo : EIATTR_REGCOUNT
	.align		4
.L_129:
        /*0228*/ 	.byte	0x04, 0x2f
        /*022a*/ 	.short	(.L_131 - .L_130)
	.align		4
.L_130:
        /*022c*/ 	.word	index@(_ZN2at6native29vectorized_elementwise_kernelILi2EZZZNS0_65_GLOBAL__N__eb3311e5_27_ActivationHardtanhKernel_cu_9e10b42f_293624hardtanh_backward_kernelERNS_14TensorIteratorERKN3c106ScalarES8_ENKUlvE_clEvENKUlvE2_clEvEUlNS5_8BFloat16ESB_E_St5arrayIPcLm3EEEEviT0_T1_)
        /*0230*/ 	.word	0x00000028


	//----- nvinfo : EIATTR_FRAME_SIZE
	.align		4
.L_131:
        /*0234*/ 	.byte	0x04, 0x11
        /*0236*/ 	.short	(.L_133 - .L_132)
	.align		4
.L_132:
        /*0238*/ 	.word	index@(_ZN2at6native29vectorized_elementwise_kernelILi2EZZZNS0_65_GLOBAL__N__eb3311e5_27_ActivationHardtanhKernel_cu_9e10b42f_293624hardtanh_backward_kernelERNS_14TensorIteratorERKN3c106ScalarES8_ENKUlvE_clEvENKUlvE2_clEvEUlNS5_8BFloat16ESB_E_St5arrayIPcLm3EEEEviT0_T1_)
        /*023c*/ 	.word	0x00000000


	//----- nvinfo : EIATTR_REGCOUNT
	.align		4
.L_133:
        /*0240*/ 	.byte	0x04, 0x2f
        /*0242*/ 	.short	(.L_135 - .L_134)
	.align		4
.L_134:
        /*0244*/ 	.word	index@(_ZN2at6native27unrolled_elementwise_kernelIZZZNS0_65_GLOBAL__N__eb3311e5_27_ActivationHardtanhKernel_cu_9e10b42f_293624hardtanh_backward_kernelERNS_14TensorIteratorERKN3c106ScalarES8_ENKUlvE_clEvENKUlvE2_clEvEUlNS5_8BFloat16ESB_E_St5arrayIPcLm3EELi4E23TrivialOffsetCalculatorILi2EjESG_ILi1EjENS0_6memory15LoadWithoutCastENSJ_16StoreWithoutCastEEEviT_T0_T2_T3_T4_T5_)
        /*0248*/ 	.word	0x0000001e


	//----- nvinfo : EIATTR_FRAME_SIZE
	.align		4
.L_135:
        /*024c*/ 	.byte	0x04, 0x11
        /*024e*/ 	.short	(.L_137 - .L_136)
	.align		4
.L_136:
        /*0250*/ 	.word	index@(_ZN2at6native27unrolled_elementwise_kernelIZZZNS0_65_GLOBAL__N__eb3311e5_27_ActivationHardtanhKernel_cu_9e10b42f_293624hardtanh_backward_kernelERNS_14TensorIteratorERKN3c106ScalarES8_ENKUlvE_clEvENKUlvE2_clEvEUlNS5_8BFloat16ESB_E_St5arrayIPcLm3EELi4E23TrivialOffsetCalculatorILi2EjESG_ILi1EjENS0_6memory15LoadWithoutCastENSJ_16StoreWithoutCastEEEviT_T0_T2_T3_T4_T5_)
        /*0254*/ 	.word	0x00000000


	//----- nvinfo : EIATTR_REGCOUNT
	.align		4
.L_137:
        /*0258*/ 	.byte	0x04, 0x2f
        /*025a*/ 	.short	(.L_139 - .L_138)
	.align		4
.L_138:
        /*025c*/ 	.word	index@(_ZN2at6native18elementwise_kernelILi128ELi4EZNS0_22gpu_kernel_impl_nocastIZZZNS0_65_GLOBAL__N__eb3311e5_27_ActivationHardtanhKernel_cu_9e10b42f_293624hardtanh_backward_kernelERNS_14TensorIteratorERKN3c106ScalarES9_ENKUlvE_clEvENKUlvE2_clEvEUlNS6_8BFloat16ESC_E_EEvRNS_18TensorIteratorBaseERKT_EUliE_EEviT1_)
        /*0260*/ 	.word	0x00000014


	//----- nvinfo : EIATTR_FRAME_SIZE
	.align		4
.L_139:
        /*0264*/ 	.byte	0x04, 0x11
        /*0266*/ 	.short	(.L_141 - .L_140)
	.align		4
.L_140:
        /*0268*/ 	.word	index@(_ZN2at6native18elementwise_kernelILi128ELi4EZNS0_22gpu_kernel_impl_nocastIZZZNS0_65_GLOBAL__N__eb3311e5_27_ActivationHardtanhKernel_cu_9e10b42f_293624hardtanh_backward_kernelERNS_14TensorIteratorERKN3c106ScalarES9_ENKUlvE_clEvENKUlvE2_clEvEUlNS6_8BFloat16ESC_E_EEvRNS_18TensorIteratorBaseERKT_EUliE_EEviT1_)
        /*026c*/ 	.word	0x00000000


	//----- nvinfo : EIATTR_REGCOUNT
	.align		4
.L_141:
        /*0270*/ 	.byte	0x04, 0x2f
        /*0272*/ 	.short	(.L_143 - .L_142)
	.align		4
.L_142:
        /*0274*/ 	.word	index@(_ZN2at6native27unrolled_elementwise_kernelIZZZNS0_65_GLOBAL__N__eb3311e5_27_ActivationHardtanhKernel_cu_9e10b42f_293624hardtanh_backward_kernelERNS_14TensorIteratorERKN3c106ScalarES8_ENKUlvE_clEvENKUlvE2_clEvEUlNS5_8BFloat16ESB_E_St5arrayIPcLm3EELi4E23TrivialOffsetCalculatorILi2EjESG_ILi1EjENS0_6memory12LoadWithCastILi2EEENSJ_13StoreWithCastILi1EEEEEviT_T0_T2_T3_T4_T5_)
        /*0278*/ 	.word	0x0000001e


	//----- nvinfo : EIATTR_FRAME_SIZE
	.align		4
.L_143:
        /*027c*/ 	.byte	0x04, 0x11
        /*027e*/ 	.short	(.L_145 - .L_144)
	.align		4
.L_144:
        /*0280*/ 	.word	index@(_ZN2at6native27unrolled_elementwise_kernelIZZZNS0_65_GLOBAL__N__eb3311e5_27_ActivationHardtanhKernel_cu_9e10b42f_293624hardtanh_backward_kernelERNS_14TensorIteratorERKN3c106ScalarES8_ENKUlvE_clEvENKUlvE2_clEvEUlNS5_8BFloat16ESB_E_St5arrayIPcLm3EELi4E23TrivialOffsetCalculatorILi2EjESG_ILi1EjENS0_6memory12LoadWithCastILi2EEENSJ_13StoreWithCastILi1EEEEEviT_T0_T2_T3_T4_T5_)
        /*0284*/ 	.word	0x00000000


	//----- nvinfo : EIATTR_REGCOUNT
	.align		4
.L_145:
        /*0288*/ 	.byte	0x04, 0x2f
        /*028a*/ 	.short	(.L_147 - .L_146)
	.align		4
.L_146:
        /*028c*/ 	.word	index@(_ZN2at6native18elementwise_kernelILi128ELi4EZNS0_15gpu_kernel_implIZZZNS0_65_GLOBAL__N__eb3311e5_27_ActivationHardtanhKernel_cu_9e10b42f_293624hardtanh_backward_kernelERNS_14TensorIteratorERKN3c106ScalarES9_ENKUlvE_clEvENKUlvE2_clEvEUlNS6_8BFloat16ESC_E_EEvRNS_18TensorIteratorBaseERKT_EUliE_EEviT1_)
        /*0290*/ 	.word	0x00000018


	//----- nvinfo : EIATTR_FRAME_SIZE
	.align		4
.L_147:
        /*0294*/ 	.byte	0x04, 0x11
        /*0296*/ 	.short	(.L_149 - .L_148)
	.align		4
.L_148:
        /*0298*/ 	.word	index@(_ZN2at6native18elementwise_kernelILi128ELi4EZNS0_15gpu_kernel_implIZZZNS0_65_GLOBAL__N__eb3311e5_27_ActivationHardtanhKernel_cu_9e10b42f_293624hardtanh_backward_kernelERNS_14TensorIteratorERKN3c106ScalarES9_ENKUlvE_clEvENKUlvE2_clEvEUlNS6_8BFloat16ESC_E_EEvRNS_18TensorIteratorBaseERKT_EUliE_EEviT1_)
        /*029c*/ 	.word	0x00000000


	//----- nvinfo : EIATTR_MIN_STACK_SIZE
	.align		4
.L_149:
        /*02a0*/ 	.byte	0x04, 0x12
        /*02a2*/ 	.short	(.L_151 - .L_150)
	.align		4
.L_150:
        /*02a4*/ 	.word	index@(_ZN2at6native18elementwise_kernelILi128ELi4EZNS0_15gpu_kernel_implIZZZNS0_65_GLOBAL__N__eb3311e5_27_ActivationHardtanhKernel_cu_9e10b42f_293624hardtanh_backward_kernelERNS_14TensorIteratorERKN3c106ScalarES9_ENKUlvE_clEvENKUlvE2_clEvEUlNS6_8BFloat16ESC_E_EEvRNS_18TensorIteratorBaseERKT_EUliE_EEviT1_)
        /*02a8*/ 	.word	0x00000000


	//----- nvinfo : EIATTR_MIN_STACK_SIZE
	.align		4
.L_151:
        /*02ac*/ 	.byte	0x04, 0x12
        /*02ae*/ 	.short	(.L_153 - .L_152)
	.align		4
.L_152:
        /*02b0*/ 	.word	index@(_ZN2at6native27unrolled_elementwise_kernelIZZZNS0_65_GLOBAL__N__eb3311e5_27_ActivationHardtanhKernel_cu_9e10b42f_293624hardtanh_backward_kernelERNS_14TensorIteratorERKN3c106ScalarES8_ENKUlvE_clEvENKUlvE2_clEvEUlNS5_8BFloat16ESB_E_St5arrayIPcLm3EELi4E23TrivialOffsetCalculatorILi2EjESG_ILi1EjENS0_6memory12LoadWithCastILi2EEENSJ_13StoreWithCastILi1EEEEEviT_T0_T2_T3_T4_T5_)
        /*02b4*/ 	.word	0x00000000


	//----- nvinfo : EIATTR_MIN_STACK_SIZE
	.align		4
.L_153:
        /*02b8*/ 	.byte	0x04, 0x12
        /*02ba*/ 	.short	(.L_155 - .L_154)
	.align		4
.L_154:
        /*02bc*/ 	.word	index@(_ZN2at6native18elementwise_kernelILi128ELi4EZNS0_22gpu_kernel_impl_nocastIZZZNS0_65_GLOBAL__N__eb3311e5_27_ActivationHardtanhKernel_cu_9e10b42f_293624hardtanh_backward_kernelERNS_14TensorIteratorERKN3c106ScalarES9_ENKUlvE_clEvENKUlvE2_clEvEUlNS6_8BFloat16ESC_E_EEvRNS_18TensorIteratorBaseERKT_EUliE_EEviT1_)
        /*02c0*/ 	.word	0x00000000


	//----- nvinfo : EIATTR_MIN_STACK_SIZE
	.align		4
.L_155:
        /*02c4*/ 	.byte	0x04, 0x12
        /*02c6*/ 	.short	(.L_157 - .L_156)
	.align		4
.L_156:
        /*02c8*/ 	.word	index@(_ZN2at6native27unrolled_elementwise_kernelIZZZNS0_65_GLOBAL__N__eb3311e5_27_ActivationHardtanhKernel_cu_9e10b42f_293624hardtanh_backward_kernelERNS_14TensorIteratorERKN3c106ScalarES8_ENKUlvE_clEvENKUlvE2_clEvEUlNS5_8BFloat16ESB_E_St5arrayIPcLm3EELi4E23TrivialOffsetCalculatorILi2EjESG_ILi1EjENS0_6memory15LoadWithoutCastENSJ_16StoreWithoutCastEEEviT_T0_T2_T3_T4_T5_)
        /*02cc*/ 	.word	0x00000000


	//----- nvinfo : EIATTR_MIN_STACK_SIZE
	.align		4
.L_157:
        /*02d0*/ 	.byte	0x04, 0x12
        /*02d2*/ 	.short	(.L_159 - .L_158)
	.align		4
.L_158:
        /*02d4*/ 	.word	index@(_ZN2at6native29vectorized_elementwise_kernelILi2EZZZNS0_65_GLOBAL__N__eb3311e5_27_ActivationHardtanhKernel_cu_9e10b42f_293624hardtanh_backward_kernelERNS_14TensorIteratorERKN3c106ScalarES8_ENKUlvE_clEvENKUlvE2_clEvEUlNS5_8BFloat16ESB_E_St5arrayIPcLm3EEEEviT0_T1_)
        /*02d8*/ 	.word	0x00000000


	//----- nvinfo : EIATTR_MIN_STACK_SIZE
	.align		4
.L_159:
        /*02dc*/ 	.byte	0x04, 0x12
        /*02de*/ 	.short	(.L_161 - .L_160)
	.align		4
.L_160:
        /*02e0*/ 	.word	index@(_ZN2at6native29vectorized_elementwise_kernelILi4EZZZNS0_65_GLOBAL__N__eb3311e5_27_ActivationHardtanhKernel_cu_9e10b42f_293624hardtanh_backward_kernelERNS_14TensorIteratorERKN3c106ScalarES8_ENKUlvE_clEvENKUlvE2_clEvEUlNS5_8BFloat16ESB_E_St5arrayIPcLm3EEEEviT0_T1_)
        /*02e4*/ 	.word	0x00000000


	//----- nvinfo : EIATTR_MIN_STACK_SIZE
	.align		4
.L_161:
        /*02e8*/ 	.byte	0x04, 0x12
        /*02ea*/ 	.short	(.L_163 - .L_162)
	.align		4
.L_162:
        /*02ec*/ 	.word	index@(_ZN2at6native29vectorized_elementwise_kernelILi8EZZZNS0_65_GLOBAL__N__eb3311e5_27_ActivationHardtanhKernel_cu_9e10b42f_293624hardtanh_backward_kernelERNS_14TensorIteratorERKN3c106ScalarES8_ENKUlvE_clEvENKUlvE2_clEvEUlNS5_8BFloat16ESB_E_St5arrayIPcLm3EEEEviT0_T1_)
        /*02f0*/ 	.word	0x00000000


	//----- nvinfo : EIATTR_MIN_STACK_SIZE
	.align		4
.L_163:
        /*02f4*/ 	.byte	0x04, 0x12
        /*02f6*/ 	.short	(.L_165 - .L_164)
	.align		4
.L_164:
        /*02f8*/ 	.word	index@(_ZN2at6native18elementwise_kernelILi128ELi4EZNS0_15gpu_kernel_implIZZZNS0_65_GLOBAL__N__eb3311e5_27_ActivationHardtanhKernel_cu_9e10b42f_293624hardtanh_backward_kernelERNS_14TensorIteratorERKN3c106ScalarES9_ENKUlvE_clEvENKUlvE1_clEvEUlNS6_4HalfESC_E_EEvRNS_18TensorIteratorBaseERKT_EUliE_EEviT1_)
        /*02fc*/ 	.word	0x00000000


	//----- nvinfo : EIATTR_MIN_STACK_SIZE
	.align		4
.L_165:
        /*0300*/ 	.byte	0x04, 0x12
        /*0302*/ 	.short	(.L_167 - .L_166)
	.align		4
.L_166:
        /*0304*/ 	.word	index@(_ZN2at6native27unrolled_elementwise_kernelIZZZNS0_65_GLOBAL__N__eb3311e5_27_ActivationHardtanhKernel_cu_9e10b42f_293624hardtanh_backward_kernelERNS_14TensorIteratorERKN3c106ScalarES8_ENKUlvE_clEvENKUlvE1_clEvEUlNS5_4HalfESB_E_St5arrayIPcLm3EELi4E23TrivialOffsetCalculatorILi2EjESG_ILi1EjENS0_6memory12LoadWithCastILi2EEENSJ_13StoreWithCastILi1EEEEEviT_T0_T2_T3_T4_T5_)
        /*0308*/ 	.word	0x00000000


	//----- nvinfo : EIATTR_MIN_STACK_SIZE
	.align		4
.L_167:
        /*030c*/ 	.byte	0x04, 0x12
        /*030e*/ 	.short	(.L_169 - .L_168)
	.align		4
.L_168:
        /*0310*/ 	.word	index@(_ZN2at6native18elementwise_kernelILi128ELi4EZNS0_22gpu_kernel_impl_nocastIZZZNS0_65_GLOBAL__N__eb3311e5_27_ActivationHardtanhKernel_cu_9e10b42f_293624hardtanh_backward_kernelERNS_14TensorIteratorERKN3c106ScalarES9_ENKUlvE_clEvENKUlvE1_clEvEUlNS6_4HalfESC_E_EEvRNS_18TensorIteratorBaseERKT_EUliE_EEviT1_)
        /*0314*/ 	.word	0x00000000


	//----- nvinfo : EIATTR_MIN_STACK_SIZE
	.align		4
.L_169:
        /*0318*/ 	.byte	0x04, 0x12
        /*031a*/ 	.short	(.L_171 - .L_170)
	.align		4
.L_170:
        /*031c*/ 	.word	index@(_ZN2at6native27unrolled_elementwise_kernelIZZZNS0_65_GLOBAL__N__eb3311e5_27_ActivationHardtanhKernel_cu_9e10b42f_293624hardtanh_backward_kernelERNS_14TensorIteratorERKN3c106ScalarES8_ENKUlvE_clEvENKUlvE1_clEvEUlNS5_4HalfESB_E_St5arrayIPcLm3EELi4E23TrivialOffsetCalculatorILi2EjESG_ILi1EjENS0_6memory15LoadWithoutCastENSJ_16StoreWithoutCastEEEviT_T0_T2_T3_T4_T5_)
        /*0320*/ 	.word	0x00000000


	//----- nvinfo : EIATTR_MIN_STACK_SIZE
	.align		4
.L_171:
        /*0324*/ 	.byte	0x04, 0x12
        /*0326*/ 	.short	(.L_173 - .L_172)
	.align		4
.L_172:
        /*0328*/ 	.word	index@(_ZN2at6native29vectorized_elementwise_kernelILi2EZZZNS0_65_GLOBAL__N__eb3311e5_27_ActivationHardtanhKernel_cu_9e10b42f_293624hardtanh_backward_kernelERNS_14TensorIteratorERKN3c106ScalarES8_ENKUlvE_clEvENKUlvE1_clEvEUlNS5_4HalfESB_E_St5arrayIPcLm3EEEEviT0_T1_)
        /*032c*/ 	.word	0x00000000


	//----- nvinfo : EIATTR_MIN_STACK_SIZE
	.align		4
.L_173:
        /*0330*/ 	.byte	0x04, 0x12
        /*0332*/ 	.short	(.L_175 - .L_174)
	.align		4
.L_174:
        /*0334*/ 	.word	index@(_ZN2at6native29vectorized_elementwise_kernelILi4EZZZNS0_65_GLOBAL__N__eb3311e5_27_ActivationHardtanhKernel_cu_9e10b42f_293624hardtanh_backward_kernelERNS_14TensorIteratorERKN3c106ScalarES8_ENKUlvE_clEvENKUlvE1_clEvEUlNS5_4HalfESB_E_St5arrayIPcLm3EEEEviT0_T1_)
        /*0338*/ 	.word	0x00000000


	//----- nvinfo : EIATTR_MIN_STACK_SIZE
	.align		4
.L_175:
        /*033c*/ 	.byte	0x04, 0x12
        /*033e*/ 	.short	(.L_177 - .L_176)
	.align		4
.L_176:
        /*0340*/ 	.word	index@(_ZN2at6native29vectorized_elementwise_kernelILi8EZZZNS0_65_GLOBAL__N__eb3311e5_27_ActivationHardtanhKernel_cu_9e10b42f_293624hardtanh_backward_kernelERNS_14TensorIteratorERKN3c106ScalarES8_ENKUlvE_clEvENKUlvE1_clEvEUlNS5_4HalfESB_E_St5arrayIPcLm3EEEEviT0_T1_)
        /*0344*/ 	.word	0x00000000


	//----- nvinfo : EIATTR_MIN_STACK_SIZE
	.align		4
.L_177:
        /*0348*/ 	.byte	0x04, 0x12
        /*034a*/ 	.short	(.L_179 - .L_178)
	.align		4
.L_178:
        /*034c*/ 	.word	index@(_ZN2at6native18elementwise_kernelILi128ELi4EZNS0_15gpu_kernel_implIZZZNS0_65_GLOBAL__N__eb3311e5_27_ActivationHardtanhKernel_cu_9e10b42f_293624hardtanh_backward_kernelERNS_14TensorIteratorERKN3c106ScalarES9_ENKUlvE_clEvENKUlvE0_clEvEUlffE_EEvRNS_18TensorIteratorBaseERKT_EUliE_EEviT1_)
        /*0350*/ 	.word	0x00000000


	//----- nvinfo : EIATTR_MIN_STACK_SIZE
	.align		4
.L_179:
        /*0354*/ 	.byte	0x04, 0x12
        /*0356*/ 	.short	(.L_181 - .L_180)
	.align		4
.L_180:
        /*0358*/ 	.word	index@(_ZN2at6native27unrolled_elementwise_kernelIZZZNS0_65_GLOBAL__N__eb3311e5_27_ActivationHardtanhKernel_cu_9e10b42f_293624hardtanh_backward_kernelERNS_14TensorIteratorERKN3c106ScalarES8_ENKUlvE_clEvENKUlvE0_clEvEUlffE_St5arrayIPcLm3EELi4E23TrivialOffsetCalculatorILi2EjESF_ILi1EjENS0_6memory12LoadWithCastILi2EEENSI_13StoreWithCastILi1EEEEEviT_T0_T2_T3_T4_T5_)
        /*035c*/ 	.word	0x00000000


	//----- nvinfo : EIATTR_MIN_STACK_SIZE
	.align		4
.L_181:
        /*0360*/ 	.byte	0x04, 0x12
        /*0362*/ 	.short	(.L_183 - .L_182)
	.align		4
.L_182:
        /*0364*/ 	.word	index@(_ZN2at6native18elementwise_kernelILi128ELi2EZNS0_22gpu_kernel_impl_nocastIZZZNS0_65_GLOBAL__N__eb3311e5_27_ActivationHardtanhKernel_cu_9e10b42f_293624hardtanh_backward_kernelERNS_14TensorIteratorERKN3c106ScalarES9_ENKUlvE_clEvENKUlvE0_clEvEUlffE_EEvRNS_18TensorIteratorBaseERKT_EUliE_EEviT1_)
        /*0368*/ 	.word	0x00000000


	//----- nvinfo : EIATTR_MIN_STACK_SIZE
	.align		4
.L_183:
        /*036c*/ 	.byte	0x04, 0x12
        /*036e*/ 	.short	(.L_185 - .L_184)
	.align		4
.L_184:
        /*0370*/ 	.word	index@(_ZN2at6native27unrolled_elementwise_kernelIZZZNS0_65_GLOBAL__N__eb3311e5_27_ActivationHardtanhKernel_cu_9e10b42f_293624hardtanh_backward_kernelERNS_14TensorIteratorERKN3c106ScalarES8_ENKUlvE_clEvENKUlvE0_clEvEUlffE_St5arrayIPcLm3EELi4E23TrivialOffsetCalculatorILi2EjESF_ILi1EjENS0_6memory15LoadWithoutCastENSI_16StoreWithoutCastEEEviT_T0_T2_T3_T4_T5_)
        /*0374*/ 	.word	0x00000000


	//----- nvinfo : EIATTR_MIN_STACK_SIZE
	.align		4
.L_185:
        /*0378*/ 	.byte	0x04, 0x12
        /*037a*/ 	.short	(.L_187 - .L_186)
	.align		4
.L_186:
        /*037c*/ 	.word	index@(_ZN2at6native29vectorized_elementwise_kernelILi2EZZZNS0_65_GLOBAL__N__eb3311e5_27_ActivationHardtanhKernel_cu_9e10b42f_293624hardtanh_backward_kernelERNS_14TensorIteratorERKN3c106ScalarES8_ENKUlvE_clEvENKUlvE0_clEvEUlffE_St5arrayIPcLm3EEEEviT0_T1_)
        /*0380*/ 	.word	0x00000000


	//----- nvinfo : EIATTR_MIN_STACK_SIZE
	.align		4
.L_187:
        /*0384*/ 	.byte	0x04, 0x12
        /*0386*/ 	.short	(.L_189 - .L_188)
	.align		4
.L_188:
        /*0388*/ 	.word	index@(_ZN2at6native29vectorized_elementwise_kernelILi4EZZZNS0_65_GLOBAL__N__eb3311e5_27_ActivationHardtanhKernel_cu_9e10b42f_293624hardtanh_backward_kernelERNS_14TensorIteratorERKN3c106ScalarES8_ENKUlvE_clEvENKUlvE0_clEvEUlffE_St5arrayIPcLm3EEEEviT0_T1_)
        /*038c*/ 	.word	0x00000000


	//----- nvinfo : EIATTR_MIN_STACK_SIZE
	.align		4
.L_189:
        /*0390*/ 	.byte	0x04, 0x12
        /*0392*/ 	.short	(.L_191 - .L_190)
	.align		4
.L_190:
        /*0394*/ 	.word	index@(_ZN2at6native29vectorized_elementwise_kernelILi8EZZZNS0_65_GLOBAL__N__eb3311e5_27_ActivationHardtanhKernel_cu_9e10b42f_293624hardtanh_backward_kernelERNS_14TensorIteratorERKN3c106ScalarES8_ENKUlvE_clEvENKUlvE0_clEvEUlffE_St5arrayIPcLm3EEEEviT0_T1_)
        /*0398*/ 	.word	0x00000000


	//----- nvinfo : EIATTR_MIN_STACK_SIZE
	.align		4
.L_191:
        /*039c*/ 	.byte	0x04, 0x12
        /*039e*/ 	.short	(.L_193 - .L_192)
	.align		4
.L_192:
        /*03a0*/ 	.word	index@(_ZN2at6native18elementwise_kernelILi128ELi4EZNS0_15gpu_kernel_implIZZZNS0_65_GLOBAL__N__eb3311e5_27_ActivationHardtanhKernel_cu_9e10b42f_293624hardtanh_backward_kernelERNS_14TensorIteratorERKN3c106ScalarES9_ENKUlvE_clEvENKUlvE_clEvEUlddE_EEvRNS_18TensorIteratorBaseERKT_EUliE_EEviT1_)
        /*03a4*/ 	.word	0x00000000


	//----- nvinfo : EIATTR_MIN_STACK_SIZE
	.align		4
.L_193:
        /*03a8*/ 	.byte	0x04, 0x12
        /*03aa*/ 	.short	(.L_195 - .L_194)
	.align		4
.L_194:
        /*03ac*/ 	.word	index@(_ZN2at6native27unrolled_elementwise_kernelIZZZNS0_65_GLOBAL__N__eb3311e5_27_ActivationHardtanhKernel_cu_9e10b42f_293624hardtanh_backward_kernelERNS_14TensorIteratorERKN3c106ScalarES8_ENKUlvE_clEvENKUlvE_clEvEUlddE_St5arrayIPcLm3EELi4E23TrivialOffsetCalculatorILi2EjESF_ILi1EjENS0_6memory12LoadWithCastILi2EEENSI_13StoreWithCastILi1EEEEEviT_T0_T2_T3_T4_T5_)
        /*03b0*/ 	.word	0x00000000


	//----- nvinfo : EIATTR_MIN_STACK_SIZE
	.align		4
.L_195:
        /*03b4*/ 	.byte	0x04, 0x12
        /*03b6*/ 	.short	(.L_197 - .L_196)
	.align		4
.L_196:
        /*03b8*/ 	.word	index@(_ZN2at6native18elementwise_kernelILi128ELi2EZNS0_22gpu_kernel_impl_nocastIZZZNS0_65_GLOBAL__N__eb3311e5_27_ActivationHardtanhKernel_cu_9e10b42f_293624hardtanh_backward_kernelERNS_14TensorIteratorERKN3c106ScalarES9_ENKUlvE_clEvENKUlvE_clEvEUlddE_EEvRNS_18TensorIteratorBaseERKT_EUliE_EEviT1_)
        /*03bc*/ 	.word	0x00000000


	//----- nvinfo : EIATTR_MIN_STACK_SIZE
	.align		4
.L_197:
        /*03c0*/ 	.byte	0x04, 0x12
        /*03c2*/ 	.short	(.L_199 - .L_198)
	.align		4
.L_198:
        /*03c4*/ 	.word	index@(_ZN2at6native27unrolled_elementwise_kernelIZZZNS0_65_GLOBAL__N__eb3311e5_27_ActivationHardtanhKernel_cu_9e10b42f_293624hardtanh_backward_kernelERNS_14TensorIteratorERKN3c106ScalarES8_ENKUlvE_clEvENKUlvE_clEvEUlddE_St5arrayIPcLm3EELi4E23TrivialOffsetCalculatorILi2EjESF_ILi1EjENS0_6memory15LoadWithoutCastENSI_16StoreWithoutCastEEEviT_T0_T2_T3_T4_T5_)
        /*03c8*/ 	.word	0x00000000


	//----- nvinfo : EIATTR_MIN_STACK_SIZE
	.align		4
.L_199:
        /*03cc*/ 	.byte	0x04, 0x12
        /*03ce*/ 	.short	(.L_201 - .L_200)
	.align		4
.L_200:
        /*03d0*/ 	.word	index@(_ZN2at6native29vectorized_elementwise_kernelILi2EZZZNS0_65_GLOBAL__N__eb3311e5_27_ActivationHardtanhKernel_cu_9e10b42f_293624hardtanh_backward_kernelERNS_14TensorIteratorERKN3c106ScalarES8_ENKUlvE_clEvENKUlvE_clEvEUlddE_St5arrayIPcLm3EEEEviT0_T1_)
        /*03d4*/ 	.word	0x00000000


	//----- nvinfo : EIATTR_MIN_STACK_SIZE
	.align		4
.L_201:
        /*03d8*/ 	.byte	0x04, 0x12
        /*03da*/ 	.short	(.L_203 - .L_202)
	.align		4
.L_202:
        /*03dc*/ 	.word	index@(_ZN2at6native29vectorized_elementwise_kernelILi4EZZZNS0_65_GLOBAL__N__eb3311e5_27_ActivationHardtanhKernel_cu_9e10b42f_293624hardtanh_backward_kernelERNS_14TensorIteratorERKN3c106ScalarES8_ENKUlvE_clEvENKUlvE_clEvEUlddE_St5arrayIPcLm3EEEEviT0_T1_)
        /*03e0*/ 	.word	0x00000000


	//----- nvinfo : EIATTR_MIN_STACK_SIZE
	.align		4
.L_203:
        /*03e4*/ 	.byte	0x04, 0x12
        /*03e6*/ 	.short	(.L_205 - .L_204)
	.align		4
.L_204:
        /*03e8*/ 	.word	index@(_ZN2at6native29vectorized_elementwise_kernelILi8EZZZNS0_65_GLOBAL__N__eb3311e5_27_ActivationHardtanhKernel_cu_9e10b42f_293624hardtanh_backward_kernelERNS_14TensorIteratorERKN3c106ScalarES8_ENKUlvE_clEvENKUlvE_clEvEUlddE_St5arrayIPcLm3EEEEviT0_T1_)
        /*03ec*/ 	.word	0x00000000
.L_205:


//--------------------- .nv.compat                --------------------------
	.section	.nv.compat,"",@"SHT_CUDA_COMPAT_INFO"
	.align	4
        /*0000*/ 	.byte	0x02, 0x09, 0x01, 0x00, 0x02, 0x02, 0x01, 0x00, 0x02, 0x05, 0x05, 0x00, 0x03, 0x07, 0x01, 0x01
        /*0010*/ 	.byte	0x02, 0x03, 0x00, 0x00, 0x02, 0x06, 0x01, 0x00, 0x04, 0x0b, 0x08, 0x00, 0x00, 0x00, 0x00, 0x00
        /*0020*/ 	.byte	0x00, 0x00, 0x00, 0x00


//--------------------- .nv.info._ZN2at6native18elementwise_kernelILi128ELi4EZNS0_15gpu_kernel_implIZZZNS0_65_GLOBAL__N__eb3311e5_27_ActivationHardtanhKernel_cu_9e10b42f_293624hardtanh_backward_kernelERNS_14TensorIteratorERKN3c106ScalarES9_ENKUlvE_clEvENKUlvE2_clEvEUlNS6_8BFloat16ESC_E_EEvRNS_18TensorIteratorBaseERKT_EUliE_EEviT1_ --------------------------
	.section	.nv.info._ZN2at6native18elementwise_kernelILi128ELi4EZNS0_15gpu_kernel_implIZZZNS0_65_GLOBAL__N__eb3311e5_27_ActivationHardtanhKernel_cu_9e10b42f_293624hardtanh_backward_kernelERNS_14TensorIteratorERKN3c106ScalarES9_ENKUlvE_clEvENKUlvE2_clEvEUlNS6_8BFloat16ESC_E_EEvRNS_18TensorIteratorBaseERKT_EUliE_EEviT1_,"",@"SHT_CUDA_INFO"
	.sectionflags	@""
	.align	4


	//----- nvinfo : EIATTR_CUDA_API_VERSION
	.align		4
        /*0000*/ 	.byte	0x04, 0x37
        /*0002*/ 	.short	(.L_207 - .L_206)
.L_206:
        /*0004*/ 	.word	0x00000082


	//----- nvinfo : EIATTR_KPARAM_INFO
	.align		4
.L_207:
        /*0008*/ 	.byte	0x04, 0x17
        /*000a*/ 	.short	(.L_209 - .L_208)
.L_208:
        /*000c*/ 	.word	0x00000000
        /*0010*/ 	.short	0x0001
        /*0012*/ 	.short	0x0008
        /*0014*/ 	.byte	0x00, 0xf0, 0x61, 0x0a


	//----- nvinfo : EIATTR_KPARAM_INFO
	.align		4
.L_209:
        /*0018*/ 	.byte	0x04, 0x17
        /*001a*/ 	.short	(.L_211 - .L_210)
.L_210:
        /*001c*/ 	.word	0x00000000
        /*0020*/ 	.short	0x0000
        /*0022*/ 	.short	0x0000
        /*0024*/ 	.byte	0x00, 0xf0, 0x11, 0x00


	//----- nvinfo : EIATTR_SPARSE_MMA_MASK
	.align		4
.L_211:
        /*0028*/ 	.byte	0x03, 0x50
        /*002a*/ 	.short	0x0000


	//----- nvinfo : EIATTR_MAXREG_COUNT
	.align		4
        /*002c*/ 	.byte	0x03, 0x1b
        /*002e*/ 	.short	0x0080


	//----- nvinfo : EIATTR_EXTERNS
	.align		4
        /*0030*/ 	.byte	0x04, 0x0f
        /*0032*/ 	.short	(.L_213 - .L_212)


	//   ....[0]....
	.align		4
.L_212:
        /*0034*/ 	.word	index@(__assertfail)


	//----- nvinfo : EIATTR_MERCURY_ISA_VERSION
	.align		4
.L_213:
        /*0038*/ 	.byte	0x03, 0x5f
        /*003a*/ 	.short	0x0101


	//----- nvinfo : EIATTR_VRC_CTA_INIT_COUNT
	.align		4
        /*003c*/ 	.byte	0x02, 0x4a
	.zero		1
	.zero		1


	//----- nvinfo : EIATTR_SYSCALL_OFFSETS
	.align		4
        /*0040*/ 	.byte	0x04, 0x46
        /*0042*/ 	.short	(.L_215 - .L_214)


	//   ....[0]....
.L_214:
        /*0044*/ 	.word	0x000026c0


	//   ....[1]....
        /*0048*/ 	.word	0x000036e0


	//   ....[2]....
        /*004c*/ 	.word	0x00004640


	//   ....[3]....
        /*0050*/ 	.word	0x00006e90


	//   ....[4]....
        /*0054*/ 	.word	0x00007ea0


	//   ....[5]....
        /*0058*/ 	.word	0x00008c50


	//   ....[6]....
        /*005c*/ 	.word	0x0000b590


	//   ....[7]....
        /*0060*/ 	.word	0x0000c5a0


	//   ....[8]....
        /*0064*/ 	.word	0x0000d350


	//   ....[9]....
        /*0068*/ 	.word	0x0000fcb0


	//   ....[10]....
        /*006c*/ 	.word	0x00010cc0


	//   ....[11]....
        /*0070*/ 	.word	0x00011a40


	//----- nvinfo : EIATTR_EXIT_INSTR_OFFSETS
	.align		4
.L_215:
        /*0074*/ 	.byte	0x04, 0x1c
        /*0076*/ 	.short	(.L_217 - .L_216)


	//   ....[0]....
.L_216:
        /*0078*/ 	.word	0x0000d610


	//   ....[1]....
        /*007c*/ 	.word	0x00010ec0


	//   ....[2]....
        /*0080*/ 	.word	0x00010f00


	//   ....[3]....
        /*0084*/ 	.word	0x00010fa0


	//   ....[4]....
        /*0088*/ 	.word	0x00010fe0


	//   ....[5]....
        /*008c*/ 	.word	0x00011020


	//   ....[6]....
        /*0090*/ 	.word	0x000110b0


	//   ....[7]....
        /*0094*/ 	.word	0x000110f0


	//   ....[8]....
        /*0098*/ 	.word	0x00011190


	//   ....[9]....
        /*009c*/ 	.word	0x000111e0


	//   ....[10]....
        /*00a0*/ 	.word	0x00011230


	//   ....[11]....
        /*00a4*/ 	.word	0x00011310


	//   ....[12]....
        /*00a8*/ 	.word	0x00011480


	//   ....[13]....
        /*00ac*/ 	.word	0x000115f0


	//   ....[14]....
        /*00b0*/ 	.word	0x00011750


	//   ....[15]....
        /*00b4*/ 	.word	0x00011790


	//   ....[16]....
        /*00b8*/ 	.word	0x000117d0


	//   ....[17]....
        /*00bc*/ 	.word	0x00011880


	//   ....[18]....
        /*00c0*/ 	.word	0x000118e0


	//   ....[19]....
        /*00c4*/ 	.word	0x00011a50


	//   ....[20]....
        /*00c8*/ 	.word	0x00011b60


	//   ....[21]....
        /*00cc*/ 	.word	0x00011ca0


	//   ....[22]....
        /*00d0*/ 	.word	0x00011cc0


	//----- nvinfo : EIATTR_MAX_THREADS
	.align		4
.L_217:
        /*00d4*/ 	.byte	0x04, 0x05
        /*00d6*/ 	.short	(.L_219 - .L_218)
.L_218:
        /*00d8*/ 	.word	0x00000080
        /*00dc*/ 	.word	0x00000001
        /*00e0*/ 	.word	0x00000001


	//----- nvinfo : EIATTR_CRS_STACK_SIZE
	.align		4
.L_219:
        /*00e4*/ 	.byte	0x04, 0x1e
        /*00e6*/ 	.short	(.L_221 - .L_220)
.L_220:
        /*00e8*/ 	.word	0x00000000


	//----- nvinfo : EIATTR_CBANK_PARAM_SIZE
	.align		4
.L_221:
        /*00ec*/ 	.byte	0x03, 0x19
        /*00ee*/ 	.short	0x02a0


	//----- nvinfo : EIATTR_PARAM_CBANK
	.align		4
        /*00f0*/ 	.byte	0x04, 0x0a
        /*00f2*/ 	.short	(.L_223 - .L_222)
	.align		4
.L_222:
        /*00f4*/ 	.word	index@(.nv.constant0._ZN2at6native18elementwise_kernelILi128ELi4EZNS0_15gpu_kernel_implIZZZNS0_65_GLOBAL__N__eb3311e5_27_ActivationHardtanhKernel_cu_9e10b42f_293624hardtanh_backward_kernelERNS_14TensorIteratorERKN3c106ScalarES9_ENKUlvE_clEvENKUlvE2_clEvEUlNS6_8BFloat16ESC_E_EEvRNS_18TensorIteratorBaseERKT_EUliE_EEviT1_)
        /*00f8*/ 	.short	0x0380
        /*00fa*/ 	.short	0x02a0


	//----- nvinfo : EIATTR_SW_WAR
	.align		4
.L_223:
        /*00fc*/ 	.byte	0x04, 0x36
        /*00fe*/ 	.short	(.L_225 - .L_224)
.L_224:
        /*0100*/ 	.word	0x00000008
.L_225:


//--------------------- .nv.info._ZN2at6native27unrolled_elementwise_kernelIZZZNS0_65_GLOBAL__N__eb3311e5_27_ActivationHardtanhKernel_cu_9e10b42f_293624hardtanh_backward_kernelERNS_14TensorIteratorERKN3c106ScalarES8_ENKUlvE_clEvENKUlvE2_clEvEUlNS5_8BFloat16ESB_E_St5arrayIPcLm3EELi4E23TrivialOffsetCalculatorILi2EjESG_ILi1EjENS0_6memory12LoadWithCastILi2EEENSJ_13StoreWithCastILi1EEEEEviT_T0_T2_T3_T4_T5_ --------------------------
	.section	.nv.info._ZN2at6native27unrolled_elementwise_kernelIZZZNS0_65_GLOBAL__N__eb3311e5_27_ActivationHardtanhKernel_cu_9e10b42f_293624hardtanh_backward_kernelERNS_14TensorIteratorERKN3c106ScalarES8_ENKUlvE_clEvENKUlvE2_clEvEUlNS5_8BFloat16ESB_E_St5arrayIPcLm3EELi4E23TrivialOffsetCalculatorILi2EjESG_ILi1EjENS0_6memory12LoadWithCastILi2EEENSJ_13StoreWithCastILi1EEEEEviT_T0_T2_T3_T4_T5_,"",@"SHT_CUDA_INFO"
	.sectionflags	@""
	.align	4


	//----- nvinfo : EIATTR_CUDA_API_VERSION
	.align		4
        /*0000*/ 	.byte	0x04, 0x37
        /*0002*/ 	.short	(.L_227 - .L_226)
.L_226:
        /*0004*/ 	.word	0x00000082


	//----- nvinfo : EIATTR_KPARAM_INFO
	.align		4
.L_227:
        /*0008*/ 	.byte	0x04, 0x17
        /*000a*/ 	.short	(.L_229 - .L_228)
.L_228:
        /*000c*/ 	.word	0x00000000
        /*0010*/ 	.short	0x0006
        /*0012*/ 	.short	0x0040
        /*0014*/ 	.byte	0x00, 0xf0, 0x21, 0x00


	//----- nvinfo : EIATTR_KPARAM_INFO
	.align		4
.L_229:
        /*0018*/ 	.byte	0x04, 0x17
        /*001a*/ 	.short	(.L_231 - .L_230)
.L_230:
        /*001c*/ 	.word	0x00000000
        /*0020*/ 	.short	0x0005
        /*0022*/ 	.short	0x0034
        /*0024*/ 	.byte	0x00, 0xf0, 0x31, 0x00


	//----- nvinfo : EIATTR_KPARAM_INFO
	.align		4
.L_231:
        /*0028*/ 	.byte	0x04, 0x17
        /*002a*/ 	.short	(.L_233 - .L_232)
.L_232:
        /*002c*/ 	.word	0x00000000
        /*0030*/ 	.short	0x0004
        /*0032*/ 	.short	0x0031
        /*0034*/ 	.byte	0x00, 0xf0, 0x05, 0x00


	//----- nvinfo : EIATTR_KPARAM_INFO
	.align		4
.L_233:
        /*0038*/ 	.byte	0x04, 0x17
        /*003a*/ 	.short	(.L_235 - .L_234)
.L_234:
        /*003c*/ 	.word	0x00000000
        /*0040*/ 	.short	0x0003
        /*0042*/ 	.short	0x0030
        /*0044*/ 	.byte	0x00, 0xf0, 0x05, 0x00


	//----- nvinfo : EIATTR_KPARAM_INFO
	.align		4
.L_235:
        /*0048*/ 	.byte	0x04, 0x17
        /*004a*/ 	.short	(.L_237 - .L_236)
.L_236:
        /*004c*/ 	.word	0x00000000
        /*0050*/ 	.short	0x0002
        /*0052*/ 	.short	0x0018
        /*0054*/ 	.byte	0x00, 0xf0, 0x61, 0x00


	//----- nvinfo : EIATTR_KPARAM_INFO
	.align		4
.L_237:
        /*0058*/ 	.byte	0x04, 0x17
        /*005a*/ 	.short	(.L_239 - .L_238)
.L_238:
        /*005c*/ 	.word	0x00000000
        /*0060*/ 	.short	0x0001
        /*0062*/ 	.short	0x0008
        /*0064*/ 	.byte	0x00, 0xf0, 0x41, 0x00


	//----- nvinfo : EIATTR_KPARAM_INFO
	.align		4
.L_239:
        /*0068*/ 	.byte	0x04, 0x17
        /*006a*/ 	.short	(.L_241 - .L_240)
.L_240:
        /*006c*/ 	.word	0x00000000
        /*0070*/ 	.short	0x0000
        /*0072*/ 	.short	0x0000
        /*0074*/ 	.byte	0x00, 0xf0, 0x11, 0x00


	//----- nvinfo : EIATTR_SPARSE_MMA_MASK
	.align		4
.L_241:
        /*0078*/ 	.byte	0x03, 0x50
        /*007a*/ 	.short	0x0000


	//----- nvinfo : EIATTR_MAXREG_COUNT
	.align		4
        /*007c*/ 	.byte	0x03, 0x1b
        /*007e*/ 	.short	0x00ff


	//----- nvinfo : EIATTR_EXTERNS
	.align		4
        /*0080*/ 	.byte	0x04, 0x0f
        /*0082*/ 	.short	(.L_243 - .L_242)


	//   ....[0]....
	.align		4
.L_242:
        /*0084*/ 	.word	index@(__assertfail)


	//----- nvinfo : EIATTR_MERCURY_ISA_VERSION
	.align		4
.L_243:
        /*0088*/ 	.byte	0x03, 0x5f
        /*008a*/ 	.short	0x0101


	//----- nvinfo : EIATTR_VRC_CTA_INIT_COUNT
	.align		4
        /*008c*/ 	.byte	0x02, 0x4a
	.zero		1
	.zero		1


	//----- nvinfo : EIATTR_SYSCALL_OFFSETS
	.align		4
        /*0090*/ 	.byte	0x04, 0x46
        /*0092*/ 	.short	(.L_245 - .L_244)


	//   ....[0]....
.L_244:
        /*0094*/ 	.word	0x000010a0


	//   ....[1]....
        /*0098*/ 	.word	0x000021d0


	//   ....[2]....
        /*009c*/ 	.word	0x00003440


	//   ....[3]....
        /*00a0*/ 	.word	0x00004570


	//   ....[4]....
        /*00a4*/ 	.word	0x00005720


	//   ....[5]....
        /*00a8*/ 	.word	0x00006860


	//   ....[6]....
        /*00ac*/ 	.word	0x00007a10


	//   ....[7]....
        /*00b0*/ 	.word	0x00008a60


	//   ....[8]....
        /*00b4*/ 	.word	0x00009ca0


	//   ....[9]....
        /*00b8*/ 	.word	0x0000ab80


	//   ....[10]....
        /*00bc*/ 	.word	0x0000bb00


	//   ....[11]....
        /*00c0*/ 	.word	0x0000ca80


	//----- nvinfo : EIATTR_EXIT_INSTR_OFFSETS
	.align		4
.L_245:
        /*00c4*/ 	.byte	0x04, 0x1c
        /*00c6*/ 	.short	(.L_247 - .L_246)


	//   ....[0]....
.L_246:
        /*00c8*/ 	.word	0x0000bdb0


	//   ....[1]....
        /*00cc*/ 	.word	0x0000bf00


	//   ....[2]....
        /*00d0*/ 	.word	0x0000bf40


	//   ....[3]....
        /*00d4*/ 	.word	0x0000bfe0


	//   ....[4]....
        /*00d8*/ 	.word	0x0000c020


	//   ....[5]....
        /*00dc*/ 	.word	0x0000c060


	//   ....[6]....
        /*00e0*/ 	.word	0x0000c0f0


	//   ....[7]....
        /*00e4*/ 	.word	0x0000c130


	//   ....[8]....
        /*00e8*/ 	.word	0x0000c1d0


	//   ....[9]....
        /*00ec*/ 	.word	0x0000c220


	//   ....[10]....
        /*00f0*/ 	.word	0x0000c270


	//   ....[11]....
        /*00f4*/ 	.word	0x0000c350


	//   ....[12]....
        /*00f8*/ 	.word	0x0000c4c0


	//   ....[13]....
        /*00fc*/ 	.word	0x0000c630


	//   ....[14]....
        /*0100*/ 	.word	0x0000c790


	//   ....[15]....
        /*0104*/ 	.word	0x0000c7d0


	//   ....[16]....
        /*0108*/ 	.word	0x0000c810


	//   ....[17]....
        /*010c*/ 	.word	0x0000c8c0


	//   ....[18]....
        /*0110*/ 	.word	0x0000c920


	//   ....[19]....
        /*0114*/ 	.word	0x0000ca90


	//   ....[20]....
        /*0118*/ 	.word	0x0000cba0


	//   ....[21]....
        /*011c*/ 	.word	0x0000cce0


	//   ....[22]....
        /*0120*/ 	.word	0x0000cd00


	//----- nvinfo : EIATTR_MAX_THREADS
	.align		4
.L_247:
        /*0124*/ 	.byte	0x04, 0x05
        /*0126*/ 	.short	(.L_249 - .L_248)
.L_248:
        /*0128*/ 	.word	0x00000080
        /*012c*/ 	.word	0x00000001
        /*0130*/ 	.word	0x00000001


	//----- nvinfo : EIATTR_CRS_STACK_SIZE
	.align		4
.L_249:
        /*0134*/ 	.byte	0x04, 0x1e
        /*0136*/ 	.short	(.L_251 - .L_250)
.L_250:
        /*0138*/ 	.word	0x00000000


	//----- nvinfo : EIATTR_CBANK_PARAM_SIZE
	.align		4
.L_251:
        /*013c*/ 	.byte	0x03, 0x19
        /*013e*/ 	.short	0x0048


	//----- nvinfo : EIATTR_PARAM_CBANK
	.align		4
        /*0140*/ 	.byte	0x04, 0x0a
        /*0142*/ 	.short	(.L_253 - .L_252)
	.align		4
.L_252:
        /*0144*/ 	.word	index@(.nv.constant0._ZN2at6native27unrolled_elementwise_kernelIZZZNS0_65_GLOBAL__N__eb3311e5_27_ActivationHardtanhKernel_cu_9e10b42f_293624hardtanh_backward_kernelERNS_14TensorIteratorERKN3c106ScalarES8_ENKUlvE_clEvENKUlvE2_clEvEUlNS5_8BFloat16ESB_E_St5arrayIPcLm3EELi4E23TrivialOffsetCalculatorILi2EjESG_ILi1EjENS0_6memory12LoadWithCastILi2EEENSJ_13StoreWithCastILi1EEEEEviT_T0_T2_T3_T4_T5_)
        /*0148*/ 	.short	0x0380
        /*014a*/ 	.short	0x0048


	//----- nvinfo : EIATTR_SW_WAR
	.align		4
.L_253:
        /*014c*/ 	.byte	0x04, 0x36
        /*014e*/ 	.short	(.L_255 - .L_254)
.L_254:
        /*0150*/ 	.word	0x00000008
.L_255:


//--------------------- .nv.info._ZN2at6native18elementwise_kernelILi128ELi4EZNS0_22gpu_kernel_impl_nocastIZZZNS0_65_GLOBAL__N__eb3311e5_27_ActivationHardtanhKernel_cu_9e10b42f_293624hardtanh_backward_kernelERNS_14TensorIteratorERKN3c106ScalarES9_ENKUlvE_clEvENKUlvE2_clEvEUlNS6_8BFloat16ESC_E_EEvRNS_18TensorIteratorBaseERKT_EUliE_EEviT1_ --------------------------
	.section	.nv.info._ZN2at6native18elementwise_kernelILi128ELi4EZNS0_22gpu_kernel_impl_nocastIZZZNS0_65_GLOBAL__N__eb3311e5_27_ActivationHardtanhKernel_cu_9e10b42f_293624hardtanh_backward_kernelERNS_14TensorIteratorERKN3c106ScalarES9_ENKUlvE_clEvENKUlvE2_clEvEUlNS6_8BFloat16ESC_E_EEvRNS_18TensorIteratorBaseERKT_EUliE_EEviT1_,"",@"SHT_CUDA_INFO"
	.sectionflags	@""
	.align	4


	//----- nvinfo : EIATTR_CUDA_API_VERSION
	.align		4
        /*0000*/ 	.byte	0x04, 0x37
        /*0002*/ 	.short	(.L_257 - .L_256)
.L_256:
        /*0004*/ 	.word	0x00000082


	//----- nvinfo : EIATTR_KPARAM_INFO
	.align		4
.L_257:
        /*0008*/ 	.byte	0x04, 0x17
        /*000a*/ 	.short	(.L_259 - .L_258)
.L_258:
        /*000c*/ 	.word	0x00000000
        /*0010*/ 	.short	0x0001
        /*0012*/ 	.short	0x0008
        /*0014*/ 	.byte	0x00, 0xf0, 0x41, 0x0a


	//----- nvinfo : EIATTR_KPARAM_INFO
	.align		4
.L_259:
        /*0018*/ 	.byte	0x04, 0x17
        /*001a*/ 	.short	(.L_261 - .L_260)
.L_260:
        /*001c*/ 	.word	0x00000000
        /*0020*/ 	.short	0x0000
        /*0022*/ 	.short	0x0000
        /*0024*/ 	.byte	0x00, 0xf0, 0x11, 0x00


	//----- nvinfo : EIATTR_SPARSE_MMA_MASK
	.align		4
.L_261:
        /*0028*/ 	.byte	0x03, 0x50
        /*002a*/ 	.short	0x0000


	//----- nvinfo : EIATTR_MAXREG_COUNT
	.align		4
        /*002c*/ 	.byte	0x03, 0x1b
        /*002e*/ 	.short	0x0080


	//----- nvinfo : EIATTR_MERCURY_ISA_VERSION
	.align		4
        /*0030*/ 	.byte	0x03, 0x5f
        /*0032*/ 	.short	0x0101


	//----- nvinfo : EIATTR_VRC_CTA_INIT_COUNT
	.align		4
        /*0034*/ 	.byte	0x02, 0x4a
	.zero		1
	.zero		1


	//----- nvinfo : EIATTR_EXIT_INSTR_OFFSETS
	.align		4
        /*0038*/ 	.byte	0x04, 0x1c
        /*003a*/ 	.short	(.L_263 - .L_262)


	//   ....[0]....
.L_262:
        /*003c*/ 	.word	0x00000450


	//   ....[1]....
        /*0040*/ 	.word	0x00000540


	//   ....[2]....
        /*0044*/ 	.word	0x00004b70


	//   ....[3]....
        /*0048*/ 	.word	0x00006270


	//----- nvinfo : EIATTR_MAX_THREADS
	.align		4
.L_263:
        /*004c*/ 	.byte	0x04, 0x05
        /*004e*/ 	.short	(.L_265 - .L_264)
.L_264:
        /*0050*/ 	.word	0x00000080
        /*0054*/ 	.word	0x00000001
        /*0058*/ 	.word	0x00000001


	//----- nvinfo : EIATTR_CRS_STACK_SIZE
	.align		4
.L_265:
        /*005c*/ 	.byte	0x04, 0x1e
        /*005e*/ 	.short	(.L_267 - .L_266)
.L_266:
        /*0060*/ 	.word	0x00000000


	//----- nvinfo : EIATTR_CBANK_PARAM_SIZE
	.align		4
.L_267:
        /*0064*/ 	.byte	0x03, 0x19
        /*0066*/ 	.short	0x0298


	//----- nvinfo : EIATTR_PARAM_CBANK
	.align		4
        /*0068*/ 	.byte	0x04, 0x0a
        /*006a*/ 	.short	(.L_269 - .L_268)
	.align		4
.L_268:
        /*006c*/ 	.word	index@(.nv.constant0._ZN2at6native18elementwise_kernelILi128ELi4EZNS0_22gpu_kernel_impl_nocastIZZZNS0_65_GLOBAL__N__eb3311e5_27_ActivationHardtanhKernel_cu_9e10b42f_293624hardtanh_backward_kernelERNS_14TensorIteratorERKN3c106ScalarES9_ENKUlvE_clEvENKUlvE2_clEvEUlNS6_8BFloat16ESC_E_EEvRNS_18TensorIteratorBaseERKT_EUliE_EEviT1_)
        /*0070*/ 	.short	0x0380
        /*0072*/ 	.short	0x0298


	//----- nvinfo : EIATTR_SW_WAR
	.align		4
.L_269:
        /*0074*/ 	.byte	0x04, 0x36
        /*0076*/ 	.short	(.L_271 - .L_270)
.L_270:
        /*0078*/ 	.word	0x00000008
.L_271:


//--------------------- .nv.info._ZN2at6native27unrolled_elementwise_kernelIZZZNS0_65_GLOBAL__N__eb3311e5_27_ActivationHardtanhKernel_cu_9e10b42f_293624hardtanh_backward_kernelERNS_14TensorIteratorERKN3c106ScalarES8_ENKUlvE_clEvENKUlvE2_clEvEUlNS5_8BFloat16ESB_E_St5arrayIPcLm3EELi4E23TrivialOffsetCalculatorILi2EjESG_ILi1EjENS0_6memory15LoadWithoutCastENSJ_16StoreWithoutCastEEEviT_T0_T2_T3_T4_T5_ --------------------------
	.section	.nv.info._ZN2at6native27unrolled_elementwise_kernelIZZZNS0_65_GLOBAL__N__eb3311e5_27_ActivationHardtanhKernel_cu_9e10b42f_293624hardtanh_backward_kernelERNS_14TensorIteratorERKN3c106ScalarES8_ENKUlvE_clEvENKUlvE2_clEvEUlNS5_8BFloat16ESB_E_St5arrayIPcLm3EELi4E23TrivialOffsetCalculatorILi2EjESG_ILi1EjENS0_6memory15LoadWithoutCastENSJ_16StoreWithoutCastEEEviT_T0_T2_T3_T4_T5_,"",@"SHT_CUDA_INFO"
	.sectionflags	@""
	.align	4


	//----- nvinfo : EIATTR_CUDA_API_VERSION
	.align		4
        /*0000*/ 	.byte	0x04, 0x37
        /*0002*/ 	.short	(.L_273 - .L_272)
.L_272:
        /*0004*/ 	.word	0x00000082


	//----- nvinfo : EIATTR_KPARAM_INFO
	.align		4
.L_273:
        /*0008*/ 	.byte	0x04, 0x17
        /*000a*/ 	.short	(.L_275 - .L_274)
.L_274:
        /*000c*/ 	.word	0x00000000
        /*0010*/ 	.short	0x0006
        /*0012*/ 	.short	0x0033
        /*0014*/ 	.byte	0x00, 0xf0, 0x05, 0x00


	//----- nvinfo : EIATTR_KPARAM_INFO
	.align		4
.L_275:
        /*0018*/ 	.byte	0x04, 0x17
        /*001a*/ 	.short	(.L_277 - .L_276)
.L_276:
        /*001c*/ 	.word	0x00000000
        /*0020*/ 	.short	0x0005
        /*0022*/ 	.short	0x0032
        /*0024*/ 	.byte	0x00, 0xf0, 0x05, 0x00


	//----- nvinfo : EIATTR_KPARAM_INFO
	.align		4
.L_277:
        /*0028*/ 	.byte	0x04, 0x17
        /*002a*/ 	.short	(.L_279 - .L_278)
.L_278:
        /*002c*/ 	.word	0x00000000
        /*0030*/ 	.short	0x0004
        /*0032*/ 	.short	0x0031
        /*0034*/ 	.byte	0x00, 0xf0, 0x05, 0x00


	//----- nvinfo : EIATTR_KPARAM_INFO
	.align		4
.L_279:
        /*0038*/ 	.byte	0x04, 0x17
        /*003a*/ 	.short	(.L_281 - .L_280)
.L_280:
        /*003c*/ 	.word	0x00000000
        /*0040*/ 	.short	0x0003
        /*0042*/ 	.short	0x0030
        /*0044*/ 	.byte	0x00, 0xf0, 0x05, 0x00


	//----- nvinfo : EIATTR_KPARAM_INFO
	.align		4
.L_281:
        /*0048*/ 	.byte	0x04, 0x17
        /*004a*/ 	.short	(.L_283 - .L_282)
.L_282:
        /*004c*/ 	.word	0x00000000
        /*0050*/ 	.short	0x0002
        /*0052*/ 	.short	0x0018
        /*0054*/ 	.byte	0x00, 0xf0, 0x61, 0x00


	//----- nvinfo : EIATTR_KPARAM_INFO
	.align		4
.L_283:
        /*0058*/ 	.byte	0x04, 0x17
        /*005a*/ 	.short	(.L_285 - .L_284)
.L_284:
        /*005c*/ 	.word	0x00000000
        /*0060*/ 	.short	0x0001
        /*0062*/ 	.short	0x0008
        /*0064*/ 	.byte	0x00, 0xf0, 0x41, 0x00


	//----- nvinfo : EIATTR_KPARAM_INFO
	.align		4
.L_285:
        /*0068*/ 	.byte	0x04, 0x17
        /*006a*/ 	.short	(.L_287 - .L_286)
.L_286:
        /*006c*/ 	.word	0x00000000
        /*0070*/ 	.short	0x0000
        /*0072*/ 	.short	0x0000
        /*0074*/ 	.byte	0x00, 0xf0, 0x11, 0x00


	//----- nvinfo : EIATTR_SPARSE_MMA_MASK
	.align		4
.L_287:
        /*0078*/ 	.byte	0x03, 0x50
        /*007a*/ 	.short	0x0000


	//----- nvinfo : EIATTR_MAXREG_COUNT
	.align		4
        /*007c*/ 	.byte	0x03, 0x1b
        /*007e*/ 	.short	0x00ff


	//----- nvinfo : EIATTR_MERCURY_ISA_VERSION
	.align		4
        /*0080*/ 	.byte	0x03, 0x5f
        /*0082*/ 	.short	0x0101


	//----- nvinfo : EIATTR_VRC_CTA_INIT_COUNT
	.align		4
        /*0084*/ 	.byte	0x02, 0x4a
	.zero		1
	.zero		1


	//----- nvinfo : EIATTR_EXIT_INSTR_OFFSETS
	.align		4
        /*0088*/ 	.byte	0x04, 0x1c
        /*008a*/ 	.short	(.L_289 - .L_288)


	//   ....[0]....
.L_288:
        /*008c*/ 	.word	0x00000660


	//   ....[1]....
        /*0090*/ 	.word	0x00000730


	//----- nvinfo : EIATTR_MAX_THREADS
	.align		4
.L_289:
        /*0094*/ 	.byte	0x04, 0x05
        /*0096*/ 	.short	(.L_291 - .L_290)
.L_290:
        /*0098*/ 	.word	0x00000080
        /*009c*/ 	.word	0x00000001
        /*00a0*/ 	.word	0x00000001


	//----- nvinfo : EIATTR_CRS_STACK_SIZE
	.align		4
.L_291:
        /*00a4*/ 	.byte	0x04, 0x1e
        /*00a6*/ 	.short	(.L_293 - .L_292)
.L_292:
        /*00a8*/ 	.word	0x00000000


	//----- nvinfo : EIATTR_CBANK_PARAM_SIZE
	.align		4
.L_293:
        /*00ac*/ 	.byte	0x03, 0x19
        /*00ae*/ 	.short	0x0034


	//----- nvinfo : EIATTR_PARAM_CBANK
	.align		4
        /*00b0*/ 	.byte	0x04, 0x0a
        /*00b2*/ 	.short	(.L_295 - .L_294)
	.align		4
.L_294:
        /*00b4*/ 	.word	index@(.nv.constant0._ZN2at6native27unrolled_elementwise_kernelIZZZNS0_65_GLOBAL__N__eb3311e5_27_ActivationHardtanhKernel_cu_9e10b42f_293624hardtanh_backward_kernelERNS_14TensorIteratorERKN3c106ScalarES8_ENKUlvE_clEvENKUlvE2_clEvEUlNS5_8BFloat16ESB_E_St5arrayIPcLm3EELi4E23TrivialOffsetCalculatorILi2EjESG_ILi1EjENS0_6memory15LoadWithoutCastENSJ_16StoreWithoutCastEEEviT_T0_T2_T3_T4_T5_)
        /*00b8*/ 	.short	0x0380
        /*00ba*/ 	.short	0x0034


	//----- nvinfo : EIATTR_SW_WAR
	.align		4
.L_295:
        /*00bc*/ 	.byte	0x04, 0x36
        /*00be*/ 	.short	(.L_297 - .L_296)
.L_296:
        /*00c0*/ 	.word	0x00000008
.L_297:


//--------------------- .nv.info._ZN2at6native29vectorized_elementwise_kernelILi2EZZZNS0_65_GLOBAL__N__eb3311e5_27_ActivationHardtanhKernel_cu_9e10b42f_293624hardtanh_backward_kernelERNS_14TensorIteratorERKN3c106ScalarES8_ENKUlvE_clEvENKUlvE2_clEvEUlNS5_8BFloat16ESB_E_St5arrayIPcLm3EEEEviT0_T1_ --------------------------
	.section	.nv.info._ZN2at6native29vectorized_elementwise_kernelILi2EZZZNS0_65_GLOBAL__N__eb3311e5_27_ActivationHardtanhKernel_cu_9e10b42f_293624hardtanh_backward_kernelERNS_14TensorIteratorERKN3c106ScalarES8_ENKUlvE_clEvENKUlvE2_clEvEUlNS5_8BFloat16ESB_E_St5arrayIPcLm3EEEEviT0_T1_,"",@"SHT_CUDA_INFO"
	.sectionflags	@""
	.align	4


	//----- nvinfo : EIATTR_CUDA_API_VERSION
	.align		4
        /*0000*/ 	.byte	0x04, 0x37
        /*0002*/ 	.short	(.L_299 - .L_298)
.L_298:
        /*0004*/ 	.word	0x00000082


	//----- nvinfo : EIATTR_KPARAM_INFO
	.align		4
.L_299:
        /*0008*/ 	.byte	0x04, 0x17
        /*000a*/ 	.short	(.L_301 - .L_300)
.L_300:
        /*000c*/ 	.word	0x00000000
        /*0010*/ 	.short	0x0002
        /*0012*/ 	.short	0x0018
        /*0014*/ 	.byte	0x00, 0xf0, 0x61, 0x00


	//----- nvinfo : EIATTR_KPARAM_INFO
	.align		4
.L_301:
        /*0018*/ 	.byte	0x04, 0x17
        /*001a*/ 	.short	(.L_303 - .L_302)
.L_302:
        /*001c*/ 	.word	0x00000000
        /*0020*/ 	.short	0x0001
        /*0022*/ 	.short	0x0008
        /*0024*/ 	.byte	0x00, 0xf0, 0x41, 0x00


	//----- nvinfo : EIATTR_KPARAM_INFO
	.align		4
.L_303:
        /*0028*/ 	.byte	0x04, 0x17
        /*002a*/ 	.short	(.L_305 - .L_304)
.L_304:
        /*002c*/ 	.word	0x00000000
        /*0030*/ 	.short	0x0000
        /*0032*/ 	.short	0x0000
        /*0034*/ 	.byte	0x00, 0xf0, 0x11, 0x00


	//----- nvinfo : EIATTR_SPARSE_MMA_MASK
	.align		4
.L_305:
        /*0038*/ 	.byte	0x03, 0x50
        /*003a*/ 	.short	0x0000


	//----- nvinfo : EIATTR_MAXREG_COUNT
	.align		4
        /*003c*/ 	.byte	0x03, 0x1b
        /*003e*/ 	.short	0x00ff


	//----- nvinfo : EIATTR_MERCURY_ISA_VERSION
	.align		4
        /*0040*/ 	.byte	0x03, 0x5f
        /*0042*/ 	.short	0x0101


	//----- nvinfo : EIATTR_VRC_CTA_INIT_COUNT
	.align		4
        /*0044*/ 	.byte	0x02, 0x4a
	.zero		1
	.zero		1


	//----- nvinfo : EIATTR_EXIT_INSTR_OFFSETS
	.align		4
        /*0048*/ 	.byte	0x04, 0x1c
        /*004a*/ 	.short	(.L_307 - .L_306)


	//   ....[0]....
.L_306:
        /*004c*/ 	.word	0x00000e50


	//   ....[1]....
        /*0050*/ 	.word	0x00000ea0


	//   ....[2]....
        /*0054*/ 	.word	0x000013e0


	//----- nvinfo : EIATTR_MAX_THREADS
	.align		4
.L_307:
        /*0058*/ 	.byte	0x04, 0x05
        /*005a*/ 	.short	(.L_309 - .L_308)
.L_308:
        /*005c*/ 	.word	0x00000080
        /*0060*/ 	.word	0x00000001
        /*0064*/ 	.word	0x00000001


	//----- nvinfo : EIATTR_CRS_STACK_SIZE
	.align		4
.L_309:
        /*0068*/ 	.byte	0x04, 0x1e
        /*006a*/ 	.short	(.L_311 - .L_310)
.L_310:
        /*006c*/ 	.word	0x00000000


	//----- nvinfo : EIATTR_CBANK_PARAM_SIZE
	.align		4
.L_311:
        /*0070*/ 	.byte	0x03, 0x19
        /*0072*/ 	.short	0x0030


	//----- nvinfo : EIATTR_PARAM_CBANK
	.align		4
        /*0074*/ 	.byte	0x04, 0x0a
        /*0076*/ 	.short	(.L_313 - .L_312)
	.align		4
.L_312:
        /*0078*/ 	.word	index@(.nv.constant0._ZN2at6native29vectorized_elementwise_kernelILi2EZZZNS0_65_GLOBAL__N__eb3311e5_27_ActivationHardtanhKernel_cu_9e10b42f_293624hardtanh_backward_kernelERNS_14TensorIteratorERKN3c106ScalarES8_ENKUlvE_clEvENKUlvE2_clEvEUlNS5_8BFloat16ESB_E_St5arrayIPcLm3EEEEviT0_T1_)
        /*007c*/ 	.short	0x0380
        /*007e*/ 	.short	0x0030


	//----- nvinfo : EIATTR_SW_WAR
	.align		4
.L_313:
        /*0080*/ 	.byte	0x04, 0x36
        /*0082*/ 	.short	(.L_315 - .L_314)
.L_314:
        /*0084*/ 	.word	0x00000008
.L_315:


//--------------------- .nv.info._ZN2at6native29vectorized_elementwise_kernelILi4EZZZNS0_65_GLOBAL__N__eb3311e5_27_ActivationHardtanhKernel_cu_9e10b42f_293624hardtanh_backward_kernelERNS_14TensorIteratorERKN3c106ScalarES8_ENKUlvE_clEvENKUlvE2_clEvEUlNS5_8BFloat16ESB_E_St5arrayIPcLm3EEEEviT0_T1_ --------------------------
	.section	.nv.info._ZN2at6native29vectorized_elementwise_kernelILi4EZZZNS0_65_GLOBAL__N__eb3311e5_27_ActivationHardtanhKernel_cu_9e10b42f_293624hardtanh_backward_kernelERNS_14TensorIteratorERKN3c106ScalarES8_ENKUlvE_clEvENKUlvE2_clEvEUlNS5_8BFloat16ESB_E_St5arrayIPcLm3EEEEviT0_T1_,"",@"SHT_CUDA_INFO"
	.sectionflags	@""
	.align	4


	//----- nvinfo : EIATTR_CUDA_API_VERSION
	.align		4
        /*0000*/ 	.byte	0x04, 0x37
        /*0002*/ 	.short	(.L_317 - .L_316)
.L_316:
        /*0004*/ 	.word	0x00000082


	//----- nvinfo : EIATTR_KPARAM_INFO
	.align		4
.L_317:
        /*0008*/ 	.byte	0x04, 0x17
        /*000a*/ 	.short	(.L_319 - .L_318)
.L_318:
        /*000c*/ 	.word	0x00000000
        /*0010*/ 	.short	0x0002
        /*0012*/ 	.short	0x0018
        /*0014*/ 	.byte	0x00, 0xf0, 0x61, 0x00


	//----- nvinfo : EIATTR_KPARAM_INFO
	.align		4
.L_319:
        /*0018*/ 	.byte	0x04, 0x17
        /*001a*/ 	.short	(.L_321 - .L_320)
.L_320:
        /*001c*/ 	.word	0x00000000
        /*0020*/ 	.short	0x0001
        /*0022*/ 	.short	0x0008
        /*0024*/ 	.byte	0x00, 0xf0, 0x41, 0x00


	//----- nvinfo : EIATTR_KPARAM_INFO
	.align		4
.L_321:
        /*0028*/ 	.byte	0x04, 0x17
        /*002a*/ 	.short	(.L_323 - .L_322)
.L_322:
        /*002c*/ 	.word	0x00000000
        /*0030*/ 	.short	0x0000
        /*0032*/ 	.short	0x0000
        /*0034*/ 	.byte	0x00, 0xf0, 0x11, 0x00


	//----- nvinfo : EIATTR_SPARSE_MMA_MASK
	.align		4
.L_323:
        /*0038*/ 	.byte	0x03, 0x50
        /*003a*/ 	.short	0x0000


	//----- nvinfo : EIATTR_MAXREG_COUNT
	.align		4
        /*003c*/ 	.byte	0x03, 0x1b
        /*003e*/ 	.short	0x00ff


	//----- nvinfo : EIATTR_MERCURY_ISA_VERSION
	.align		4
        /*0040*/ 	.byte	0x03, 0x5f
        /*0042*/ 	.short	0x0101


	//----- nvinfo : EIATTR_VRC_CTA_INIT_COUNT
	.align		4
        /*0044*/ 	.byte	0x02, 0x4a
	.zero		1
	.zero		1


	//----- nvinfo : EIATTR_EXIT_INSTR_OFFSETS
	.align		4
        /*0048*/ 	.byte	0x04, 0x1c
        /*004a*/ 	.short	(.L_325 - .L_324)


	//   ....[0]....
.L_324:
        /*004c*/ 	.word	0x00000e50


	//   ....[1]....
        /*0050*/ 	.word	0x00000ea0


	//   ....[2]....
        /*0054*/ 	.word	0x00001380


	//----- nvinfo : EIATTR_MAX_THREADS
	.align		4
.L_325:
        /*0058*/ 	.byte	0x04, 0x05
        /*005a*/ 	.short	(.L_327 - .L_326)
.L_326:
        /*005c*/ 	.word	0x00000080
        /*0060*/ 	.word	0x00000001
        /*0064*/ 	.word	0x00000001


	//----- nvinfo : EIATTR_CRS_STACK_SIZE
	.align		4
.L_327:
        /*0068*/ 	.byte	0x04, 0x1e
        /*006a*/ 	.short	(.L_329 - .L_328)
.L_328:
        /*006c*/ 	.word	0x00000000


	//----- nvinfo : EIATTR_CBANK_PARAM_SIZE
	.align		4
.L_329:
        /*0070*/ 	.byte	0x03, 0x19
        /*0072*/ 	.short	0x0030


	//----- nvinfo : EIATTR_PARAM_CBANK
	.align		4
        /*0074*/ 	.byte	0x04, 0x0a
        /*0076*/ 	.short	(.L_331 - .L_330)
	.align		4
.L_330:
        /*0078*/ 	.word	index@(.nv.constant0._ZN2at6native29vectorized_elementwise_kernelILi4EZZZNS0_65_GLOBAL__N__eb3311e5_27_ActivationHardtanhKernel_cu_9e10b42f_293624hardtanh_backward_kernelERNS_14TensorIteratorERKN3c106ScalarES8_ENKUlvE_clEvENKUlvE2_clEvEUlNS5_8BFloat16ESB_E_St5arrayIPcLm3EEEEviT0_T1_)
        /*007c*/ 	.short	0x0380
        /*007e*/ 	.short	0x0030


	//----- nvinfo : EIATTR_SW_WAR
	.align		4
.L_331:
        /*0080*/ 	.byte	0x04, 0x36
        /*0082*/ 	.short	(.L_333 - .L_332)
.L_332:
        /*0084*/ 	.word	0x00000008
.L_333:


//--------------------- .nv.info._ZN2at6native29vectorized_elementwise_kernelILi8EZZZNS0_65_GLOBAL__N__eb3311e5_27_ActivationHardtanhKernel_cu_9e10b42f_293624hardtanh_backward_kernelERNS_14TensorIteratorERKN3c106ScalarES8_ENKUlvE_clEvENKUlvE2_clEvEUlNS5_8BFloat16ESB_E_St5arrayIPcLm3EEEEviT0_T1_ --------------------------
	.section	.nv.info._ZN2at6native29vectorized_elementwise_kernelILi8EZZZNS0_65_GLOBAL__N__eb3311e5_27_ActivationHardtanhKernel_cu_9e10b42f_293624hardtanh_backward_kernelERNS_14TensorIteratorERKN3c106ScalarES8_ENKUlvE_clEvENKUlvE2_clEvEUlNS5_8BFloat16ESB_E_St5arrayIPcLm3EEEEviT0_T1_,"",@"SHT_CUDA_INFO"
	.sectionflags	@""
	.align	4


	//----- nvinfo : EIATTR_CUDA_API_VERSION
	.align		4
        /*0000*/ 	.byte	0x04, 0x37
        /*0002*/ 	.short	(.L_335 - .L_334)
.L_334:
        /*0004*/ 	.word	0x00000082


	//----- nvinfo : EIATTR_KPARAM_INFO
	.align		4
.L_335:
        /*0008*/ 	.byte	0x04, 0x17
        /*000a*/ 	.short	(.L_337 - .L_336)
.L_336:
        /*000c*/ 	.word	0x00000000
        /*0010*/ 	.short	0x0002
        /*0012*/ 	.short	0x0018
        /*0014*/ 	.byte	0x00, 0xf0, 0x61, 0x00


	//----- nvinfo : EIATTR_KPARAM_INFO
	.align		4
.L_337:
        /*0018*/ 	.byte	0x04, 0x17
        /*001a*/ 	.short	(.L_339 - .L_338)
.L_338:
        /*001c*/ 	.word	0x00000000
        /*0020*/ 	.short	0x0001
        /*0022*/ 	.short	0x0008
        /*0024*/ 	.byte	0x00, 0xf0, 0x41, 0x00


	//----- nvinfo : EIATTR_KPARAM_INFO
	.align		4
.L_339:
        /*0028*/ 	.byte	0x04, 0x17
        /*002a*/ 	.short	(.L_341 - .L_340)
.L_340:
        /*002c*/ 	.word	0x00000000
        /*0030*/ 	.short	0x0000
        /*0032*/ 	.short	0x0000
        /*0034*/ 	.byte	0x00, 0xf0, 0x11, 0x00


	//----- nvinfo : EIATTR_SPARSE_MMA_MASK
	.align		4
.L_341:
        /*0038*/ 	.byte	0x03, 0x50
        /*003a*/ 	.short	0x0000


	//----- nvinfo : EIATTR_MAXREG_COUNT
	.align		4
        /*003c*/ 	.byte	0x03, 0x1b
        /*003e*/ 	.short	0x00ff


	//----- nvinfo : EIATTR_MERCURY_ISA_VERSION
	.align		4
        /*0040*/ 	.byte	0x03, 0x5f
        /*0042*/ 	.short	0x0101


	//----- nvinfo : EIATTR_VRC_CTA_INIT_COUNT
	.align		4
        /*0044*/ 	.byte	0x02, 0x4a
	.zero		1
	.zero		1


	//----- nvinfo : EIATTR_EXIT_INSTR_OFFSETS
	.align		4
        /*0048*/ 	.byte	0x04, 0x1c
        /*004a*/ 	.short	(.L_343 - .L_342)


	//   ....[0]....
.L_342:
        /*004c*/ 	.word	0x00000010


	//----- nvinfo : EIATTR_MAX_THREADS
	.align		4
.L_343:
        /*0050*/ 	.byte	0x04, 0x05
        /*0052*/ 	.short	(.L_345 - .L_344)
.L_344:
        /*0054*/ 	.word	0x00000080
        /*0058*/ 	.word	0x00000001
        /*005c*/ 	.word	0x00000001


	//----- nvinfo : EIATTR_CBANK_PARAM_SIZE
	.align		4
.L_345:
        /*0060*/ 	.byte	0x03, 0x19
        /*0062*/ 	.short	0x0030


	//----- nvinfo : EIATTR_PARAM_CBANK
	.align		4
        /*0064*/ 	.byte	0x04, 0x0a
        /*0066*/ 	.short	(.L_347 - .L_346)
	.align		4
.L_346:
        /*0068*/ 	.word	index@(.nv.constant0._ZN2at6native29vectorized_elementwise_kernelILi8EZZZNS0_65_GLOBAL__N__eb3311e5_27_ActivationHardtanhKernel_cu_9e10b42f_293624hardtanh_backward_kernelERNS_14TensorIteratorERKN3c106ScalarES8_ENKUlvE_clEvENKUlvE2_clEvEUlNS5_8BFloat16ESB_E_St5arrayIPcLm3EEEEviT0_T1_)
        /*006c*/ 	.short	0x0380
        /*006e*/ 	.short	0x0030


	//----- nvinfo : EIATTR_SW_WAR
	.align		4
.L_347:
        /*0070*/ 	.byte	0x04, 0x36
        /*0072*/ 	.short	(.L_349 - .L_348)
.L_348:
        /*0074*/ 	.word	0x00000008
.L_349:


//--------------------- .nv.info._ZN2at6native18elementwise_kernelILi128ELi4EZNS0_15gpu_kernel_implIZZZNS0_65_GLOBAL__N__eb3311e5_27_ActivationHardtanhKernel_cu_9e10b42f_293624hardtanh_backward_kernelERNS_14TensorIteratorERKN3c106ScalarES9_ENKUlvE_clEvENKUlvE1_clEvEUlNS6_4HalfESC_E_EEvRNS_18TensorIteratorBaseERKT_EUliE_EEviT1_ --------------------------
	.section	.nv.info._ZN2at6native18elementwise_kernelILi128ELi4EZNS0_15gpu_kernel_implIZZZNS0_65_GLOBAL__N__eb3311e5_27_ActivationHardtanhKernel_cu_9e10b42f_293624hardtanh_backward_kernelERNS_14TensorIteratorERKN3c106ScalarES9_ENKUlvE_clEvENKUlvE1_clEvEUlNS6_4HalfESC_E_EEvRNS_18TensorIteratorBaseERKT_EUliE_EEviT1_,"",@"SHT_CUDA_INFO"
	.sectionflags	@""
	.align	4


	//----- nvinfo : EIATTR_CUDA_API_VERSION
	.align		4
        /*0000*/ 	.byte	0x04, 0x37
        /*0002*/ 	.short	(.L_351 - .L_350)
.L_350:
        /*0004*/ 	.word	0x00000082


	//----- nvinfo : EIATTR_KPARAM_INFO
	.align		4
.L_351:
        /*0008*/ 	.byte	0x04, 0x17
        /*000a*/ 	.short	(.L_353 - .L_352)
.L_352:
        /*000c*/ 	.word	0x00000000
        /*0010*/ 	.short	0x0001
        /*0012*/ 	.short	0x0008
        /*0014*/ 	.byte	0x00, 0xf0, 0x61, 0x0a


	//----- nvinfo : EIATTR_KPARAM_INFO
	.align		4
.L_353:
        /*0018*/ 	.byte	0x04, 0x17
        /*001a*/ 	.short	(.L_355 - .L_354)
.L_354:
        /*001c*/ 	.word	0x00000000
        /*0020*/ 	.short	0x0000
        /*0022*/ 	.short	0x0000
        /*0024*/ 	.byte	0x00, 0xf0, 0x11, 0x00


	//----- nvinfo : EIATTR_SPARSE_MMA_MASK
	.align		4
.L_355:
        /*0028*/ 	.byte	0x03, 0x50
        /*002a*/ 	.short	0x0000


	//----- nvinfo : EIATTR_MAXREG_COUNT
	.align		4
        /*002c*/ 	.byte	0x03, 0x1b
        /*002e*/ 	.short	0x0080


	//----- nvinfo : EIATTR_EXTERNS
	.align		4
        /*0030*/ 	.byte	0x04, 0x0f
        /*0032*/ 	.short	(.L_357 - .L_356)


	//   ....[0]....
	.align		4
.L_356:
        /*0034*/ 	.word	index@(__assertfail)


	//----- nvinfo : EIATTR_MERCURY_ISA_VERSION
	.align		4
.L_357:
        /*0038*/ 	.byte	0x03, 0x5f
        /*003a*/ 	.short	0x0101


	//----- nvinfo : EIATTR_VRC_CTA_INIT_COUNT
	.align		4
        /*003c*/ 	.byte	0x02, 0x4a
	.zero		1
	.zero		1


	//----- nvinfo : EIATTR_SYSCALL_OFFSETS
	.align		4
        /*0040*/ 	.byte	0x04, 0x46
        /*0042*/ 	.short	(.L_359 - .L_358)


	//   ....[0]....
.L_358:
        /*0044*/ 	.word	0x00002690


	//   ....[1]....
        /*0048*/ 	.word	0x00003690


	//   ....[2]....
        /*004c*/ 	.word	0x000045f0


	//   ....[3]....
        /*0050*/ 	.word	0x00006e10


	//   ....[4]....
        /*0054*/ 	.word	0x00007e00


	//   ....[5]....
        /*0058*/ 	.word	0x00008b90


	//   ....[6]....
        /*005c*/ 	.word	0x0000b4c0


	//   ....[7]....
        /*0060*/ 	.word	0x0000c4b0


	//   ....[8]....
        /*0064*/ 	.word	0x0000d240


	//   ....[9]....
        /*0068*/ 	.word	0x0000fb90


	//   ....[10]....
        /*006c*/ 	.word	0x00010b80


	//   ....[11]....
        /*0070*/ 	.word	0x000118e0


	//----- nvinfo : EIATTR_EXIT_INSTR_OFFSETS
	.align		4
.L_359:
        /*0074*/ 	.byte	0x04, 0x1c
        /*0076*/ 	.short	(.L_361 - .L_360)


	//   ....[0]....
.L_360:
        /*0078*/ 	.word	0x0000d520


	//   ....[1]....
        /*007c*/ 	.word	0x00010d80


	//   ....[2]....
        /*0080*/ 	.word	0x00010dc0


	//   ....[3]....
        /*0084*/ 	.word	0x00010e60


	//   ....[4]....
        /*0088*/ 	.word	0x00010ea0


	//   ....[5]....
        /*008c*/ 	.word	0x00010ee0


	//   ....[6]....
        /*0090*/ 	.word	0x00010f70


	//   ....[7]....
        /*0094*/ 	.word	0x00010f90


	//   ....[8]....
        /*0098*/ 	.word	0x00011030


	//   ....[9]....
        /*009c*/ 	.word	0x00011080


	//   ....[10]....
        /*00a0*/ 	.word	0x000110d0


	//   ....[11]....
        /*00a4*/ 	.word	0x000111b0


	//   ....[12]....
        /*00a8*/ 	.word	0x00011320


	//   ....[13]....
        /*00ac*/ 	.word	0x00011490


	//   ....[14]....
        /*00b0*/ 	.word	0x000115f0


	//   ....[15]....
        /*00b4*/ 	.word	0x00011630


	//   ....[16]....
        /*00b8*/ 	.word	0x00011670


	//   ....[17]....
        /*00bc*/ 	.word	0x00011720


	//   ....[18]....
        /*00c0*/ 	.word	0x00011780


	//   ....[19]....
        /*00c4*/ 	.word	0x000118f0


	//   ....[20]....
        /*00c8*/ 	.word	0x00011a00


	//   ....[21]....
        /*00cc*/ 	.word	0x00011b40


	//   ....[22]....
        /*00d0*/ 	.word	0x00011b80


	//----- nvinfo : EIATTR_MAX_THREADS
	.align		4
.L_361:
        /*00d4*/ 	.byte	0x04, 0x05
        /*00d6*/ 	.short	(.L_363 - .L_362)
.L_362:
        /*00d8*/ 	.word	0x00000080
        /*00dc*/ 	.word	0x00000001
        /*00e0*/ 	.word	0x00000001


	//----- nvinfo : EIATTR_CRS_STACK_SIZE
	.align		4
.L_363:
        /*00e4*/ 	.byte	0x04, 0x1e
        /*00e6*/ 	.short	(.L_365 - .L_364)
.L_364:
        /*00e8*/ 	.word	0x00000000


	//----- nvinfo : EIATTR_CBANK_PARAM_SIZE
	.align		4
.L_365:
        /*00ec*/ 	.byte	0x03, 0x19
        /*00ee*/ 	.short	0x02a0


	//----- nvinfo : EIATTR_PARAM_CBANK
	.align		4
        /*00f0*/ 	.byte	0x04, 0x0a
        /*00f2*/ 	.short	(.L_367 - .L_366)
	.align		4
.L_366:
        /*00f4*/ 	.word	index@(.nv.constant0._ZN2at6native18elementwise_kernelILi128ELi4EZNS0_15gpu_kernel_implIZZZNS0_65_GLOBAL__N__eb3311e5_27_ActivationHardtanhKernel_cu_9e10b42f_293624hardtanh_backward_kernelERNS_14TensorIteratorERKN3c106ScalarES9_ENKUlvE_clEvENKUlvE1_clEvEUlNS6_4HalfESC_E_EEvRNS_18TensorIteratorBaseERKT_EUliE_EEviT1_)
        /*00f8*/ 	.short	0x0380
        /*00fa*/ 	.short	0x02a0


	//----- nvinfo : EIATTR_SW_WAR
	.align		4
.L_367:
        /*00fc*/ 	.byte	0x04, 0x36
        /*00fe*/ 	.short	(.L_369 - .L_368)
.L_368:
        /*0100*/ 	.word	0x00000008
.L_369:


//--------------------- .nv.info._ZN2at6native27unrolled_elementwise_kernelIZZZNS0_65_GLOBAL__N__eb3311e5_27_ActivationHardtanhKernel_cu_9e10b42f_293624hardtanh_backward_kernelERNS_14TensorIteratorERKN3c106ScalarES8_ENKUlvE_clEvENKUlvE1_clEvEUlNS5_4HalfESB_E_St5arrayIPcLm3EELi4E23TrivialOffsetCalculatorILi2EjESG_ILi1EjENS0_6memory12LoadWithCastILi2EEENSJ_13StoreWithCastILi1EEEEEviT_T0_T2_T3_T4_T5_ --------------------------
	.section	.nv.info._ZN2at6native27unrolled_elementwise_kernelIZZZNS0_65_GLOBAL__N__eb3311e5_27_ActivationHardtanhKernel_cu_9e10b42f_293624hardtanh_backward_kernelERNS_14TensorIteratorERKN3c106ScalarES8_ENKUlvE_clEvENKUlvE1_clEvEUlNS5_4HalfESB_E_St5arrayIPcLm3EELi4E23TrivialOffsetCalculatorILi2EjESG_ILi1EjENS0_6memory12LoadWithCastILi2EEENSJ_13StoreWithCastILi1EEEEEviT_T0_T2_T3_T4_T5_,"",@"SHT_CUDA_INFO"
	.sectionflags	@""
	.align	4


	//----- nvinfo : EIATTR_CUDA_API_VERSION
	.align		4
        /*0000*/ 	.byte	0x04, 0x37
        /*0002*/ 	.short	(.L_371 - .L_370)
.L_370:
        /*0004*/ 	.word	0x00000082


	//----- nvinfo : EIATTR_KPARAM_INFO
	.align		4
.L_371:
        /*0008*/ 	.byte	0x04, 0x17
        /*000a*/ 	.short	(.L_373 - .L_372)
.L_372:
        /*000c*/ 	.word	0x00000000
        /*0010*/ 	.short	0x0006
        /*0012*/ 	.short	0x0040
        /*0014*/ 	.byte	0x00, 0xf0, 0x21, 0x00


	//----- nvinfo : EIATTR_KPARAM_INFO
	.align		4
.L_373:
        /*0018*/ 	.byte	0x04, 0x17
        /*001a*/ 	.short	(.L_375 - .L_374)
.L_374:
        /*001c*/ 	.word	0x00000000
        /*0020*/ 	.short	0x0005
        /*0022*/ 	.short	0x0034
        /*0024*/ 	.byte	0x00, 0xf0, 0x31, 0x00


	//----- nvinfo : EIATTR_KPARAM_INFO
	.align		4
.L_375:
        /*0028*/ 	.byte	0x04, 0x17
        /*002a*/ 	.short	(.L_377 - .L_376)
.L_376:
        /*002c*/ 	.word	0x00000000
        /*0030*/ 	.short	0x0004
        /*0032*/ 	.short	0x0031
        /*0034*/ 	.byte	0x00, 0xf0, 0x05, 0x00


	//----- nvinfo : EIATTR_KPARAM_INFO
	.align		4
.L_377:
        /*0038*/ 	.byte	0x04, 0x17
        /*003a*/ 	.short	(.L_379 - .L_378)
.L_378:
        /*003c*/ 	.word	0x00000000
        /*0040*/ 	.short	0x0003
        /*0042*/ 	.short	0x0030
        /*0044*/ 	.byte	0x00, 0xf0, 0x05, 0x00


	//----- nvinfo : EIATTR_KPARAM_INFO
	.align		4
.L_379:
        /*0048*/ 	.byte	0x04, 0x17
        /*004a*/ 	.short	(.L_381 - .L_380)
.L_380:
        /*004c*/ 	.word	0x00000000
        /*0050*/ 	.short	0x0002
        /*0052*/ 	.short	0x0018
        /*0054*/ 	.byte	0x00, 0xf0, 0x61, 0x00


	//----- nvinfo : EIATTR_KPARAM_INFO
	.align		4
.L_381:
        /*0058*/ 	.byte	0x04, 0x17
        /*005a*/ 	.short	(.L_383 - .L_382)
.L_382:
        /*005c*/ 	.word	0x00000000
        /*0060*/ 	.short	0x0001
        /*0062*/ 	.short	0x0008
        /*0064*/ 	.byte	0x00, 0xf0, 0x41, 0x00


	//----- nvinfo : EIATTR_KPARAM_INFO
	.align		4
.L_383:
        /*0068*/ 	.byte	0x04, 0x17
        /*006a*/ 	.short	(.L_385 - .L_384)
.L_384:
        /*006c*/ 	.word	0x00000000
        /*0070*/ 	.short	0x0000
        /*0072*/ 	.short	0x0000
        /*0074*/ 	.byte	0x00, 0xf0, 0x11, 0x00


	//----- nvinfo : EIATTR_SPARSE_MMA_MASK
	.align		4
.L_385:
        /*0078*/ 	.byte	0x03, 0x50
        /*007a*/ 	.short	0x0000


	//----- nvinfo : EIATTR_MAXREG_COUNT
	.align		4
        /*007c*/ 	.byte	0x03, 0x1b
        /*007e*/ 	.short	0x00ff


	//----- nvinfo : EIATTR_EXTERNS
	.align		4
        /*0080*/ 	.byte	0x04, 0x0f
        /*0082*/ 	.short	(.L_387 - .L_386)


	//   ....[0]....
	.align		4
.L_386:
        /*0084*/ 	.word	index@(__assertfail)


	//----- nvinfo : EIATTR_MERCURY_ISA_VERSION
	.align		4
.L_387:
        /*0088*/ 	.byte	0x03, 0x5f
        /*008a*/ 	.short	0x0101


	//----- nvinfo : EIATTR_VRC_CTA_INIT_COUNT
	.align		4
        /*008c*/ 	.byte	0x02, 0x4a
	.zero		1
	.zero		1


	//----- nvinfo : EIATTR_SYSCALL_OFFSETS
	.align		4
        /*0090*/ 	.byte	0x04, 0x46
        /*0092*/ 	.short	(.L_389 - .L_388)


	//   ....[0]....
.L_388:
        /*0094*/ 	.word	0x00001070


	//   ....[1]....
        /*0098*/ 	.word	0x00002170


	//   ....[2]....
        /*009c*/ 	.word	0x000033b0


	//   ....[3]....
        /*00a0*/ 	.word	0x000044b0


	//   ....[4]....
        /*00a4*/ 	.word	0x00005630


	//   ....[5]....
        /*00a8*/ 	.word	0x00006740


	//   ....[6]....
        /*00ac*/ 	.word	0x000078c0


	//   ....[7]....
        /*00b0*/ 	.word	0x000088f0


	//   ....[8]....
        /*00b4*/ 	.word	0x00009b30


	//   ....[9]....
        /*00b8*/ 	.word	0x0000a9f0


	//   ....[10]....
        /*00bc*/ 	.word	0x0000b970


	//   ....[11]....
        /*00c0*/ 	.word	0x0000c8f0


	//----- nvinfo : EIATTR_EXIT_INSTR_OFFSETS
	.align		4
.L_389:
        /*00c4*/ 	.byte	0x04, 0x1c
        /*00c6*/ 	.short	(.L_391 - .L_390)


	//   ....[0]....
.L_390:
        /*00c8*/ 	.word	0x0000bc40


	//   ....[1]....
        /*00cc*/ 	.word	0x0000bd90


	//   ....[2]....
        /*00d0*/ 	.word	0x0000bdd0


	//   ....[3]....
        /*00d4*/ 	.word	0x0000be70


	//   ....[4]....
        /*00d8*/ 	.word	0x0000beb0


	//   ....[5]....
        /*00dc*/ 	.word	0x0000bef0


	//   ....[6]....
        /*00e0*/ 	.word	0x0000bf80


	//   ....[7]....
        /*00e4*/ 	.word	0x0000bfa0


	//   ....[8]....
        /*00e8*/ 	.word	0x0000c040


	//   ....[9]....
        /*00ec*/ 	.word	0x0000c090


	//   ....[10]....
        /*00f0*/ 	.word	0x0000c0e0


	//   ....[11]....
        /*00f4*/ 	.word	0x0000c1c0


	//   ....[12]....
        /*00f8*/ 	.word	0x0000c330


	//   ....[13]....
        /*00fc*/ 	.word	0x0000c4a0


	//   ....[14]....
        /*0100*/ 	.word	0x0000c600


	//   ....[15]....
        /*0104*/ 	.word	0x0000c640


	//   ....[16]....
        /*0108*/ 	.word	0x0000c680


	//   ....[17]....
        /*010c*/ 	.word	0x0000c730


	//   ....[18]....
        /*0110*/ 	.word	0x0000c790


	//   ....[19]....
        /*0114*/ 	.word	0x0000c900


	//   ....[20]....
        /*0118*/ 	.word	0x0000ca10


	//   ....[21]....
        /*011c*/ 	.word	0x0000cb50


	//   ....[22]....
        /*0120*/ 	.word	0x0000cb90


	//----- nvinfo : EIATTR_MAX_THREADS
	.align		4
.L_391:
        /*0124*/ 	.byte	0x04, 0x05
        /*0126*/ 	.short	(.L_393 - .L_392)
.L_392:
        /*0128*/ 	.word	0x00000080
        /*012c*/ 	.word	0x00000001
        /*0130*/ 	.word	0x00000001


	//----- nvinfo : EIATTR_CRS_STACK_SIZE
	.align		4
.L_393:
        /*0134*/ 	.byte	0x04, 0x1e
        /*0136*/ 	.short	(.L_395 - .L_394)
.L_394:
        /*0138*/ 	.word	0x00000000


	//----- nvinfo : EIATTR_CBANK_PARAM_SIZE
	.align		4
.L_395:
        /*013c*/ 	.byte	0x03, 0x19
        /*013e*/ 	.short	0x0048


	//----- nvinfo : EIATTR_PARAM_CBANK
	.align		4
        /*0140*/ 	.byte	0x04, 0x0a
        /*0142*/ 	.short	(.L_397 - .L_396)
	.align		4
.L_396:
        /*0144*/ 	.word	index@(.nv.constant0._ZN2at6native27unrolled_elementwise_kernelIZZZNS0_65_GLOBAL__N__eb3311e5_27_ActivationHardtanhKernel_cu_9e10b42f_293624hardtanh_backward_kernelERNS_14TensorIteratorERKN3c106ScalarES8_ENKUlvE_clEvENKUlvE1_clEvEUlNS5_4HalfESB_E_St5arrayIPcLm3EELi4E23TrivialOffsetCalculatorILi2EjESG_ILi1EjENS0_6memory12LoadWithCastILi2EEENSJ_13StoreWithCastILi1EEEEEviT_T0_T2_T3_T4_T5_)
        /*0148*/ 	.short	0x0380
        /*014a*/ 	.short	0x0048


	//----- nvinfo : EIATTR_SW_WAR
	.align		4
.L_397:
        /*014c*/ 	.byte	0x04, 0x36
        /*014e*/ 	.short	(.L_399 - .L_398)
.L_398:
        /*0150*/ 	.word	0x00000008
.L_399:


//--------------------- .nv.info._ZN2at6native18elementwise_kernelILi128ELi4EZNS0_22gpu_kernel_impl_nocastIZZZNS0_65_GLOBAL__N__eb3311e5_27_ActivationHardtanhKernel_cu_9e10b42f_293624hardtanh_backward_kernelERNS_14TensorIteratorERKN3c106ScalarES9_ENKUlvE_clEvENKUlvE1_clEvEUlNS6_4HalfESC_E_EEvRNS_18TensorIteratorBaseERKT_EUliE_EEviT1_ --------------------------
	.section	.nv.info._ZN2at6native18elementwise_kernelILi128ELi4EZNS0_22gpu_kernel_impl_nocastIZZZNS0_65_GLOBAL__N__eb3311e5_27_ActivationHardtanhKernel_cu_9e10b42f_293624hardtanh_backward_kernelERNS_14TensorIteratorERKN3c106ScalarES9_ENKUlvE_clEvENKUlvE1_clEvEUlNS6_4HalfESC_E_EEvRNS_18TensorIteratorBaseERKT_EUliE_EEviT1_,"",@"SHT_CUDA_INFO"
	.sectionflags	@""
	.align	4


	//----- nvinfo : EIATTR_CUDA_API_VERSION
	.align		4
        /*0000*/ 	.byte	0x04, 0x37
        /*0002*/ 	.short	(.L_401 - .L_400)
.L_400:
        /*0004*/ 	.word	0x00000082


	//----- nvinfo : EIATTR_KPARAM_INFO
	.align		4
.L_401:
        /*0008*/ 	.byte	0x04, 0x17
        /*000a*/ 	.short	(.L_403 - .L_402)
.L_402:
        /*000c*/ 	.word	0x00000000
        /*0010*/ 	.short	0x0001
        /*0012*/ 	.short	0x0008
        /*0014*/ 	.byte	0x00, 0xf0, 0x41, 0x0a


	//----- nvinfo : EIATTR_KPARAM_INFO
	.align		4
.L_403:
        /*0018*/ 	.byte	0x04, 0x17
        /*001a*/ 	.short	(.L_405 - .L_404)
.L_404:
        /*001c*/ 	.word	0x00000000
        /*0020*/ 	.short	0x0000
        /*0022*/ 	.short	0x0000
        /*0024*/ 	.byte	0x00, 0xf0, 0x11, 0x00


	//----- nvinfo : EIATTR_SPARSE_MMA_MASK
	.align		4
.L_405:
        /*0028*/ 	.byte	0x03, 0x50
        /*002a*/ 	.short	0x0000


	//----- nvinfo : EIATTR_MAXREG_COUNT
	.align		4
        /*002c*/ 	.byte	0x03, 0x1b
        /*002e*/ 	.short	0x0080


	//----- nvinfo : EIATTR_MERCURY_ISA_VERSION
	.align		4
        /*0030*/ 	.byte	0x03, 0x5f
        /*0032*/ 	.short	0x0101


	//----- nvinfo : EIATTR_VRC_CTA_INIT_COUNT
	.align		4
        /*0034*/ 	.byte	0x02, 0x4a
	.zero		1
	.zero		1


	//----- nvinfo : EIATTR_EXIT_INSTR_OFFSETS
	.align		4
        /*0038*/ 	.byte	0x04, 0x1c
        /*003a*/ 	.short	(.L_407 - .L_406)


	//   ....[0]....
.L_406:
        /*003c*/ 	.word	0x00000450


	//   ....[1]....
        /*0040*/ 	.word	0x00000540


	//   ....[2]....
        /*0044*/ 	.word	0x00004b70


	//   ....[3]....
        /*0048*/ 	.word	0x00006270


	//----- nvinfo : EIATTR_MAX_THREADS
	.align		4
.L_407:
        /*004c*/ 	.byte	0x04, 0x05
        /*004e*/ 	.short	(.L_409 - .L_408)
.L_408:
        /*0050*/ 	.word	0x00000080
        /*0054*/ 	.word	0x00000001
        /*0058*/ 	.word	0x00000001


	//----- nvinfo : EIATTR_CRS_STACK_SIZE
	.align		4
.L_409:
        /*005c*/ 	.byte	0x04, 0x1e
        /*005e*/ 	.short	(.L_411 - .L_410)
.L_410:
        /*0060*/ 	.word	0x00000000


	//----- nvinfo : EIATTR_CBANK_PARAM_SIZE
	.align		4
.L_411:
        /*0064*/ 	.byte	0x03, 0x19
        /*0066*/ 	.short	0x0298


	//----- nvinfo : EIATTR_PARAM_CBANK
	.align		4
        /*0068*/ 	.byte	0x04, 0x0a
        /*006a*/ 	.short	(.L_413 - .L_412)
	.align		4
.L_412:
        /*006c*/ 	.word	index@(.nv.constant0._ZN2at6native18elementwise_kernelILi128ELi4EZNS0_22gpu_kernel_impl_nocastIZZZNS0_65_GLOBAL__N__eb3311e5_27_ActivationHardtanhKernel_cu_9e10b42f_293624hardtanh_backward_kernelERNS_14TensorIteratorERKN3c106ScalarES9_ENKUlvE_clEvENKUlvE1_clEvEUlNS6_4HalfESC_E_EEvRNS_18TensorIteratorBaseERKT_EUliE_EEviT1_)
        /*0070*/ 	.short	0x0380
        /*0072*/ 	.short	0x0298


	//----- nvinfo : EIATTR_SW_WAR
	.align		4
.L_413:
        /*0074*/ 	.byte	0x04, 0x36
        /*0076*/ 	.short	(.L_415 - .L_414)
.L_414:
        /*0078*/ 	.word	0x00000008
.L_415:


//--------------------- .nv.info._ZN2at6native27unrolled_elementwise_kernelIZZZNS0_65_GLOBAL__N__eb3311e5_27_ActivationHardtanhKernel_cu_9e10b42f_293624hardtanh_backward_kernelERNS_14TensorIteratorERKN3c106ScalarES8_ENKUlvE_clEvENKUlvE1_clEvEUlNS5_4HalfESB_E_St5arrayIPcLm3EELi4E23TrivialOffsetCalculatorILi2EjESG_ILi1EjENS0_6memory15LoadWithoutCastENSJ_16StoreWithoutCastEEEviT_T0_T2_T3_T4_T5_ --------------------------
	.section	.nv.info._ZN2at6native27unrolled_elementwise_kernelIZZZNS0_65_GLOBAL__N__eb3311e5_27_ActivationHardtanhKernel_cu_9e10b42f_293624hardtanh_backward_kernelERNS_14TensorIteratorERKN3c106ScalarES8_ENKUlvE_clEvENKUlvE1_clEvEUlNS5_4HalfESB_E_St5arrayIPcLm3EELi4E23TrivialOffsetCalculatorILi2EjESG_ILi1EjENS0_6memory15LoadWithoutCastENSJ_16StoreWithoutCastEEEviT_T0_T2_T3_T4_T5_,"",@"SHT_CUDA_INFO"
	.sectionflags	@""
	.align	4


	//----- nvinfo : EIATTR_CUDA_API_VERSION
	.align		4
        /*0000*/ 	.byte	0x04, 0x37
        /*0002*/ 	.short	(.L_417 - .L_416)
.L_416:
        /*0004*/ 	.word	0x00000082


	//----- nvinfo : EIATTR_KPARAM_INFO
	.align		4
.L_417:
        /*0008*/ 	.byte	0x04, 0x17
        /*000a*/ 	.short	(.L_419 - .L_418)
.L_418:
        /*000c*/ 	.word	0x00000000
        /*0010*/ 	.short	0x0006
        /*0012*/ 	.short	0x0033
        /*0014*/ 	.byte	0x00, 0xf0, 0x05, 0x00


	//----- nvinfo : EIATTR_KPARAM_INFO
	.align		4
.L_419:
        /*0018*/ 	.byte	0x04, 0x17
        /*001a*/ 	.short	(.L_421 - .L_420)
.L_420:
        /*001c*/ 	.word	0x00000000
        /*0020*/ 	.short	0x0005
        /*0022*/ 	.short	0x0032
        /*0024*/ 	.byte	0x00, 0xf0, 0x05, 0x00


	//----- nvinfo : EIATTR_KPARAM_INFO
	.align		4
.L_421:
        /*0028*/ 	.byte	0x04, 0x17
        /*002a*/ 	.short	(.L_423 - .L_422)
.L_422:
        /*002c*/ 	.word	0x00000000
        /*0030*/ 	.short	0x0004
        /*0032*/ 	.short	0x0031
        /*0034*/ 	.byte	0x00, 0xf0, 0x05, 0x00


	//----- nvinfo : EIATTR_KPARAM_INFO
	.align		4
.L_423:
        /*0038*/ 	.byte	0x04, 0x17
        /*003a*/ 	.short	(.L_425 - .L_424)
.L_424:
        /*003c*/ 	.word	0x00000000
        /*0040*/ 	.short	0x0003
        /*0042*/ 	.short	0x0030
        /*0044*/ 	.byte	0x00, 0xf0, 0x05, 0x00


	//----- nvinfo : EIATTR_KPARAM_INFO
	.align		4
.L_425:
        /*0048*/ 	.byte	0x04, 0x17
        /*004a*/ 	.short	(.L_427 - .L_426)
.L_426:
        /*004c*/ 	.word	0x00000000
        /*0050*/ 	.short	0x0002
        /*0052*/ 	.short	0x0018
        /*0054*/ 	.byte	0x00, 0xf0, 0x61, 0x00


	//----- nvinfo : EIATTR_KPARAM_INFO
	.align		4
.L_427:
        /*0058*/ 	.byte	0x04, 0x17
        /*005a*/ 	.short	(.L_429 - .L_428)
.L_428:
        /*005c*/ 	.word	0x00000000
        /*0060*/ 	.short	0x0001
        /*0062*/ 	.short	0x0008
        /*0064*/ 	.byte	0x00, 0xf0, 0x41, 0x00


	//----- nvinfo : EIATTR_KPARAM_INFO
	.align		4
.L_429:
        /*0068*/ 	.byte	0x04, 0x17
        /*006a*/ 	.short	(.L_431 - .L_430)
.L_430:
        /*006c*/ 	.word	0x00000000
        /*0070*/ 	.short	0x0000
        /*0072*/ 	.short	0x0000
        /*0074*/ 	.byte	0x00, 0xf0, 0x11, 0x00


	//----- nvinfo : EIATTR_SPARSE_MMA_MASK
	.align		4
.L_431:
        /*0078*/ 	.byte	0x03, 0x50
        /*007a*/ 	.short	0x0000


	//----- nvinfo : EIATTR_MAXREG_COUNT
	.align		4
        /*007c*/ 	.byte	0x03, 0x1b
        /*007e*/ 	.short	0x00ff


	//----- nvinfo : EIATTR_MERCURY_ISA_VERSION
	.align		4
        /*0080*/ 	.byte	0x03, 0x5f
        /*0082*/ 	.short	0x0101


	//----- nvinfo : EIATTR_VRC_CTA_INIT_COUNT
	.align		4
        /*0084*/ 	.byte	0x02, 0x4a
	.zero		1
	.zero		1


	//----- nvinfo : EIATTR_EXIT_INSTR_OFFSETS
	.align		4
        /*0088*/ 	.byte	0x04, 0x1c
        /*008a*/ 	.short	(.L_433 - .L_432)


	//   ....[0]....
.L_432:
        /*008c*/ 	.word	0x00000660


	//   ....[1]....
        /*0090*/ 	.word	0x00000730


	//----- nvinfo : EIATTR_MAX_THREADS
	.align		4
.L_433:
        /*0094*/ 	.byte	0x04, 0x05
        /*0096*/ 	.short	(.L_435 - .L_434)
.L_434:
        /*0098*/ 	.word	0x00000080
        /*009c*/ 	.word	0x00000001
        /*00a0*/ 	.word	0x00000001


	//----- nvinfo : EIATTR_CRS_STACK_SIZE
	.align		4
.L_435:
        /*00a4*/ 	.byte	0x04, 0x1e
        /*00a6*/ 	.short	(.L_437 - .L_436)
.L_436:
        /*00a8*/ 	.word	0x00000000


	//----- nvinfo : EIATTR_CBANK_PARAM_SIZE
	.align		4
.L_437:
        /*00ac*/ 	.byte	0x03, 0x19
        /*00ae*/ 	.short	0x0034


	//----- nvinfo : EIATTR_PARAM_CBANK
	.align		4
        /*00b0*/ 	.byte	0x04, 0x0a
        /*00b2*/ 	.short	(.L_439 - .L_438)
	.align		4
.L_438:
        /*00b4*/ 	.word	index@(.nv.constant0._ZN2at6native27unrolled_elementwise_kernelIZZZNS0_65_GLOBAL__N__eb3311e5_27_ActivationHardtanhKernel_cu_9e10b42f_293624hardtanh_backward_kernelERNS_14TensorIteratorERKN3c106ScalarES8_ENKUlvE_clEvENKUlvE1_clEvEUlNS5_4HalfESB_E_St5arrayIPcLm3EELi4E23TrivialOffsetCalculatorILi2EjESG_ILi1EjENS0_6memory15LoadWithoutCastENSJ_16StoreWithoutCastEEEviT_T0_T2_T3_T4_T5_)
        /*00b8*/ 	.short	0x0380
        /*00ba*/ 	.short	0x0034


	//----- nvinfo : EIATTR_SW_WAR
	.align		4
.L_439:
        /*00bc*/ 	.byte	0x04, 0x36
        /*00be*/ 	.short	(.L_441 - .L_440)
.L_440:
        /*00c0*/ 	.word	0x00000008
.L_441:


//--------------------- .nv.info._ZN2at6native29vectorized_elementwise_kernelILi2EZZZNS0_65_GLOBAL__N__eb3311e5_27_ActivationHardtanhKernel_cu_9e10b42f_293624hardtanh_backward_kernelERNS_14TensorIteratorERKN3c106ScalarES8_ENKUlvE_clEvENKUlvE1_clEvEUlNS5_4HalfESB_E_St5arrayIPcLm3EEEEviT0_T1_ --------------------------
	.section	.nv.info._ZN2at6native29vectorized_elementwise_kernelILi2EZZZNS0_65_GLOBAL__N__eb3311e5_27_ActivationHardtanhKernel_cu_9e10b42f_293624hardtanh_backward_kernelERNS_14TensorIteratorERKN3c106ScalarES8_ENKUlvE_clEvENKUlvE1_clEvEUlNS5_4HalfESB_E_St5arrayIPcLm3EEEEviT0_T1_,"",@"SHT_CUDA_INFO"
	.sectionflags	@""
	.align	4


	//----- nvinfo : EIATTR_CUDA_API_VERSION
	.align		4
        /*0000*/ 	.byte	0x04, 0x37
        /*0002*/ 	.short	(.L_443 - .L_442)
.L_442:
        /*0004*/ 	.word	0x00000082


	//----- nvinfo : EIATTR_KPARAM_INFO
	.align		4
.L_443:
        /*0008*/ 	.byte	0x04, 0x17
        /*000a*/ 	.short	(.L_445 - .L_444)
.L_444:
        /*000c*/ 	.word	0x00000000
        /*0010*/ 	.short	0x0002
        /*0012*/ 	.short	0x0018
        /*0014*/ 	.byte	0x00, 0xf0, 0x61, 0x00


	//----- nvinfo : EIATTR_KPARAM_INFO
	.align		4
.L_445:
        /*0018*/ 	.byte	0x04, 0x17
        /*001a*/ 	.short	(.L_447 - .L_446)
.L_446:
        /*001c*/ 	.word	0x00000000
        /*0020*/ 	.short	0x0001
        /*0022*/ 	.short	0x0008
        /*0024*/ 	.byte	0x00, 0xf0, 0x41, 0x00


	//----- nvinfo : EIATTR_KPARAM_INFO
	.align		4
.L_447:
        /*0028*/ 	.byte	0x04, 0x17
        /*002a*/ 	.short	(.L_449 - .L_448)
.L_448:
        /*002c*/ 	.word	0x00000000
        /*0030*/ 	.short	0x0000
        /*0032*/ 	.short	0x0000
        /*0034*/ 	.byte	0x00, 0xf0, 0x11, 0x00


	//----- nvinfo : EIATTR_SPARSE_MMA_MASK
	.align		4
.L_449:
        /*0038*/ 	.byte	0x03, 0x50
        /*003a*/ 	.short	0x0000


	//----- nvinfo : EIATTR_MAXREG_COUNT
	.align		4
        /*003c*/ 	.byte	0x03, 0x1b
        /*003e*/ 	.short	0x00ff


	//----- nvinfo : EIATTR_MERCURY_ISA_VERSION
	.align		4
        /*0040*/ 	.byte	0x03, 0x5f
        /*0042*/ 	.short	0x0101


	//----- nvinfo : EIATTR_VRC_CTA_INIT_COUNT
	.align		4
        /*0044*/ 	.byte	0x02, 0x4a
	.zero		1
	.zero		1


	//----- nvinfo : EIATTR_EXIT_INSTR_OFFSETS
	.align		4
        /*0048*/ 	.byte	0x04, 0x1c
        /*004a*/ 	.short	(.L_451 - .L_450)


	//   ....[0]....
.L_450:
        /*004c*/ 	.word	0x00000e50


	//   ....[1]....
        /*0050*/ 	.word	0x00000ea0


	//   ....[2]....
        /*0054*/ 	.word	0x00001360


	//----- nvinfo : EIATTR_MAX_THREADS
	.align		4
.L_451:
        /*0058*/ 	.byte	0x04, 0x05
        /*005a*/ 	.short	(.L_453 - .L_452)
.L_452:
        /*005c*/ 	.word	0x00000080
        /*0060*/ 	.word	0x00000001
        /*0064*/ 	.word	0x00000001


	//----- nvinfo : EIATTR_CRS_STACK_SIZE
	.align		4
.L_453:
        /*0068*/ 	.byte	0x04, 0x1e
        /*006a*/ 	.short	(.L_455 - .L_454)
.L_454:
        /*006c*/ 	.word	0x00000000


	//----- nvinfo : EIATTR_CBANK_PARAM_SIZE
	.align		4
.L_455:
        /*0070*/ 	.byte	0x03, 0x19
        /*0072*/ 	.short	0x0030


	//----- nvinfo : EIATTR_PARAM_CBANK
	.align		4
        /*0074*/ 	.byte	0x04, 0x0a
        /*0076*/ 	.short	(.L_457 - .L_456)
	.align		4
.L_456:
        /*0078*/ 	.word	index@(.nv.constant0._ZN2at6native29vectorized_elementwise_kernelILi2EZZZNS0_65_GLOBAL__N__eb3311e5_27_ActivationHardtanhKernel_cu_9e10b42f_293624hardtanh_backward_kernelERNS_14TensorIteratorERKN3c106ScalarES8_ENKUlvE_clEvENKUlvE1_clEvEUlNS5_4HalfESB_E_St5arrayIPcLm3EEEEviT0_T1_)
        /*007c*/ 	.short	0x0380
        /*007e*/ 	.short	0x0030


	//----- nvinfo : EIATTR_SW_WAR
	.align		4
.L_457:
        /*0080*/ 	.byte	0x04, 0x36
        /*0082*/ 	.short	(.L_459 - .L_458)
.L_458:
        /*0084*/ 	.word	0x00000008
.L_459:


//--------------------- .nv.info._ZN2at6native29vectorized_elementwise_kernelILi4EZZZNS0_65_GLOBAL__N__eb3311e5_27_ActivationHardtanhKernel_cu_9e10b42f_293624hardtanh_backward_kernelERNS_14TensorIteratorERKN3c106ScalarES8_ENKUlvE_clEvENKUlvE1_clEvEUlNS5_4HalfESB_E_St5arrayIPcLm3EEEEviT0_T1_ --------------------------
	.section	.nv.info._ZN2at6native29vectorized_elementwise_kernelILi4EZZZNS0_65_GLOBAL__N__eb3311e5_27_ActivationHardtanhKernel_cu_9e10b42f_293624hardtanh_backward_kernelERNS_14TensorIteratorERKN3c106ScalarES8_ENKUlvE_clEvENKUlvE1_clEvEUlNS5_4HalfESB_E_St5arrayIPcLm3EEEEviT0_T1_,"",@"SHT_CUDA_INFO"
	.sectionflags	@""
	.align	4


	//----- nvinfo : EIATTR_CUDA_API_VERSION
	.align		4
        /*0000*/ 	.byte	0x04, 0x37
        /*0002*/ 	.short	(.L_461 - .L_460)
.L_460:
        /*0004*/ 	.word	0x00000082


	//----- nvinfo : EIATTR_KPARAM_INFO
	.align		4
.L_461:
        /*0008*/ 	.byte	0x04, 0x17
        /*000a*/ 	.short	(.L_463 - .L_462)
.L_462:
        /*000c*/ 	.word	0x00000000
        /*0010*/ 	.short	0x0002
        /*0012*/ 	.short	0x0018
        /*0014*/ 	.byte	0x00, 0xf0, 0x61, 0x00


	//----- nvinfo : EIATTR_KPARAM_INFO
	.align		4
.L_463:
        /*0018*/ 	.byte	0x04, 0x17
        /*001a*/ 	.short	(.L_465 - .L_464)
.L_464:
        /*001c*/ 	.word	0x00000000
        /*0020*/ 	.short	0x0001
        /*0022*/ 	.short	0x0008
        /*0024*/ 	.byte	0x00, 0xf0, 0x41, 0x00


	//----- nvinfo : EIATTR_KPARAM_INFO
	.align		4
.L_465:
        /*0028*/ 	.byte	0x04, 0x17
        /*002a*/ 	.short	(.L_467 - .L_466)
.L_466:
        /*002c*/ 	.word	0x00000000
        /*0030*/ 	.short	0x0000
        /*0032*/ 	.short	0x0000
        /*0034*/ 	.byte	0x00, 0xf0, 0x11, 0x00


	//----- nvinfo : EIATTR_SPARSE_MMA_MASK
	.align		4
.L_467:
        /*0038*/ 	.byte	0x03, 0x50
        /*003a*/ 	.short	0x0000


	//----- nvinfo : EIATTR_MAXREG_COUNT
	.align		4
        /*003c*/ 	.byte	0x03, 0x1b
        /*003e*/ 	.short	0x00ff


	//----- nvinfo : EIATTR_MERCURY_ISA_VERSION
	.align		4
        /*0040*/ 	.byte	0x03, 0x5f
        /*0042*/ 	.short	0x0101


	//----- nvinfo : EIATTR_VRC_CTA_INIT_COUNT
	.align		4
        /*0044*/ 	.byte	0x02, 0x4a
	.zero		1
	.zero		1


	//----- nvinfo : EIATTR_EXIT_INSTR_OFFSETS
	.align		4
        /*0048*/ 	.byte	0x04, 0x1c
        /*004a*/ 	.short	(.L_469 - .L_468)


	//   ....[0]....
.L_468:
        /*004c*/ 	.word	0x00000e50


	//   ....[1]....
        /*0050*/ 	.word	0x00000ea0


	//   ....[2]....
        /*0054*/ 	.word	0x00001300


	//----- nvinfo : EIATTR_MAX_THREADS
	.align		4
.L_469:
        /*0058*/ 	.byte	0x04, 0x05
        /*005a*/ 	.short	(.L_471 - .L_470)
.L_470:
        /*005c*/ 	.word	0x00000080
        /*0060*/ 	.word	0x00000001
        /*0064*/ 	.word	0x00000001


	//----- nvinfo : EIATTR_CRS_STACK_SIZE
	.align		4
.L_471:
        /*0068*/ 	.byte	0x04, 0x1e
        /*006a*/ 	.short	(.L_473 - .L_472)
.L_472:
        /*006c*/ 	.word	0x00000000


	//----- nvinfo : EIATTR_CBANK_PARAM_SIZE
	.align		4
.L_473:
        /*0070*/ 	.byte	0x03, 0x19
        /*0072*/ 	.short	0x0030


	//----- nvinfo : EIATTR_PARAM_CBANK
	.align		4
        /*0074*/ 	.byte	0x04, 0x0a
        /*0076*/ 	.short	(.L_475 - .L_474)
	.align		4
.L_474:
        /*0078*/ 	.word	index@(.nv.constant0._ZN2at6native29vectorized_elementwise_kernelILi4EZZZNS0_65_GLOBAL__N__eb3311e5_27_ActivationHardtanhKernel_cu_9e10b42f_293624hardtanh_backward_kernelERNS_14TensorIteratorERKN3c106ScalarES8_ENKUlvE_clEvENKUlvE1_clEvEUlNS5_4HalfESB_E_St5arrayIPcLm3EEEEviT0_T1_)
        /*007c*/ 	.short	0x0380
        /*007e*/ 	.short	0x0030


	//----- nvinfo : EIATTR_SW_WAR
	.align		4
.L_475:
        /*0080*/ 	.byte	0x04, 0x36
        /*0082*/ 	.short	(.L_477 - .L_476)
.L_476:
        /*0084*/ 	.word	0x00000008
.L_477:


//--------------------- .nv.info._ZN2at6native29vectorized_elementwise_kernelILi8EZZZNS0_65_GLOBAL__N__eb3311e5_27_ActivationHardtanhKernel_cu_9e10b42f_293624hardtanh_backward_kernelERNS_14TensorIteratorERKN3c106ScalarES8_ENKUlvE_clEvENKUlvE1_clEvEUlNS5_4HalfESB_E_St5arrayIPcLm3EEEEviT0_T1_ --------------------------
	.section	.nv.info._ZN2at6native29vectorized_elementwise_kernelILi8EZZZNS0_65_GLOBAL__N__eb3311e5_27_ActivationHardtanhKernel_cu_9e10b42f_293624hardtanh_backward_kernelERNS_14TensorIteratorERKN3c106ScalarES8_ENKUlvE_clEvENKUlvE1_clEvEUlNS5_4HalfESB_E_St5arrayIPcLm3EEEEviT0_T1_,"",@"SHT_CUDA_INFO"
	.sectionflags	@""
	.align	4


	//----- nvinfo : EIATTR_CUDA_API_VERSION
	.align		4
        /*0000*/ 	.byte	0x04, 0x37
        /*0002*/ 	.short	(.L_479 - .L_478)
.L_478:
        /*0004*/ 	.word	0x00000082


	//----- nvinfo : EIATTR_KPARAM_INFO
	.align		4
.L_479:
        /*0008*/ 	.byte	0x04, 0x17
        /*000a*/ 	.short	(.L_481 - .L_480)
.L_480:
        /*000c*/ 	.word	0x00000000
        /*0010*/ 	.short	0x0002
        /*0012*/ 	.short	0x0018
        /*0014*/ 	.byte	0x00, 0xf0, 0x61, 0x00


	//----- nvinfo : EIATTR_KPARAM_INFO
	.align		4
.L_481:
        /*0018*/ 	.byte	0x04, 0x17
        /*001a*/ 	.short	(.L_483 - .L_482)
.L_482:
        /*001c*/ 	.word	0x00000000
        /*0020*/ 	.short	0x0001
        /*0022*/ 	.short	0x0008
        /*0024*/ 	.byte	0x00, 0xf0, 0x41, 0x00


	//----- nvinfo : EIATTR_KPARAM_INFO
	.align		4
.L_483:
        /*0028*/ 	.byte	0x04, 0x17
        /*002a*/ 	.short	(.L_485 - .L_484)
.L_484:
        /*002c*/ 	.word	0x00000000
        /*0030*/ 	.short	0x0000
        /*0032*/ 	.short	0x0000
        /*0034*/ 	.byte	0x00, 0xf0, 0x11, 0x00


	//----- nvinfo : EIATTR_SPARSE_MMA_MASK
	.align		4
.L_485:
        /*0038*/ 	.byte	0x03, 0x50
        /*003a*/ 	.short	0x0000


	//----- nvinfo : EIATTR_MAXREG_COUNT
	.align		4
        /*003c*/ 	.byte	0x03, 0x1b
        /*003e*/ 	.short	0x00ff


	//----- nvinfo : EIATTR_MERCURY_ISA_VERSION
	.align		4
        /*0040*/ 	.byte	0x03, 0x5f
        /*0042*/ 	.short	0x0101


	//----- nvinfo : EIATTR_VRC_CTA_INIT_COUNT
	.align		4
        /*0044*/ 	.byte	0x02, 0x4a
	.zero		1
	.zero		1


	//----- nvinfo : EIATTR_EXIT_INSTR_OFFSETS
	.align		4
        /*0048*/ 	.byte	0x04, 0x1c
        /*004a*/ 	.short	(.L_487 - .L_486)


	//   ....[0]....
.L_486:
        /*004c*/ 	.word	0x00000010


	//----- nvinfo : EIATTR_MAX_THREADS
	.align		4
.L_487:
        /*0050*/ 	.byte	0x04, 0x05
        /*0052*/ 	.short	(.L_489 - .L_488)
.L_488:
        /*0054*/ 	.word	0x00000080
        /*0058*/ 	.word	0x00000001
        /*005c*/ 	.word	0x00000001


	//----- nvinfo : EIATTR_CBANK_PARAM_SIZE
	.align		4
.L_489:
        /*0060*/ 	.byte	0x03, 0x19
        /*0062*/ 	.short	0x0030


	//----- nvinfo : EIATTR_PARAM_CBANK
	.align		4
        /*0064*/ 	.byte	0x04, 0x0a
        /*0066*/ 	.short	(.L_491 - .L_490)
	.align		4
.L_490:
        /*0068*/ 	.word	index@(.nv.constant0._ZN2at6native29vectorized_elementwise_kernelILi8EZZZNS0_65_GLOBAL__N__eb3311e5_27_ActivationHardtanhKernel_cu_9e10b42f_293624hardtanh_backward_kernelERNS_14TensorIteratorERKN3c106ScalarES8_ENKUlvE_clEvENKUlvE1_clEvEUlNS5_4HalfESB_E_St5arrayIPcLm3EEEEviT0_T1_)
        /*006c*/ 	.short	0x0380
        /*006e*/ 	.short	0x0030


	//----- nvinfo : EIATTR_SW_WAR
	.align		4
.L_491:
        /*0070*/ 	.byte	0x04, 0x36
        /*0072*/ 	.short	(.L_493 - .L_492)
.L_492:
        /*0074*/ 	.word	0x00000008
.L_493:


//--------------------- .nv.info._ZN2at6native18elementwise_kernelILi128ELi4EZNS0_15gpu_kernel_implIZZZNS0_65_GLOBAL__N__eb3311e5_27_ActivationHardtanhKernel_cu_9e10b42f_293624hardtanh_backward_kernelERNS_14TensorIteratorERKN3c106ScalarES9_ENKUlvE_clEvENKUlvE0_clEvEUlffE_EEvRNS_18TensorIteratorBaseERKT_EUliE_EEviT1_ --------------------------
	.section	.nv.info._ZN2at6native18elementwise_kernelILi128ELi4EZNS0_15gpu_kernel_implIZZZNS0_65_GLOBAL__N__eb3311e5_27_ActivationHardtanhKernel_cu_9e10b42f_293624hardtanh_backward_kernelERNS_14TensorIteratorERKN3c106ScalarES9_ENKUlvE_clEvENKUlvE0_clEvEUlffE_EEvRNS_18TensorIteratorBaseERKT_EUliE_EEviT1_,"",@"SHT_CUDA_INFO"
	.sectionflags	@""
	.align	4


	//----- nvinfo : EIATTR_CUDA_API_VERSION
	.align		4
        /*0000*/ 	.byte	0x04, 0x37
        /*0002*/ 	.short	(.L_495 - .L_494)
.L_494:
        /*0004*/ 	.word	0x00000082


	//----- nvinfo : EIATTR_KPARAM_INFO
	.align		4
.L_495:
        /*0008*/ 	.byte	0x04, 0x17
        /*000a*/ 	.short	(.L_497 - .L_496)
.L_496:
        /*000c*/ 	.word	0x00000000
        /*0010*/ 	.short	0x0001
        /*0012*/ 	.short	0x0008
        /*0014*/ 	.byte	0x00, 0xf0, 0x61, 0x0a


	//----- nvinfo : EIATTR_KPARAM_INFO
	.align		4
.L_497:
        /*0018*/ 	.byte	0x04, 0x17
        /*001a*/ 	.short	(.L_499 - .L_498)
.L_498:
        /*001c*/ 	.word	0x00000000
        /*0020*/ 	.short	0x0000
        /*0022*/ 	.short	0x0000
        /*0024*/ 	.byte	0x00, 0xf0, 0x11, 0x00


	//----- nvinfo : EIATTR_SPARSE_MMA_MASK
	.align		4
.L_499:
        /*0028*/ 	.byte	0x03, 0x50
        /*002a*/ 	.short	0x0000


	//----- nvinfo : EIATTR_MAXREG_COUNT
	.align		4
        /*002c*/ 	.byte	0x03, 0x1b
        /*002e*/ 	.short	0x0080


	//----- nvinfo : EIATTR_EXTERNS
	.align		4
        /*0030*/ 	.byte	0x04, 0x0f
        /*0032*/ 	.short	(.L_501 - .L_500)


	//   ....[0]....
	.align		4
.L_500:
        /*0034*/ 	.word	index@(__assertfail)


	//----- nvinfo : EIATTR_MERCURY_ISA_VERSION
	.align		4
.L_501:
        /*0038*/ 	.byte	0x03, 0x5f
        /*003a*/ 	.short	0x0101


	//----- nvinfo : EIATTR_VRC_CTA_INIT_COUNT
	.align		4
        /*003c*/ 	.byte	0x02, 0x4a
	.zero		1
	.zero		1


	//----- nvinfo : EIATTR_SYSCALL_OFFSETS
	.align		4
        /*0040*/ 	.byte	0x04, 0x46
        /*0042*/ 	.short	(.L_503 - .L_502)


	//   ....[0]....
.L_502:
        /*0044*/ 	.word	0x000024a0


	//   ....[1]....
        /*0048*/ 	.word	0x00003310


	//   ....[2]....
        /*004c*/ 	.word	0x00004110


	//   ....[3]....
        /*0050*/ 	.word	0x000066d0


	//   ....[4]....
        /*0054*/ 	.word	0x00007540


	//   ....[5]....
        /*0058*/ 	.word	0x000081a0


	//   ....[6]....
        /*005c*/ 	.word	0x0000a870


	//   ....[7]....
        /*0060*/ 	.word	0x0000b6e0


	//   ....[8]....
        /*0064*/ 	.word	0x0000c340


	//   ....[9]....
        /*0068*/ 	.word	0x0000ea30


	//   ....[10]....
        /*006c*/ 	.word	0x0000f8a0


	//   ....[11]....
        /*0070*/ 	.word	0x000104d0


	//----- nvinfo : EIATTR_EXIT_INSTR_OFFSETS
	.align		4
.L_503:
        /*0074*/ 	.byte	0x04, 0x1c
        /*0076*/ 	.short	(.L_505 - .L_504)


	//   ....[0]....
.L_504:
        /*0078*/ 	.word	0x0000c5f0


	//   ....[1]....
        /*007c*/ 	.word	0x0000fa50


	//   ....[2]....
        /*0080*/ 	.word	0x0000fa90


	//   ....[3]....
        /*0084*/ 	.word	0x0000fb20


	//   ....[4]....
        /*0088*/ 	.word	0x0000fb50


	//   ....[5]....
        /*008c*/ 	.word	0x0000fb80


	//   ....[6]....
        /*0090*/ 	.word	0x0000fc00


	//   ....[7]....
        /*0094*/ 	.word	0x0000fc30


	//   ....[8]....
        /*0098*/ 	.word	0x0000fcc0


	//   ....[9]....
        /*009c*/ 	.word	0x0000fd00


	//   ....[10]....
        /*00a0*/ 	.word	0x0000fd40


	//   ....[11]....
        /*00a4*/ 	.word	0x0000fe10


	//   ....[12]....
        /*00a8*/ 	.word	0x0000ff70


	//   ....[13]....
        /*00ac*/ 	.word	0x000100d0


	//   ....[14]....
        /*00b0*/ 	.word	0x00010220


	//   ....[15]....
        /*00b4*/ 	.word	0x00010250


	//   ....[16]....
        /*00b8*/ 	.word	0x00010280


	//   ....[17]....
        /*00bc*/ 	.word	0x00010320


	//   ....[18]....
        /*00c0*/ 	.word	0x00010370


	//   ....[19]....
        /*00c4*/ 	.word	0x000104e0


	//   ....[20]....
        /*00c8*/ 	.word	0x000105e0


	//   ....[21]....
        /*00cc*/ 	.word	0x00010710


	//   ....[22]....
        /*00d0*/ 	.word	0x00010740


	//----- nvinfo : EIATTR_MAX_THREADS
	.align		4
.L_505:
        /*00d4*/ 	.byte	0x04, 0x05
        /*00d6*/ 	.short	(.L_507 - .L_506)
.L_506:
        /*00d8*/ 	.word	0x00000080
        /*00dc*/ 	.word	0x00000001
        /*00e0*/ 	.word	0x00000001


	//----- nvinfo : EIATTR_CRS_STACK_SIZE
	.align		4
.L_507:
        /*00e4*/ 	.byte	0x04, 0x1e
        /*00e6*/ 	.short	(.L_509 - .L_508)
.L_508:
        /*00e8*/ 	.word	0x00000000


	//----- nvinfo : EIATTR_CBANK_PARAM_SIZE
	.align		4
.L_509:
        /*00ec*/ 	.byte	0x03, 0x19
        /*00ee*/ 	.short	0x02a0


	//----- nvinfo : EIATTR_PARAM_CBANK
	.align		4
        /*00f0*/ 	.byte	0x04, 0x0a
        /*00f2*/ 	.short	(.L_511 - .L_510)
	.align		4
.L_510:
        /*00f4*/ 	.word	index@(.nv.constant0._ZN2at6native18elementwise_kernelILi128ELi4EZNS0_15gpu_kernel_implIZZZNS0_65_GLOBAL__N__eb3311e5_27_ActivationHardtanhKernel_cu_9e10b42f_293624hardtanh_backward_kernelERNS_14TensorIteratorERKN3c106ScalarES9_ENKUlvE_clEvENKUlvE0_clEvEUlffE_EEvRNS_18TensorIteratorBaseERKT_EUliE_EEviT1_)
        /*00f8*/ 	.short	0x0380
        /*00fa*/ 	.short	0x02a0


	//----- nvinfo : EIATTR_SW_WAR
	.align		4
.L_511:
        /*00fc*/ 	.byte	0x04, 0x36
        /*00fe*/ 	.short	(.L_513 - .L_512)
.L_512:
        /*0100*/ 	.word	0x00000008
.L_513:


//--------------------- .nv.info._ZN2at6native27unrolled_elementwise_kernelIZZZNS0_65_GLOBAL__N__eb3311e5_27_ActivationHardtanhKernel_cu_9e10b42f_293624hardtanh_backward_kernelERNS_14TensorIteratorERKN3c106ScalarES8_ENKUlvE_clEvENKUlvE0_clEvEUlffE_St5arrayIPcLm3EELi4E23TrivialOffsetCalculatorILi2EjESF_ILi1EjENS0_6memory12LoadWithCastILi2EEENSI_13StoreWithCastILi1EEEEEviT_T0_T2_T3_T4_T5_ --------------------------
	.section	.nv.info._ZN2at6native27unrolled_elementwise_kernelIZZZNS0_65_GLOBAL__N__eb3311e5_27_ActivationHardtanhKernel_cu_9e10b42f_293624hardtanh_backward_kernelERNS_14TensorIteratorERKN3c106ScalarES8_ENKUlvE_clEvENKUlvE0_clEvEUlffE_St5arrayIPcLm3EELi4E23TrivialOffsetCalculatorILi2EjESF_ILi1EjENS0_6memory12LoadWithCastILi2EEENSI_13StoreWithCastILi1EEEEEviT_T0_T2_T3_T4_T5_,"",@"SHT_CUDA_INFO"
	.sectionflags	@""
	.align	4


	//----- nvinfo : EIATTR_CUDA_API_VERSION
	.align		4
        /*0000*/ 	.byte	0x04, 0x37
        /*0002*/ 	.short	(.L_515 - .L_514)
.L_514:
        /*0004*/ 	.word	0x00000082


	//----- nvinfo : EIATTR_KPARAM_INFO
	.align		4
.L_515:
        /*0008*/ 	.byte	0x04, 0x17
        /*000a*/ 	.short	(.L_517 - .L_516)
.L_516:
        /*000c*/ 	.word	0x00000000
        /*0010*/ 	.short	0x0006
        /*0012*/ 	.short	0x0040
        /*0014*/ 	.byte	0x00, 0xf0, 0x21, 0x00


	//----- nvinfo : EIATTR_KPARAM_INFO
	.align		4
.L_517:
        /*0018*/ 	.byte	0x04, 0x17
        /*001a*/ 	.short	(.L_519 - .L_518)
.L_518:
        /*001c*/ 	.word	0x00000000
        /*0020*/ 	.short	0x0005
        /*0022*/ 	.short	0x0034
        /*0024*/ 	.byte	0x00, 0xf0, 0x31, 0x00


	//----- nvinfo : EIATTR_KPARAM_INFO
	.align		4
.L_519:
        /*0028*/ 	.byte	0x04, 0x17
        /*002a*/ 	.short	(.L_521 - .L_520)
.L_520:
        /*002c*/ 	.word	0x00000000
        /*0030*/ 	.short	0x0004
        /*0032*/ 	.short	0x0031
        /*0034*/ 	.byte	0x00, 0xf0, 0x05, 0x00


	//----- nvinfo : EIATTR_KPARAM_INFO
	.align		4
.L_521:
        /*0038*/ 	.byte	0x04, 0x17
        /*003a*/ 	.short	(.L_523 - .L_522)
.L_522:
        /*003c*/ 	.word	0x00000000
        /*0040*/ 	.short	0x0003
        /*0042*/ 	.short	0x0030
        /*0044*/ 	.byte	0x00, 0xf0, 0x05, 0x00


	//----- nvinfo : EIATTR_KPARAM_INFO
	.align		4
.L_523:
        /*0048*/ 	.byte	0x04, 0x17
        /*004a*/ 	.short	(.L_525 - .L_524)
.L_524:
        /*004c*/ 	.word	0x00000000
        /*0050*/ 	.short	0x0002
        /*0052*/ 	.short	0x0018
        /*0054*/ 	.byte	0x00, 0xf0, 0x61, 0x00


	//----- nvinfo : EIATTR_KPARAM_INFO
	.align		4
.L_525:
        /*0058*/ 	.byte	0x04, 0x17
        /*005a*/ 	.short	(.L_527 - .L_526)
.L_526:
        /*005c*/ 	.word	0x00000000
        /*0060*/ 	.short	0x0001
        /*0062*/ 	.short	0x0008
        /*0064*/ 	.byte	0x00, 0xf0, 0x41, 0x00


	//----- nvinfo : EIATTR_KPARAM_INFO
	.align		4
.L_527:
        /*0068*/ 	.byte	0x04, 0x17
        /*006a*/ 	.short	(.L_529 - .L_528)
.L_528:
        /*006c*/ 	.word	0x00000000
        /*0070*/ 	.short	0x0000
        /*0072*/ 	.short	0x0000
        /*0074*/ 	.byte	0x00, 0xf0, 0x11, 0x00


	//----- nvinfo : EIATTR_SPARSE_MMA_MASK
	.align		4
.L_529:
        /*0078*/ 	.byte	0x03, 0x50
        /*007a*/ 	.short	0x0000


	//----- nvinfo : EIATTR_MAXREG_COUNT
	.align		4
        /*007c*/ 	.byte	0x03, 0x1b
        /*007e*/ 	.short	0x00ff


	//----- nvinfo : EIATTR_EXTERNS
	.align		4
        /*0080*/ 	.byte	0x04, 0x0f
        /*0082*/ 	.short	(.L_531 - .L_530)


	//   ....[0]....
	.align		4
.L_530:
        /*0084*/ 	.word	index@(__assertfail)


	//----- nvinfo : EIATTR_MERCURY_ISA_VERSION
	.align		4
.L_531:
        /*0088*/ 	.byte	0x03, 0x5f
        /*008a*/ 	.short	0x0101


	//----- nvinfo : EIATTR_VRC_CTA_INIT_COUNT
	.align		4
        /*008c*/ 	.byte	0x02, 0x4a
	.zero		1
	.zero		1


	//----- nvinfo : EIATTR_SYSCALL_OFFSETS
	.align		4
        /*0090*/ 	.byte	0x04, 0x46
        /*0092*/ 	.short	(.L_533 - .L_532)


	//   ....[0]....
.L_532:
        /*0094*/ 	.word	0x00000e80


	//   ....[1]....
        /*0098*/ 	.word	0x00001d20


	//   ....[2]....
        /*009c*/ 	.word	0x00002cb0


	//   ....[3]....
        /*00a0*/ 	.word	0x00003b40


	//   ....[4]....
        /*00a4*/ 	.word	0x00004a50


	//   ....[5]....
        /*00a8*/ 	.word	0x000058e0


	//   ....[6]....
        /*00ac*/ 	.word	0x000067e0


	//   ....[7]....
        /*00b0*/ 	.word	0x00007660


	//   ....[8]....
        /*00b4*/ 	.word	0x00008530


	//   ....[9]....
        /*00b8*/ 	.word	0x00009280


	//   ....[10]....
        /*00bc*/ 	.word	0x0000a100


	//   ....[11]....
        /*00c0*/ 	.word	0x0000af60


	//----- nvinfo : EIATTR_EXIT_INSTR_OFFSETS
	.align		4
.L_533:
        /*00c4*/ 	.byte	0x04, 0x1c
        /*00c6*/ 	.short	(.L_535 - .L_534)


	//   ....[0]....
.L_534:
        /*00c8*/ 	.word	0x0000a3a0


	//   ....[1]....
        /*00cc*/ 	.word	0x0000a4e0


	//   ....[2]....
        /*00d0*/ 	.word	0x0000a520


	//   ....[3]....
        /*00d4*/ 	.word	0x0000a5b0


	//   ....[4]....
        /*00d8*/ 	.word	0x0000a5e0


	//   ....[5]....
        /*00dc*/ 	.word	0x0000a610


	//   ....[6]....
        /*00e0*/ 	.word	0x0000a690


	//   ....[7]....
        /*00e4*/ 	.word	0x0000a6c0


	//   ....[8]....
        /*00e8*/ 	.word	0x0000a750


	//   ....[9]....
        /*00ec*/ 	.word	0x0000a790


	//   ....[10]....
        /*00f0*/ 	.word	0x0000a7d0


	//   ....[11]....
        /*00f4*/ 	.word	0x0000a8a0


	//   ....[12]....
        /*00f8*/ 	.word	0x0000aa00


	//   ....[13]....
        /*00fc*/ 	.word	0x0000ab60


	//   ....[14]....
        /*0100*/ 	.word	0x0000acb0


	//   ....[15]....
        /*0104*/ 	.word	0x0000ace0


	//   ....[16]....
        /*0108*/ 	.word	0x0000ad10


	//   ....[17]....
        /*010c*/ 	.word	0x0000adb0


	//   ....[18]....
        /*0110*/ 	.word	0x0000ae00


	//   ....[19]....
        /*0114*/ 	.word	0x0000af70


	//   ....[20]....
        /*0118*/ 	.word	0x0000b070


	//   ....[21]....
        /*011c*/ 	.word	0x0000b1a0


	//   ....[22]....
        /*0120*/ 	.word	0x0000b1d0


	//----- nvinfo : EIATTR_MAX_THREADS
	.align		4
.L_535:
        /*0124*/ 	.byte	0x04, 0x05
        /*0126*/ 	.short	(.L_537 - .L_536)
.L_536:
        /*0128*/ 	.word	0x00000080
        /*012c*/ 	.word	0x00000001
        /*0130*/ 	.word	0x00000001


	//----- nvinfo : EIATTR_CRS_STACK_SIZE
	.align		4
.L_537:
        /*0134*/ 	.byte	0x04, 0x1e
        /*0136*/ 	.short	(.L_539 - .L_538)
.L_538:
        /*0138*/ 	.word	0x00000000


	//----- nvinfo : EIATTR_CBANK_PARAM_SIZE
	.align		4
.L_539:
        /*013c*/ 	.byte	0x03, 0x19
        /*013e*/ 	.short	0x0048


	//----- nvinfo : EIATTR_PARAM_CBANK
	.align		4
        /*0140*/ 	.byte	0x04, 0x0a
        /*0142*/ 	.short	(.L_541 - .L_540)
	.align		4
.L_540:
        /*0144*/ 	.word	index@(.nv.constant0._ZN2at6native27unrolled_elementwise_kernelIZZZNS0_65_GLOBAL__N__eb3311e5_27_ActivationHardtanhKernel_cu_9e10b42f_293624hardtanh_backward_kernelERNS_14TensorIteratorERKN3c106ScalarES8_ENKUlvE_clEvENKUlvE0_clEvEUlffE_St5arrayIPcLm3EELi4E23TrivialOffsetCalculatorILi2EjESF_ILi1EjENS0_6memory12LoadWithCastILi2EEENSI_13StoreWithCastILi1EEEEEviT_T0_T2_T3_T4_T5_)
        /*0148*/ 	.short	0x0380
        /*014a*/ 	.short	0x0048


	//----- nvinfo : EIATTR_SW_WAR
	.align		4
.L_541:
        /*014c*/ 	.byte	0x04, 0x36
        /*014e*/ 	.short	(.L_543 - .L_542)
.L_542:
        /*0150*/ 	.word	0x00000008
.L_543:


//--------------------- .nv.info._ZN2at6native18elementwise_kernelILi128ELi2EZNS0_22gpu_kernel_impl_nocastIZZZNS0_65_GLOBAL__N__eb3311e5_27_ActivationHardtanhKernel_cu_9e10b42f_293624hardtanh_backward_kernelERNS_14TensorIteratorERKN3c106ScalarES9_ENKUlvE_clEvENKUlvE0_clEvEUlffE_EEvRNS_18TensorIteratorBaseERKT_EUliE_EEviT1_ --------------------------
	.section	.nv.info._ZN2at6native18elementwise_kernelILi128ELi2EZNS0_22gpu_kernel_impl_nocastIZZZNS0_65_GLOBAL__N__eb3311e5_27_ActivationHardtanhKernel_cu_9e10b42f_293624hardtanh_backward_kernelERNS_14TensorIteratorERKN3c106ScalarES9_ENKUlvE_clEvENKUlvE0_clEvEUlffE_EEvRNS_18TensorIteratorBaseERKT_EUliE_EEviT1_,"",@"SHT_CUDA_INFO"
	.sectionflags	@""
	.align	4


	//----- nvinfo : EIATTR_CUDA_API_VERSION
	.align		4
        /*0000*/ 	.byte	0x04, 0x37
        /*0002*/ 	.short	(.L_545 - .L_544)
.L_544:
        /*0004*/ 	.word	0x00000082


	//----- nvinfo : EIATTR_KPARAM_INFO
	.align		4
.L_545:
        /*0008*/ 	.byte	0x04, 0x17
        /*000a*/ 	.short	(.L_547 - .L_546)
.L_546:
        /*000c*/ 	.word	0x00000000
        /*0010*/ 	.short	0x0001
        /*0012*/ 	.short	0x0008
        /*0014*/ 	.byte	0x00, 0xf0, 0x41, 0x0a


	//----- nvinfo : EIATTR_KPARAM_INFO
	.align		4
.L_547:
        /*0018*/ 	.byte	0x04, 0x17
        /*001a*/ 	.short	(.L_549 - .L_548)
.L_548:
        /*001c*/ 	.word	0x00000000
        /*0020*/ 	.short	0x0000
        /*0022*/ 	.short	0x0000
        /*0024*/ 	.byte	0x00, 0xf0, 0x11, 0x00


	//----- nvinfo : EIATTR_SPARSE_MMA_MASK
	.align		4
.L_549:
        /*0028*/ 	.byte	0x03, 0x50
        /*002a*/ 	.short	0x0000


	//----- nvinfo : EIATTR_MAXREG_COUNT
	.align		4
        /*002c*/ 	.byte	0x03, 0x1b
        /*002e*/ 	.short	0x0080


	//----- nvinfo : EIATTR_MERCURY_ISA_VERSION
	.align		4
        /*0030*/ 	.byte	0x03, 0x5f
        /*0032*/ 	.short	0x0101


	//----- nvinfo : EIATTR_VRC_CTA_INIT_COUNT
	.align		4
        /*0034*/ 	.byte	0x02, 0x4a
	.zero		1
	.zero		1


	//----- nvinfo : EIATTR_EXIT_INSTR_OFFSETS
	.align		4
        /*0038*/ 	.byte	0x04, 0x1c
        /*003a*/ 	.short	(.L_551 - .L_550)


	//   ....[0]....
.L_550:
        /*003c*/ 	.word	0x000001d0


	//   ....[1]....
        /*0040*/ 	.word	0x000002b0


	//   ....[2]....
        /*0044*/ 	.word	0x00001a40


	//   ....[3]....
        /*0048*/ 	.word	0x00003120


	//----- nvinfo : EIATTR_MAX_THREADS
	.align		4
.L_551:
        /*004c*/ 	.byte	0x04, 0x05
        /*004e*/ 	.short	(.L_553 - .L_552)
.L_552:
        /*0050*/ 	.word	0x00000080
        /*0054*/ 	.word	0x00000001
        /*0058*/ 	.word	0x00000001


	//----- nvinfo : EIATTR_CRS_STACK_SIZE
	.align		4
.L_553:
        /*005c*/ 	.byte	0x04, 0x1e
        /*005e*/ 	.short	(.L_555 - .L_554)
.L_554:
        /*0060*/ 	.word	0x00000000


	//----- nvinfo : EIATTR_CBANK_PARAM_SIZE
	.align		4
.L_555:
        /*0064*/ 	.byte	0x03, 0x19
        /*0066*/ 	.short	0x0298


	//----- nvinfo : EIATTR_PARAM_CBANK
	.align		4
        /*0068*/ 	.byte	0x04, 0x0a
        /*006a*/ 	.short	(.L_557 - .L_556)
	.align		4
.L_556:
        /*006c*/ 	.word	index@(.nv.constant0._ZN2at6native18elementwise_kernelILi128ELi2EZNS0_22gpu_kernel_impl_nocastIZZZNS0_65_GLOBAL__N__eb3311e5_27_ActivationHardtanhKernel_cu_9e10b42f_293624hardtanh_backward_kernelERNS_14TensorIteratorERKN3c106ScalarES9_ENKUlvE_clEvENKUlvE0_clEvEUlffE_EEvRNS_18TensorIteratorBaseERKT_EUliE_EEviT1_)
        /*0070*/ 	.short	0x0380
        /*0072*/ 	.short	0x0298


	//----- nvinfo : EIATTR_SW_WAR
	.align		4
.L_557:
        /*0074*/ 	.byte	0x04, 0x36
        /*0076*/ 	.short	(.L_559 - .L_558)
.L_558:
        /*0078*/ 	.word	0x00000008
.L_559:


//--------------------- .nv.info._ZN2at6native27unrolled_elementwise_kernelIZZZNS0_65_GLOBAL__N__eb3311e5_27_ActivationHardtanhKernel_cu_9e10b42f_293624hardtanh_backward_kernelERNS_14TensorIteratorERKN3c106ScalarES8_ENKUlvE_clEvENKUlvE0_clEvEUlffE_St5arrayIPcLm3EELi4E23TrivialOffsetCalculatorILi2EjESF_ILi1EjENS0_6memory15LoadWithoutCastENSI_16StoreWithoutCastEEEviT_T0_T2_T3_T4_T5_ --------------------------
	.section	.nv.info._ZN2at6native27unrolled_elementwise_kernelIZZZNS0_65_GLOBAL__N__eb3311e5_27_ActivationHardtanhKernel_cu_9e10b42f_293624hardtanh_backward_kernelERNS_14TensorIteratorERKN3c106ScalarES8_ENKUlvE_clEvENKUlvE0_clEvEUlffE_St5arrayIPcLm3EELi4E23TrivialOffsetCalculatorILi2EjESF_ILi1EjENS0_6memory15LoadWithoutCastENSI_16StoreWithoutCastEEEviT_T0_T2_T3_T4_T5_,"",@"SHT_CUDA_INFO"
	.sectionflags	@""
	.align	4


	//----- nvinfo : EIATTR_CUDA_API_VERSION
	.align		4
        /*0000*/ 	.byte	0x04, 0x37
        /*0002*/ 	.short	(.L_561 - .L_560)
.L_560:
        /*0004*/ 	.word	0x00000082


	//----- nvinfo : EIATTR_KPARAM_INFO
	.align		4
.L_561:
        /*0008*/ 	.byte	0x04, 0x17
        /*000a*/ 	.short	(.L_563 - .L_562)
.L_562:
        /*000c*/ 	.word	0x00000000
        /*0010*/ 	.short	0x0006
        /*0012*/ 	.short	0x0033
        /*0014*/ 	.byte	0x00, 0xf0, 0x05, 0x00


	//----- nvinfo : EIATTR_KPARAM_INFO
	.align		4
.L_563:
        /*0018*/ 	.byte	0x04, 0x17
        /*001a*/ 	.short	(.L_565 - .L_564)
.L_564:
        /*001c*/ 	.word	0x00000000
        /*0020*/ 	.short	0x0005
        /*0022*/ 	.short	0x0032
        /*0024*/ 	.byte	0x00, 0xf0, 0x05, 0x00


	//----- nvinfo : EIATTR_KPARAM_INFO
	.align		4
.L_565:
        /*0028*/ 	.byte	0x04, 0x17
        /*002a*/ 	.short	(.L_567 - .L_566)
.L_566:
        /*002c*/ 	.word	0x00000000
        /*0030*/ 	.short	0x0004
        /*0032*/ 	.short	0x0031
        /*0034*/ 	.byte	0x00, 0xf0, 0x05, 0x00


	//----- nvinfo : EIATTR_KPARAM_INFO
	.align		4
.L_567:
        /*0038*/ 	.byte	0x04, 0x17
        /*003a*/ 	.short	(.L_569 - .L_568)
.L_568:
        /*003c*/ 	.word	0x00000000
        /*0040*/ 	.short	0x0003
        /*0042*/ 	.short	0x0030
        /*0044*/ 	.byte	0x00, 0xf0, 0x05, 0x00


	//----- nvinfo : EIATTR_KPARAM_INFO
	.align		4
.L_569:
        /*0048*/ 	.byte	0x04, 0x17
        /*004a*/ 	.short	(.L_571 - .L_570)
.L_570:
        /*004c*/ 	.word	0x00000000
        /*0050*/ 	.short	0x0002
        /*0052*/ 	.short	0x0018
        /*0054*/ 	.byte	0x00, 0xf0, 0x61, 0x00


	//----- nvinfo : EIATTR_KPARAM_INFO
	.align		4
.L_571:
        /*0058*/ 	.byte	0x04, 0x17
        /*005a*/ 	.short	(.L_573 - .L_572)
.L_572:
        /*005c*/ 	.word	0x00000000
        /*0060*/ 	.short	0x0001
        /*0062*/ 	.short	0x0008
        /*0064*/ 	.byte	0x00, 0xf0, 0x41, 0x00


	//----- nvinfo : EIATTR_KPARAM_INFO
	.align		4
.L_573:
        /*0068*/ 	.byte	0x04, 0x17
        /*006a*/ 	.short	(.L_575 - .L_574)
.L_574:
        /*006c*/ 	.word	0x00000000
        /*0070*/ 	.short	0x0000
        /*0072*/ 	.short	0x0000
        /*0074*/ 	.byte	0x00, 0xf0, 0x11, 0x00


	//----- nvinfo : EIATTR_SPARSE_MMA_MASK
	.align		4
.L_575:
        /*0078*/ 	.byte	0x03, 0x50
        /*007a*/ 	.short	0x0000


	//----- nvinfo : EIATTR_MAXREG_COUNT
	.align		4
        /*007c*/ 	.byte	0x03, 0x1b
        /*007e*/ 	.short	0x00ff


	//----- nvinfo : EIATTR_MERCURY_ISA_VERSION
	.align		4
        /*0080*/ 	.byte	0x03, 0x5f
        /*0082*/ 	.short	0x0101


	//----- nvinfo : EIATTR_VRC_CTA_INIT_COUNT
	.align		4
        /*0084*/ 	.byte	0x02, 0x4a
	.zero		1
	.zero		1


	//----- nvinfo : EIATTR_EXIT_INSTR_OFFSETS
	.align		4
        /*0088*/ 	.byte	0x04, 0x1c
        /*008a*/ 	.short	(.L_577 - .L_576)


	//   ....[0]....
.L_576:
        /*008c*/ 	.word	0x000005d0


	//   ....[1]....
        /*0090*/ 	.word	0x00000620


	//----- nvinfo : EIATTR_MAX_THREADS
	.align		4
.L_577:
        /*0094*/ 	.byte	0x04, 0x05
        /*0096*/ 	.short	(.L_579 - .L_578)
.L_578:
        /*0098*/ 	.word	0x00000080
        /*009c*/ 	.word	0x00000001
        /*00a0*/ 	.word	0x00000001


	//----- nvinfo : EIATTR_CRS_STACK_SIZE
	.align		4
.L_579:
        /*00a4*/ 	.byte	0x04, 0x1e
        /*00a6*/ 	.short	(.L_581 - .L_580)
.L_580:
        /*00a8*/ 	.word	0x00000000


	//----- nvinfo : EIATTR_CBANK_PARAM_SIZE
	.align		4
.L_581:
        /*00ac*/ 	.byte	0x03, 0x19
        /*00ae*/ 	.short	0x0034


	//----- nvinfo : EIATTR_PARAM_CBANK
	.align		4
        /*00b0*/ 	.byte	0x04, 0x0a
        /*00b2*/ 	.short	(.L_583 - .L_582)
	.align		4
.L_582:
        /*00b4*/ 	.word	index@(.nv.constant0._ZN2at6native27unrolled_elementwise_kernelIZZZNS0_65_GLOBAL__N__eb3311e5_27_ActivationHardtanhKernel_cu_9e10b42f_293624hardtanh_backward_kernelERNS_14TensorIteratorERKN3c106ScalarES8_ENKUlvE_clEvENKUlvE0_clEvEUlffE_St5arrayIPcLm3EELi4E23TrivialOffsetCalculatorILi2EjESF_ILi1EjENS0_6memory15LoadWithoutCastENSI_16StoreWithoutCastEEEviT_T0_T2_T3_T4_T5_)
        /*00b8*/ 	.short	0x0380
        /*00ba*/ 	.short	0x0034


	//----- nvinfo : EIATTR_SW_WAR
	.align		4
.L_583:
        /*00bc*/ 	.byte	0x04, 0x36
        /*00be*/ 	.short	(.L_585 - .L_584)
.L_584:
        /*00c0*/ 	.word	0x00000008
.L_585:


//--------------------- .nv.info._ZN2at6native29vectorized_elementwise_kernelILi2EZZZNS0_65_GLOBAL__N__eb3311e5_27_ActivationHardtanhKernel_cu_9e10b42f_293624hardtanh_backward_kernelERNS_14TensorIteratorERKN3c106ScalarES8_ENKUlvE_clEvENKUlvE0_clEvEUlffE_St5arrayIPcLm3EEEEviT0_T1_ --------------------------
	.section	.nv.info._ZN2at6native29vectorized_elementwise_kernelILi2EZZZNS0_65_GLOBAL__N__eb3311e5_27_ActivationHardtanhKernel_cu_9e10b42f_293624hardtanh_backward_kernelERNS_14TensorIteratorERKN3c106ScalarES8_ENKUlvE_clEvENKUlvE0_clEvEUlffE_St5arrayIPcLm3EEEEviT0_T1_,"",@"SHT_CUDA_INFO"
	.sectionflags	@""
	.align	4


	//----- nvinfo : EIATTR_CUDA_API_VERSION
	.align		4
        /*0000*/ 	.byte	0x04, 0x37
        /*0002*/ 	.short	(.L_587 - .L_586)
.L_586:
        /*0004*/ 	.word	0x00000082


	//----- nvinfo : EIATTR_KPARAM_INFO
	.align		4
.L_587:
        /*0008*/ 	.byte	0x04, 0x17
        /*000a*/ 	.short	(.L_589 - .L_588)
.L_588:
        /*000c*/ 	.word	0x00000000
        /*0010*/ 	.short	0x0002
        /*0012*/ 	.short	0x0018
        /*0014*/ 	.byte	0x00, 0xf0, 0x61, 0x00


	//----- nvinfo : EIATTR_KPARAM_INFO
	.align		4
.L_589:
        /*0018*/ 	.byte	0x04, 0x17
        /*001a*/ 	.short	(.L_591 - .L_590)
.L_590:
        /*001c*/ 	.word	0x00000000
        /*0020*/ 	.short	0x0001
        /*0022*/ 	.short	0x0008
        /*0024*/ 	.byte	0x00, 0xf0, 0x41, 0x00


	//----- nvinfo : EIATTR_KPARAM_INFO
	.align		4
.L_591:
        /*0028*/ 	.byte	0x04, 0x17
        /*002a*/ 	.short	(.L_593 - .L_592)
.L_592:
        /*002c*/ 	.word	0x00000000
        /*0030*/ 	.short	0x0000
        /*0032*/ 	.short	0x0000
        /*0034*/ 	.byte	0x00, 0xf0, 0x11, 0x00


	//----- nvinfo : EIATTR_SPARSE_MMA_MASK
	.align		4
.L_593:
        /*0038*/ 	.byte	0x03, 0x50
        /*003a*/ 	.short	0x0000


	//----- nvinfo : EIATTR_MAXREG_COUNT
	.align		4
        /*003c*/ 	.byte	0x03, 0x1b
        /*003e*/ 	.short	0x00ff


	//----- nvinfo : EIATTR_MERCURY_ISA_VERSION
	.align		4
        /*0040*/ 	.byte	0x03, 0x5f
        /*0042*/ 	.short	0x0101


	//----- nvinfo : EIATTR_VRC_CTA_INIT_COUNT
	.align		4
        /*0044*/ 	.byte	0x02, 0x4a
	.zero		1
	.zero		1


	//----- nvinfo : EIATTR_EXIT_INSTR_OFFSETS
	.align		4
        /*0048*/ 	.byte	0x04, 0x1c
        /*004a*/ 	.short	(.L_595 - .L_594)


	//   ....[0]....
.L_594:
        /*004c*/ 	.word	0x00000b40


	//   ....[1]....
        /*0050*/ 	.word	0x00000b90


	//   ....[2]....
        /*0054*/ 	.word	0x00000f10


	//----- nvinfo : EIATTR_MAX_THREADS
	.align		4
.L_595:
        /*0058*/ 	.byte	0x04, 0x05
        /*005a*/ 	.short	(.L_597 - .L_596)
.L_596:
        /*005c*/ 	.word	0x00000080
        /*0060*/ 	.word	0x00000001
        /*0064*/ 	.word	0x00000001


	//----- nvinfo : EIATTR_CRS_STACK_SIZE
	.align		4
.L_597:
        /*0068*/ 	.byte	0x04, 0x1e
        /*006a*/ 	.short	(.L_599 - .L_598)
.L_598:
        /*006c*/ 	.word	0x00000000


	//----- nvinfo : EIATTR_CBANK_PARAM_SIZE
	.align		4
.L_599:
        /*0070*/ 	.byte	0x03, 0x19
        /*0072*/ 	.short	0x0030


	//----- nvinfo : EIATTR_PARAM_CBANK
	.align		4
        /*0074*/ 	.byte	0x04, 0x0a
        /*0076*/ 	.short	(.L_601 - .L_600)
	.align		4
.L_600:
        /*0078*/ 	.word	index@(.nv.constant0._ZN2at6native29vectorized_elementwise_kernelILi2EZZZNS0_65_GLOBAL__N__eb3311e5_27_ActivationHardtanhKernel_cu_9e10b42f_293624hardtanh_backward_kernelERNS_14TensorIteratorERKN3c106ScalarES8_ENKUlvE_clEvENKUlvE0_clEvEUlffE_St5arrayIPcLm3EEEEviT0_T1_)
        /*007c*/ 	.short	0x0380
        /*007e*/ 	.short	0x0030


	//----- nvinfo : EIATTR_SW_WAR
	.align		4
.L_601:
        /*0080*/ 	.byte	0x04, 0x36
        /*0082*/ 	.short	(.L_603 - .L_602)
.L_602:
        /*0084*/ 	.word	0x00000008
.L_603:


//--------------------- .nv.info._ZN2at6native29vectorized_elementwise_kernelILi4EZZZNS0_65_GLOBAL__N__eb3311e5_27_ActivationHardtanhKernel_cu_9e10b42f_293624hardtanh_backward_kernelERNS_14TensorIteratorERKN3c106ScalarES8_ENKUlvE_clEvENKUlvE0_clEvEUlffE_St5arrayIPcLm3EEEEviT0_T1_ --------------------------
	.section	.nv.info._ZN2at6native29vectorized_elementwise_kernelILi4EZZZNS0_65_GLOBAL__N__eb3311e5_27_ActivationHardtanhKernel_cu_9e10b42f_293624hardtanh_backward_kernelERNS_14TensorIteratorERKN3c106ScalarES8_ENKUlvE_clEvENKUlvE0_clEvEUlffE_St5arrayIPcLm3EEEEviT0_T1_,"",@"SHT_CUDA_INFO"
	.sectionflags	@""
	.align	4


	//----- nvinfo : EIATTR_CUDA_API_VERSION
	.align		4
        /*0000*/ 	.byte	0x04, 0x37
        /*0002*/ 	.short	(.L_605 - .L_604)
.L_604:
        /*0004*/ 	.word	0x00000082


	//----- nvinfo : EIATTR_KPARAM_INFO
	.align		4
.L_605:
        /*0008*/ 	.byte	0x04, 0x17
        /*000a*/ 	.short	(.L_607 - .L_606)
.L_606:
        /*000c*/ 	.word	0x00000000
        /*0010*/ 	.short	0x0002
        /*0012*/ 	.short	0x0018
        /*0014*/ 	.byte	0x00, 0xf0, 0x61, 0x00


	//----- nvinfo : EIATTR_KPARAM_INFO
	.align		4
.L_607:
        /*0018*/ 	.byte	0x04, 0x17
        /*001a*/ 	.short	(.L_609 - .L_608)
.L_608:
        /*001c*/ 	.word	0x00000000
        /*0020*/ 	.short	0x0001
        /*0022*/ 	.short	0x0008
        /*0024*/ 	.byte	0x00, 0xf0, 0x41, 0x00


	//----- nvinfo : EIATTR_KPARAM_INFO
	.align		4
.L_609:
        /*0028*/ 	.byte	0x04, 0x17
        /*002a*/ 	.short	(.L_611 - .L_610)
.L_610:
        /*002c*/ 	.word	0x00000000
        /*0030*/ 	.short	0x0000
        /*0032*/ 	.short	0x0000
        /*0034*/ 	.byte	0x00, 0xf0, 0x11, 0x00


	//----- nvinfo : EIATTR_SPARSE_MMA_MASK
	.align		4
.L_611:
        /*0038*/ 	.byte	0x03, 0x50
        /*003a*/ 	.short	0x0000


	//----- nvinfo : EIATTR_MAXREG_COUNT
	.align		4
        /*003c*/ 	.byte	0x03, 0x1b
        /*003e*/ 	.short	0x00ff


	//----- nvinfo : EIATTR_MERCURY_ISA_VERSION
	.align		4
        /*0040*/ 	.byte	0x03, 0x5f
        /*0042*/ 	.short	0x0101


	//----- nvinfo : EIATTR_VRC_CTA_INIT_COUNT
	.align		4
        /*0044*/ 	.byte	0x02, 0x4a
	.zero		1
	.zero		1


	//----- nvinfo : EIATTR_EXIT_INSTR_OFFSETS
	.align		4
        /*0048*/ 	.byte	0x04, 0x1c
        /*004a*/ 	.short	(.L_613 - .L_612)


	//   ....[0]....
.L_612:
        /*004c*/ 	.word	0x00000b40


	//   ....[1]....
        /*0050*/ 	.word	0x00000b90


	//   ....[2]....
        /*0054*/ 	.word	0x00000eb0


	//----- nvinfo : EIATTR_MAX_THREADS
	.align		4
.L_613:
        /*0058*/ 	.byte	0x04, 0x05
        /*005a*/ 	.short	(.L_615 - .L_614)
.L_614:
        /*005c*/ 	.word	0x00000080
        /*0060*/ 	.word	0x00000001
        /*0064*/ 	.word	0x00000001


	//----- nvinfo : EIATTR_CRS_STACK_SIZE
	.align		4
.L_615:
        /*0068*/ 	.byte	0x04, 0x1e
        /*006a*/ 	.short	(.L_617 - .L_616)
.L_616:
        /*006c*/ 	.word	0x00000000


	//----- nvinfo : EIATTR_CBANK_PARAM_SIZE
	.align		4
.L_617:
        /*0070*/ 	.byte	0x03, 0x19
        /*0072*/ 	.short	0x0030


	//----- nvinfo : EIATTR_PARAM_CBANK
	.align		4
        /*0074*/ 	.byte	0x04, 0x0a
        /*0076*/ 	.short	(.L_619 - .L_618)
	.align		4
.L_618:
        /*0078*/ 	.word	index@(.nv.constant0._ZN2at6native29vectorized_elementwise_kernelILi4EZZZNS0_65_GLOBAL__N__eb3311e5_27_ActivationHardtanhKernel_cu_9e10b42f_293624hardtanh_backward_kernelERNS_14TensorIteratorERKN3c106ScalarES8_ENKUlvE_clEvENKUlvE0_clEvEUlffE_St5arrayIPcLm3EEEEviT0_T1_)
        /*007c*/ 	.short	0x0380
        /*007e*/ 	.short	0x0030


	//----- nvinfo : EIATTR_SW_WAR
	.align		4
.L_619:
        /*0080*/ 	.byte	0x04, 0x36
        /*0082*/ 	.short	(.L_621 - .L_620)
.L_620:
        /*0084*/ 	.word	0x00000008
.L_621:


//--------------------- .nv.info._ZN2at6native29vectorized_elementwise_kernelILi8EZZZNS0_65_GLOBAL__N__eb3311e5_27_ActivationHardtanhKernel_cu_9e10b42f_293624hardtanh_backward_kernelERNS_14TensorIteratorERKN3c106ScalarES8_ENKUlvE_clEvENKUlvE0_clEvEUlffE_St5arrayIPcLm3EEEEviT0_T1_ --------------------------
	.section	.nv.info._ZN2at6native29vectorized_elementwise_kernelILi8EZZZNS0_65_GLOBAL__N__eb3311e5_27_ActivationHardtanhKernel_cu_9e10b42f_293624hardtanh_backward_kernelERNS_14TensorIteratorERKN3c106ScalarES8_ENKUlvE_clEvENKUlvE0_clEvEUlffE_St5arrayIPcLm3EEEEviT0_T1_,"",@"SHT_CUDA_INFO"
	.sectionflags	@""
	.align	4


	//----- nvinfo : EIATTR_CUDA_API_VERSION
	.align		4
        /*0000*/ 	.byte	0x04, 0x37
        /*0002*/ 	.short	(.L_623 - .L_622)
.L_622:
        /*0004*/ 	.word	0x00000082


	//----- nvinfo : EIATTR_KPARAM_INFO
	.align		4
.L_623:
        /*0008*/ 	.byte	0x04, 0x17
        /*000a*/ 	.short	(.L_625 - .L_624)
.L_624:
        /*000c*/ 	.word	0x00000000
        /*0010*/ 	.short	0x0002
        /*0012*/ 	.short	0x0018
        /*0014*/ 	.byte	0x00, 0xf0, 0x61, 0x00


	//----- nvinfo : EIATTR_KPARAM_INFO
	.align		4
.L_625:
        /*0018*/ 	.byte	0x04, 0x17
        /*001a*/ 	.short	(.L_627 - .L_626)
.L_626:
        /*001c*/ 	.word	0x00000000
        /*0020*/ 	.short	0x0001
        /*0022*/ 	.short	0x0008
        /*0024*/ 	.byte	0x00, 0xf0, 0x41, 0x00


	//----- nvinfo : EIATTR_KPARAM_INFO
	.align		4
.L_627:
        /*0028*/ 	.byte	0x04, 0x17
        /*002a*/ 	.short	(.L_629 - .L_628)
.L_628:
        /*002c*/ 	.word	0x00000000
        /*0030*/ 	.short	0x0000
        /*0032*/ 	.short	0x0000
        /*0034*/ 	.byte	0x00, 0xf0, 0x11, 0x00


	//----- nvinfo : EIATTR_SPARSE_MMA_MASK
	.align		4
.L_629:
        /*0038*/ 	.byte	0x03, 0x50
        /*003a*/ 	.short	0x0000


	//----- nvinfo : EIATTR_MAXREG_COUNT
	.align		4
        /*003c*/ 	.byte	0x03, 0x1b
        /*003e*/ 	.short	0x00ff


	//----- nvinfo : EIATTR_MERCURY_ISA_VERSION
	.align		4
        /*0040*/ 	.byte	0x03, 0x5f
        /*0042*/ 	.short	0x0101


	//----- nvinfo : EIATTR_VRC_CTA_INIT_COUNT
	.align		4
        /*0044*/ 	.byte	0x02, 0x4a
	.zero		1
	.zero		1


	//----- nvinfo : EIATTR_EXIT_INSTR_OFFSETS
	.align		4
        /*0048*/ 	.byte	0x04, 0x1c
        /*004a*/ 	.short	(.L_631 - .L_630)


	//   ....[0]....
.L_630:
        /*004c*/ 	.word	0x00000010


	//----- nvinfo : EIATTR_MAX_THREADS
	.align		4
.L_631:
        /*0050*/ 	.byte	0x04, 0x05
        /*0052*/ 	.short	(.L_633 - .L_632)
.L_632:
        /*0054*/ 	.word	0x00000080
        /*0058*/ 	.word	0x00000001
        /*005c*/ 	.word	0x00000001


	//----- nvinfo : EIATTR_CBANK_PARAM_SIZE
	.align		4
.L_633:
        /*0060*/ 	.byte	0x03, 0x19
        /*0062*/ 	.short	0x0030


	//----- nvinfo : EIATTR_PARAM_CBANK
	.align		4
        /*0064*/ 	.byte	0x04, 0x0a
        /*0066*/ 	.short	(.L_635 - .L_634)
	.align		4
.L_634:
        /*0068*/ 	.word	index@(.nv.constant0._ZN2at6native29vectorized_elementwise_kernelILi8EZZZNS0_65_GLOBAL__N__eb3311e5_27_ActivationHardtanhKernel_cu_9e10b42f_293624hardtanh_backward_kernelERNS_14TensorIteratorERKN3c106ScalarES8_ENKUlvE_clEvENKUlvE0_clEvEUlffE_St5arrayIPcLm3EEEEviT0_T1_)
        /*006c*/ 	.short	0x0380
        /*006e*/ 	.short	0x0030


	//----- nvinfo : EIATTR_SW_WAR
	.align		4
.L_635:
        /*0070*/ 	.byte	0x04, 0x36
        /*0072*/ 	.short	(.L_637 - .L_636)
.L_636:
        /*0074*/ 	.word	0x00000008
.L_637:


//--------------------- .nv.info._ZN2at6native18elementwise_kernelILi128ELi4EZNS0_15gpu_kernel_implIZZZNS0_65_GLOBAL__N__eb3311e5_27_ActivationHardtanhKernel_cu_9e10b42f_293624hardtanh_backward_kernelERNS_14TensorIteratorERKN3c106ScalarES9_ENKUlvE_clEvENKUlvE_clEvEUlddE_EEvRNS_18TensorIteratorBaseERKT_EUliE_EEviT1_ --------------------------
	.section	.nv.info._ZN2at6native18elementwise_kernelILi128ELi4EZNS0_15gpu_kernel_implIZZZNS0_65_GLOBAL__N__eb3311e5_27_ActivationHardtanhKernel_cu_9e10b42f_293624hardtanh_backward_kernelERNS_14TensorIteratorERKN3c106ScalarES9_ENKUlvE_clEvENKUlvE_clEvEUlddE_EEvRNS_18TensorIteratorBaseERKT_EUliE_EEviT1_,"",@"SHT_CUDA_INFO"
	.sectionflags	@""
	.align	4


	//----- nvinfo : EIATTR_CUDA_API_VERSION
	.align		4
        /*0000*/ 	.byte	0x04, 0x37
        /*0002*/ 	.short	(.L_639 - .L_638)
.L_638:
        /*0004*/ 	.word	0x00000082


	//----- nvinfo : EIATTR_KPARAM_INFO
	.align		4
.L_639:
        /*0008*/ 	.byte	0x04, 0x17
        /*000a*/ 	.short	(.L_641 - .L_640)
.L_640:
        /*000c*/ 	.word	0x00000000
        /*0010*/ 	.short	0x0001
        /*0012*/ 	.short	0x0008
        /*0014*/ 	.byte	0x00, 0xf0, 0x81, 0x0a


	//----- nvinfo : EIATTR_KPARAM_INFO
	.align		4
.L_641:
        /*0018*/ 	.byte	0x04, 0x17
        /*001a*/ 	.short	(.L_643 - .L_642)
.L_642:
        /*001c*/ 	.word	0x00000000
        /*0020*/ 	.short	0x0000
        /*0022*/ 	.short	0x0000
        /*0024*/ 	.byte	0x00, 0xf0, 0x11, 0x00


	//----- nvinfo : EIATTR_SPARSE_MMA_MASK
	.align		4
.L_643:
        /*0028*/ 	.byte	0x03, 0x50
        /*002a*/ 	.short	0x0000


	//----- nvinfo : EIATTR_MAXREG_COUNT
	.align		4
        /*002c*/ 	.byte	0x03, 0x1b
        /*002e*/ 	.short	0x0080


	//----- nvinfo : EIATTR_EXTERNS
	.align		4
        /*0030*/ 	.byte	0x04, 0x0f
        /*0032*/ 	.short	(.L_645 - .L_644)


	//   ....[0]....
	.align		4
.L_644:
        /*0034*/ 	.word	index@(__assertfail)


	//----- nvinfo : EIATTR_MERCURY_ISA_VERSION
	.align		4
.L_645:
        /*0038*/ 	.byte	0x03, 0x5f
        /*003a*/ 	.short	0x0101


	//----- nvinfo : EIATTR_VRC_CTA_INIT_COUNT
	.align		4
        /*003c*/ 	.byte	0x02, 0x4a
	.zero		1
	.zero		1


	//----- nvinfo : EIATTR_SYSCALL_OFFSETS
	.align		4
        /*0040*/ 	.byte	0x04, 0x46
        /*0042*/ 	.short	(.L_647 - .L_646)


	//   ....[0]....
.L_646:
        /*0044*/ 	.word	0x000024d0


	//   ....[1]....
        /*0048*/ 	.word	0x000033b0


	//   ....[2]....
        /*004c*/ 	.word	0x00004720


	//   ....[3]....
        /*0050*/ 	.word	0x00006de0


	//   ....[4]....
        /*0054*/ 	.word	0x00007cc0


	//   ....[5]....
        /*0058*/ 	.word	0x00008d30


	//   ....[6]....
        /*005c*/ 	.word	0x0000b620


	//   ....[7]....
        /*0060*/ 	.word	0x0000c500


	//   ....[8]....
        /*0064*/ 	.word	0x0000d570


	//   ....[9]....
        /*0068*/ 	.word	0x0000fe80


	//   ....[10]....
        /*006c*/ 	.word	0x00010d60


	//   ....[11]....
        /*0070*/ 	.word	0x00011d90


	//----- nvinfo : EIATTR_EXIT_INSTR_OFFSETS
	.align		4
.L_647:
        /*0074*/ 	.byte	0x04, 0x1c
        /*0076*/ 	.short	(.L_649 - .L_648)


	//   ....[0]....
.L_648:
        /*0078*/ 	.word	0x0000d9d0


	//   ....[1]....
        /*007c*/ 	.word	0x00010f60


	//   ....[2]....
        /*0080*/ 	.word	0x00010fa0


	//   ....[3]....
        /*0084*/ 	.word	0x00011030


	//   ....[4]....
        /*0088*/ 	.word	0x00011060


	//   ....[5]....
        /*008c*/ 	.word	0x00011090


	//   ....[6]....
        /*0090*/ 	.word	0x000111a0


	//   ....[7]....
        /*0094*/ 	.word	0x00011260


	//   ....[8]....
        /*0098*/ 	.word	0x00011380


	//   ....[9]....
        /*009c*/ 	.word	0x00011450


	//   ....[10]....
        /*00a0*/ 	.word	0x00011470


	//   ....[11]....
        /*00a4*/ 	.word	0x00011540


	//   ....[12]....
        /*00a8*/ 	.word	0x00011730


	//   ....[13]....
        /*00ac*/ 	.word	0x00011920


	//   ....[14]....
        /*00b0*/ 	.word	0x00011b00


	//   ....[15]....
        /*00b4*/ 	.word	0x00011b30


	//   ....[16]....
        /*00b8*/ 	.word	0x00011b60


	//   ....[17]....
        /*00bc*/ 	.word	0x00011c00


	//   ....[18]....
        /*00c0*/ 	.word	0x00011c30


	//   ....[19]....
        /*00c4*/ 	.word	0x00011da0


	//   ....[20]....
        /*00c8*/ 	.word	0x00011f30


	//   ....[21]....
        /*00cc*/ 	.word	0x000120f0


	//   ....[22]....
        /*00d0*/ 	.word	0x000121b0


	//----- nvinfo : EIATTR_MAX_THREADS
	.align		4
.L_649:
        /*00d4*/ 	.byte	0x04, 0x05
        /*00d6*/ 	.short	(.L_651 - .L_650)
.L_650:
        /*00d8*/ 	.word	0x00000080
        /*00dc*/ 	.word	0x00000001
        /*00e0*/ 	.word	0x00000001


	//----- nvinfo : EIATTR_CRS_STACK_SIZE
	.align		4
.L_651:
        /*00e4*/ 	.byte	0x04, 0x1e
        /*00e6*/ 	.short	(.L_653 - .L_652)
.L_652:
        /*00e8*/ 	.word	0x00000000


	//----- nvinfo : EIATTR_CBANK_PARAM_SIZE
	.align		4
.L_653:
        /*00ec*/ 	.byte	0x03, 0x19
        /*00ee*/ 	.short	0x02a8


	//----- nvinfo : EIATTR_PARAM_CBANK
	.align		4
        /*00f0*/ 	.byte	0x04, 0x0a
        /*00f2*/ 	.short	(.L_655 - .L_654)
	.align		4
.L_654:
        /*00f4*/ 	.word	index@(.nv.constant0._ZN2at6native18elementwise_kernelILi128ELi4EZNS0_15gpu_kernel_implIZZZNS0_65_GLOBAL__N__eb3311e5_27_ActivationHardtanhKernel_cu_9e10b42f_293624hardtanh_backward_kernelERNS_14TensorIteratorERKN3c106ScalarES9_ENKUlvE_clEvENKUlvE_clEvEUlddE_EEvRNS_18TensorIteratorBaseERKT_EUliE_EEviT1_)
        /*00f8*/ 	.short	0x0380
        /*00fa*/ 	.short	0x02a8


	//----- nvinfo : EIATTR_SW_WAR
	.align		4
.L_655:
        /*00fc*/ 	.byte	0x04, 0x36
        /*00fe*/ 	.short	(.L_657 - .L_656)
.L_656:
        /*0100*/ 	.word	0x00000008
.L_657:


//--------------------- .nv.info._ZN2at6native27unrolled_elementwise_kernelIZZZNS0_65_GLOBAL__N__eb3311e5_27_ActivationHardtanhKernel_cu_9e10b42f_293624hardtanh_backward_kernelERNS_14TensorIteratorERKN3c106ScalarES8_ENKUlvE_clEvENKUlvE_clEvEUlddE_St5arrayIPcLm3EELi4E23TrivialOffsetCalculatorILi2EjESF_ILi1EjENS0_6memory12LoadWithCastILi2EEENSI_13StoreWithCastILi1EEEEEviT_T0_T2_T3_T4_T5_ --------------------------
	.section	.nv.info._ZN2at6native27unrolled_elementwise_kernelIZZZNS0_65_GLOBAL__N__eb3311e5_27_ActivationHardtanhKernel_cu_9e10b42f_293624hardtanh_backward_kernelERNS_14TensorIteratorERKN3c106ScalarES8_ENKUlvE_clEvENKUlvE_clEvEUlddE_St5arrayIPcLm3EELi4E23TrivialOffsetCalculatorILi2EjESF_ILi1EjENS0_6memory12LoadWithCastILi2EEENSI_13StoreWithCastILi1EEEEEviT_T0_T2_T3_T4_T5_,"",@"SHT_CUDA_INFO"
	.sectionflags	@""
	.align	4


	//----- nvinfo : EIATTR_CUDA_API_VERSION
	.align		4
        /*0000*/ 	.byte	0x04, 0x37
        /*0002*/ 	.short	(.L_659 - .L_658)
.L_658:
        /*0004*/ 	.word	0x00000082


	//----- nvinfo : EIATTR_KPARAM_INFO
	.align		4
.L_659:
        /*0008*/ 	.byte	0x04, 0x17
        /*000a*/ 	.short	(.L_661 - .L_660)
.L_660:
        /*000c*/ 	.word	0x00000000
        /*0010*/ 	.short	0x0006
        /*0012*/ 	.short	0x0048
        /*0014*/ 	.byte	0x00, 0xf0, 0x21, 0x00


	//----- nvinfo : EIATTR_KPARAM_INFO
	.align		4
.L_661:
        /*0018*/ 	.byte	0x04, 0x17
        /*001a*/ 	.short	(.L_663 - .L_662)
.L_662:
        /*001c*/ 	.word	0x00000000
        /*0020*/ 	.short	0x0005
        /*0022*/ 	.short	0x003c
        /*0024*/ 	.byte	0x00, 0xf0, 0x31, 0x00


	//----- nvinfo : EIATTR_KPARAM_INFO
	.align		4
.L_663:
        /*0028*/ 	.byte	0x04, 0x17
        /*002a*/ 	.short	(.L_665 - .L_664)
.L_664:
        /*002c*/ 	.word	0x00000000
        /*0030*/ 	.short	0x0004
        /*0032*/ 	.short	0x0039
        /*0034*/ 	.byte	0x00, 0xf0, 0x05, 0x00


	//----- nvinfo : EIATTR_KPARAM_INFO
	.align		4
.L_665:
        /*0038*/ 	.byte	0x04, 0x17
        /*003a*/ 	.short	(.L_667 - .L_666)
.L_666:
        /*003c*/ 	.word	0x00000000
        /*0040*/ 	.short	0x0003
        /*0042*/ 	.short	0x0038
        /*0044*/ 	.byte	0x00, 0xf0, 0x05, 0x00


	//----- nvinfo : EIATTR_KPARAM_INFO
	.align		4
.L_667:
        /*0048*/ 	.byte	0x04, 0x17
        /*004a*/ 	.short	(.L_669 - .L_668)
.L_668:
        /*004c*/ 	.word	0x00000000
        /*0050*/ 	.short	0x0002
        /*0052*/ 	.short	0x0020
        /*0054*/ 	.byte	0x00, 0xf0, 0x61, 0x00


	//----- nvinfo : EIATTR_KPARAM_INFO
	.align		4
.L_669:
        /*0058*/ 	.byte	0x04, 0x17
        /*005a*/ 	.short	(.L_671 - .L_670)
.L_670:
        /*005c*/ 	.word	0x00000000
        /*0060*/ 	.short	0x0001
        /*0062*/ 	.short	0x0008
        /*0064*/ 	.byte	0x00, 0xf0, 0x61, 0x00


	//----- nvinfo : EIATTR_KPARAM_INFO
	.align		4
.L_671:
        /*0068*/ 	.byte	0x04, 0x17
        /*006a*/ 	.short	(.L_673 - .L_672)
.L_672:
        /*006c*/ 	.word	0x00000000
        /*0070*/ 	.short	0x0000
        /*0072*/ 	.short	0x0000
        /*0074*/ 	.byte	0x00, 0xf0, 0x11, 0x00


	//----- nvinfo : EIATTR_SPARSE_MMA_MASK
	.align		4
.L_673:
        /*0078*/ 	.byte	0x03, 0x50
        /*007a*/ 	.short	0x0000


	//----- nvinfo : EIATTR_MAXREG_COUNT
	.align		4
        /*007c*/ 	.byte	0x03, 0x1b
        /*007e*/ 	.short	0x00ff


	//----- nvinfo : EIATTR_EXTERNS
	.align		4
        /*0080*/ 	.byte	0x04, 0x0f
        /*0082*/ 	.short	(.L_675 - .L_674)


	//   ....[0]....
	.align		4
.L_674:
        /*0084*/ 	.word	index@(__assertfail)


	//----- nvinfo : EIATTR_MERCURY_ISA_VERSION
	.align		4
.L_675:
        /*0088*/ 	.byte	0x03, 0x5f
        /*008a*/ 	.short	0x0101


	//----- nvinfo : EIATTR_VRC_CTA_INIT_COUNT
	.align		4
        /*008c*/ 	.byte	0x02, 0x4a
	.zero		1
	.zero		1


	//----- nvinfo : EIATTR_SYSCALL_OFFSETS
	.align		4
        /*0090*/ 	.byte	0x04, 0x46
        /*0092*/ 	.short	(.L_677 - .L_676)


	//   ....[0]....
.L_676:
        /*0094*/ 	.word	0x00000eb0


	//   ....[1]....
        /*0098*/ 	.word	0x00001dc0


	//   ....[2]....
        /*009c*/ 	.word	0x00002e10


	//   ....[3]....
        /*00a0*/ 	.word	0x00003d20


	//   ....[4]....
        /*00a4*/ 	.word	0x00004cb0


	//   ....[5]....
        /*00a8*/ 	.word	0x00005bc0


	//   ....[6]....
        /*00ac*/ 	.word	0x00006b50


	//   ....[7]....
        /*00b0*/ 	.word	0x00007a30


	//   ....[8]....
        /*00b4*/ 	.word	0x00009100


	//   ....[9]....
        /*00b8*/ 	.word	0x0000a2d0


	//   ....[10]....
        /*00bc*/ 	.word	0x0000b6b0


	//   ....[11]....
        /*00c0*/ 	.word	0x0000ca70


	//----- nvinfo : EIATTR_EXIT_INSTR_OFFSETS
	.align		4
.L_677:
        /*00c4*/ 	.byte	0x04, 0x1c
        /*00c6*/ 	.short	(.L_679 - .L_678)


	//   ....[0]....
.L_678:
        /*00c8*/ 	.word	0x0000bb00


	//   ....[1]....
        /*00cc*/ 	.word	0x0000bc40


	//   ....[2]....
        /*00d0*/ 	.word	0x0000bc80


	//   ....[3]....
        /*00d4*/ 	.word	0x0000bd10


	//   ....[4]....
        /*00d8*/ 	.word	0x0000bd40


	//   ....[5]....
        /*00dc*/ 	.word	0x0000bd70


	//   ....[6]....
        /*00e0*/ 	.word	0x0000be80


	//   ....[7]....
        /*00e4*/ 	.word	0x0000bf40


	//   ....[8]....
        /*00e8*/ 	.word	0x0000c060


	//   ....[9]....
        /*00ec*/ 	.word	0x0000c130


	//   ....[10]....
        /*00f0*/ 	.word	0x0000c150


	//   ....[11]....
        /*00f4*/ 	.word	0x0000c220


	//   ....[12]....
        /*00f8*/ 	.word	0x0000c410


	//   ....[13]....
        /*00fc*/ 	.word	0x0000c600


	//   ....[14]....
        /*0100*/ 	.word	0x0000c7e0


	//   ....[15]....
        /*0104*/ 	.word	0x0000c810


	//   ....[16]....
        /*0108*/ 	.word	0x0000c840


	//   ....[17]....
        /*010c*/ 	.word	0x0000c8e0


	//   ....[18]....
        /*0110*/ 	.word	0x0000c910


	//   ....[19]....
        /*0114*/ 	.word	0x0000ca80


	//   ....[20]....
        /*0118*/ 	.word	0x0000cc10


	//   ....[21]....
        /*011c*/ 	.word	0x0000cdd0


	//   ....[22]....
        /*0120*/ 	.word	0x0000ce90


	//----- nvinfo : EIATTR_MAX_THREADS
	.align		4
.L_679:
        /*0124*/ 	.byte	0x04, 0x05
        /*0126*/ 	.short	(.L_681 - .L_680)
.L_680:
        /*0128*/ 	.word	0x00000080
        /*012c*/ 	.word	0x00000001
        /*0130*/ 	.word	0x00000001


	//----- nvinfo : EIATTR_CRS_STACK_SIZE
	.align		4
.L_681:
        /*0134*/ 	.byte	0x04, 0x1e
        /*0136*/ 	.short	(.L_683 - .L_682)
.L_682:
        /*0138*/ 	.word	0x00000000


	//----- nvinfo : EIATTR_CBANK_PARAM_SIZE
	.align		4
.L_683:
        /*013c*/ 	.byte	0x03, 0x19
        /*013e*/ 	.short	0x0050


	//----- nvinfo : EIATTR_PARAM_CBANK
	.align		4
        /*0140*/ 	.byte	0x04, 0x0a
        /*0142*/ 	.short	(.L_685 - .L_684)
	.align		4
.L_684:
        /*0144*/ 	.word	index@(.nv.constant0._ZN2at6native27unrolled_elementwise_kernelIZZZNS0_65_GLOBAL__N__eb3311e5_27_ActivationHardtanhKernel_cu_9e10b42f_293624hardtanh_backward_kernelERNS_14TensorIteratorERKN3c106ScalarES8_ENKUlvE_clEvENKUlvE_clEvEUlddE_St5arrayIPcLm3EELi4E23TrivialOffsetCalculatorILi2EjESF_ILi1EjENS0_6memory12LoadWithCastILi2EEENSI_13StoreWithCastILi1EEEEEviT_T0_T2_T3_T4_T5_)
        /*0148*/ 	.short	0x0380
        /*014a*/ 	.short	0x0050


	//----- nvinfo : EIATTR_SW_WAR
	.align		4
.L_685:
        /*014c*/ 	.byte	0x04, 0x36
        /*014e*/ 	.short	(.L_687 - .L_686)
.L_686:
        /*0150*/ 	.word	0x00000008
.L_687:


//--------------------- .nv.info._ZN2at6native18elementwise_kernelILi128ELi2EZNS0_22gpu_kernel_impl_nocastIZZZNS0_65_GLOBAL__N__eb3311e5_27_ActivationHardtanhKernel_cu_9e10b42f_293624hardtanh_backward_kernelERNS_14TensorIteratorERKN3c106ScalarES9_ENKUlvE_clEvENKUlvE_clEvEUlddE_EEvRNS_18TensorIteratorBaseERKT_EUliE_EEviT1_ --------------------------
	.section	.nv.info._ZN2at6native18elementwise_kernelILi128ELi2EZNS0_22gpu_kernel_impl_nocastIZZZNS0_65_GLOBAL__N__eb3311e5_27_ActivationHardtanhKernel_cu_9e10b42f_293624hardtanh_backward_kernelERNS_14TensorIteratorERKN3c106ScalarES9_ENKUlvE_clEvENKUlvE_clEvEUlddE_EEvRNS_18TensorIteratorBaseERKT_EUliE_EEviT1_,"",@"SHT_CUDA_INFO"
	.sectionflags	@""
	.align	4


	//----- nvinfo : EIATTR_CUDA_API_VERSION
	.align		4
        /*0000*/ 	.byte	0x04, 0x37
        /*0002*/ 	.short	(.L_689 - .L_688)
.L_688:
        /*0004*/ 	.word	0x00000082


	//----- nvinfo : EIATTR_KPARAM_INFO
	.align		4
.L_689:
        /*0008*/ 	.byte	0x04, 0x17
        /*000a*/ 	.short	(.L_691 - .L_690)
.L_690:
        /*000c*/ 	.word	0x00000000
        /*0010*/ 	.short	0x0001
        /*0012*/ 	.short	0x0008
        /*0014*/ 	.byte	0x00, 0xf0, 0x61, 0x0a


	//----- nvinfo : EIATTR_KPARAM_INFO
	.align		4
.L_691:
        /*0018*/ 	.byte	0x04, 0x17
        /*001a*/ 	.short	(.L_693 - .L_692)
.L_692:
        /*001c*/ 	.word	0x00000000
        /*0020*/ 	.short	0x0000
        /*0022*/ 	.short	0x0000
        /*0024*/ 	.byte	0x00, 0xf0, 0x11, 0x00


	//----- nvinfo : EIATTR_SPARSE_MMA_MASK
	.align		4
.L_693:
        /*0028*/ 	.byte	0x03, 0x50
        /*002a*/ 	.short	0x0000


	//----- nvinfo : EIATTR_MAXREG_COUNT
	.align		4
        /*002c*/ 	.byte	0x03, 0x1b
        /*002e*/ 	.short	0x0080


	//----- nvinfo : EIATTR_MERCURY_ISA_VERSION
	.align		4
        /*0030*/ 	.byte	0x03, 0x5f
        /*0032*/ 	.short	0x0101


	//----- nvinfo : EIATTR_VRC_CTA_INIT_COUNT
	.align		4
        /*0034*/ 	.byte	0x02, 0x4a
	.zero		1
	.zero		1


	//----- nvinfo : EIATTR_EXIT_INSTR_OFFSETS
	.align		4
        /*0038*/ 	.byte	0x04, 0x1c
        /*003a*/ 	.short	(.L_695 - .L_694)


	//   ....[0]....
.L_694:
        /*003c*/ 	.word	0x000001e0


	//   ....[1]....
        /*0040*/ 	.word	0x000002d0


	//   ....[2]....
        /*0044*/ 	.word	0x00001ab0


	//   ....[3]....
        /*0048*/ 	.word	0x000031f0


	//----- nvinfo : EIATTR_MAX_THREADS
	.align		4
.L_695:
        /*004c*/ 	.byte	0x04, 0x05
        /*004e*/ 	.short	(.L_697 - .L_696)
.L_696:
        /*0050*/ 	.word	0x00000080
        /*0054*/ 	.word	0x00000001
        /*0058*/ 	.word	0x00000001


	//----- nvinfo : EIATTR_CRS_STACK_SIZE
	.align		4
.L_697:
        /*005c*/ 	.byte	0x04, 0x1e
        /*005e*/ 	.short	(.L_699 - .L_698)
.L_698:
        /*0060*/ 	.word	0x00000000


	//----- nvinfo : EIATTR_CBANK_PARAM_SIZE
	.align		4
.L_699:
        /*0064*/ 	.byte	0x03, 0x19
        /*0066*/ 	.short	0x02a0


	//----- nvinfo : EIATTR_PARAM_CBANK
	.align		4
        /*0068*/ 	.byte	0x04, 0x0a
        /*006a*/ 	.short	(.L_701 - .L_700)
	.align		4
.L_700:
        /*006c*/ 	.word	index@(.nv.constant0._ZN2at6native18elementwise_kernelILi128ELi2EZNS0_22gpu_kernel_impl_nocastIZZZNS0_65_GLOBAL__N__eb3311e5_27_ActivationHardtanhKernel_cu_9e10b42f_293624hardtanh_backward_kernelERNS_14TensorIteratorERKN3c106ScalarES9_ENKUlvE_clEvENKUlvE_clEvEUlddE_EEvRNS_18TensorIteratorBaseERKT_EUliE_EEviT1_)
        /*0070*/ 	.short	0x0380
        /*0072*/ 	.short	0x02a0


	//----- nvinfo : EIATTR_SW_WAR
	.align		4
.L_701:
        /*0074*/ 	.byte	0x04, 0x36
        /*0076*/ 	.short	(.L_703 - .L_702)
.L_702:
        /*0078*/ 	.word	0x00000008
.L_703:


//--------------------- .nv.info._ZN2at6native27unrolled_elementwise_kernelIZZZNS0_65_GLOBAL__N__eb3311e5_27_ActivationHardtanhKernel_cu_9e10b42f_293624hardtanh_backward_kernelERNS_14TensorIteratorERKN3c106ScalarES8_ENKUlvE_clEvENKUlvE_clEvEUlddE_St5arrayIPcLm3EELi4E23TrivialOffsetCalculatorILi2EjESF_ILi1EjENS0_6memory15LoadWithoutCastENSI_16StoreWithoutCastEEEviT_T0_T2_T3_T4_T5_ --------------------------
	.section	.nv.info._ZN2at6native27unrolled_elementwise_kernelIZZZNS0_65_GLOBAL__N__eb3311e5_27_ActivationHardtanhKernel_cu_9e10b42f_293624hardtanh_backward_kernelERNS_14TensorIteratorERKN3c106ScalarES8_ENKUlvE_clEvENKUlvE_clEvEUlddE_St5arrayIPcLm3EELi4E23TrivialOffsetCalculatorILi2EjESF_ILi1EjENS0_6memory15LoadWithoutCastENSI_16StoreWithoutCastEEEviT_T0_T2_T3_T4_T5_,"",@"SHT_CUDA_INFO"
	.sectionflags	@""
	.align	4


	//----- nvinfo : EIATTR_CUDA_API_VERSION
	.align		4
        /*0000*/ 	.byte	0x04, 0x37
        /*0002*/ 	.short	(.L_705 - .L_704)
.L_704:
        /*0004*/ 	.word	0x00000082


	//----- nvinfo : EIATTR_KPARAM_INFO
	.align		4
.L_705:
        /*0008*/ 	.byte	0x04, 0x17
        /*000a*/ 	.short	(.L_707 - .L_706)
.L_706:
        /*000c*/ 	.word	0x00000000
        /*0010*/ 	.short	0x0006
        /*0012*/ 	.short	0x003b
        /*0014*/ 	.byte	0x00, 0xf0, 0x05, 0x00


	//----- nvinfo : EIATTR_KPARAM_INFO
	.align		4
.L_707:
        /*0018*/ 	.byte	0x04, 0x17
        /*001a*/ 	.short	(.L_709 - .L_708)
.L_708:
        /*001c*/ 	.word	0x00000000
        /*0020*/ 	.short	0x0005
        /*0022*/ 	.short	0x003a
        /*0024*/ 	.byte	0x00, 0xf0, 0x05, 0x00


	//----- nvinfo : EIATTR_KPARAM_INFO
	.align		4
.L_709:
        /*0028*/ 	.byte	0x04, 0x17
        /*002a*/ 	.short	(.L_711 - .L_710)
.L_710:
        /*002c*/ 	.word	0x00000000
        /*0030*/ 	.short	0x0004
        /*0032*/ 	.short	0x0039
        /*0034*/ 	.byte	0x00, 0xf0, 0x05, 0x00


	//----- nvinfo : EIATTR_KPARAM_INFO
	.align		4
.L_711:
        /*0038*/ 	.byte	0x04, 0x17
        /*003a*/ 	.short	(.L_713 - .L_712)
.L_712:
        /*003c*/ 	.word	0x00000000
        /*0040*/ 	.short	0x0003
        /*0042*/ 	.short	0x0038
        /*0044*/ 	.byte	0x00, 0xf0, 0x05, 0x00


	//----- nvinfo : EIATTR_KPARAM_INFO
	.align		4
.L_713:
        /*0048*/ 	.byte	0x04, 0x17
        /*004a*/ 	.short	(.L_715 - .L_714)
.L_714:
        /*004c*/ 	.word	0x00000000
        /*0050*/ 	.short	0x0002
        /*0052*/ 	.short	0x0020
        /*0054*/ 	.byte	0x00, 0xf0, 0x61, 0x00


	//----- nvinfo : EIATTR_KPARAM_INFO
	.align		4
.L_715:
        /*0058*/ 	.byte	0x04, 0x17
        /*005a*/ 	.short	(.L_717 - .L_716)
.L_716:
        /*005c*/ 	.word	0x00000000
        /*0060*/ 	.short	0x0001
        /*0062*/ 	.short	0x0008
        /*0064*/ 	.byte	0x00, 0xf0, 0x61, 0x00


	//----- nvinfo : EIATTR_KPARAM_INFO
	.align		4
.L_717:
        /*0068*/ 	.byte	0x04, 0x17
        /*006a*/ 	.short	(.L_719 - .L_718)
.L_718:
        /*006c*/ 	.word	0x00000000
        /*0070*/ 	.short	0x0000
        /*0072*/ 	.short	0x0000
        /*0074*/ 	.byte	0x00, 0xf0, 0x11, 0x00


	//----- nvinfo : EIATTR_SPARSE_MMA_MASK
	.align		4
.L_719:
        /*0078*/ 	.byte	0x03, 0x50
        /*007a*/ 	.short	0x0000


	//----- nvinfo : EIATTR_MAXREG_COUNT
	.align		4
        /*007c*/ 	.byte	0x03, 0x1b
        /*007e*/ 	.short	0x00ff


	//----- nvinfo : EIATTR_MERCURY_ISA_VERSION
	.align		4
        /*0080*/ 	.byte	0x03, 0x5f
        /*0082*/ 	.short	0x0101


	//----- nvinfo : EIATTR_VRC_CTA_INIT_COUNT
	.align		4
        /*0084*/ 	.byte	0x02, 0x4a
	.zero		1
	.zero		1


	//----- nvinfo : EIATTR_EXIT_INSTR_OFFSETS
	.align		4
        /*0088*/ 	.byte	0x04, 0x1c
        /*008a*/ 	.short	(.L_721 - .L_720)


	//   ....[0]....
.L_720:
        /*008c*/ 	.word	0x000007d0


	//   ....[1]....
        /*0090*/ 	.word	0x00000820


	//----- nvinfo : EIATTR_MAX_THREADS
	.align		4
.L_721:
        /*0094*/ 	.byte	0x04, 0x05
        /*0096*/ 	.short	(.L_723 - .L_722)
.L_722:
        /*0098*/ 	.word	0x00000080
        /*009c*/ 	.word	0x00000001
        /*00a0*/ 	.word	0x00000001


	//----- nvinfo : EIATTR_CRS_STACK_SIZE
	.align		4
.L_723:
        /*00a4*/ 	.byte	0x04, 0x1e
        /*00a6*/ 	.short	(.L_725 - .L_724)
.L_724:
        /*00a8*/ 	.word	0x00000000


	//----- nvinfo : EIATTR_CBANK_PARAM_SIZE
	.align		4
.L_725:
        /*00ac*/ 	.byte	0x03, 0x19
        /*00ae*/ 	.short	0x003c


	//----- nvinfo : EIATTR_PARAM_CBANK
	.align		4
        /*00b0*/ 	.byte	0x04, 0x0a
        /*00b2*/ 	.short	(.L_727 - .L_726)
	.align		4
.L_726:
        /*00b4*/ 	.word	index@(.nv.constant0._ZN2at6native27unrolled_elementwise_kernelIZZZNS0_65_GLOBAL__N__eb3311e5_27_ActivationHardtanhKernel_cu_9e10b42f_293624hardtanh_backward_kernelERNS_14TensorIteratorERKN3c106ScalarES8_ENKUlvE_clEvENKUlvE_clEvEUlddE_St5arrayIPcLm3EELi4E23TrivialOffsetCalculatorILi2EjESF_ILi1EjENS0_6memory15LoadWithoutCastENSI_16StoreWithoutCastEEEviT_T0_T2_T3_T4_T5_)
        /*00b8*/ 	.short	0x0380
        /*00ba*/ 	.short	0x003c


	//----- nvinfo : EIATTR_SW_WAR
	.align		4
.L_727:
        /*00bc*/ 	.byte	0x04, 0x36
        /*00be*/ 	.short	(.L_729 - .L_728)
.L_728:
        /*00c0*/ 	.word	0x00000008
.L_729:


//--------------------- .nv.info._ZN2at6native29vectorized_elementwise_kernelILi2EZZZNS0_65_GLOBAL__N__eb3311e5_27_ActivationHardtanhKernel_cu_9e10b42f_293624hardtanh_backward_kernelERNS_14TensorIteratorERKN3c106ScalarES8_ENKUlvE_clEvENKUlvE_clEvEUlddE_St5arrayIPcLm3EEEEviT0_T1_ --------------------------
	.section	.nv.info._ZN2at6native29vectorized_elementwise_kernelILi2EZZZNS0_65_GLOBAL__N__eb3311e5_27_ActivationHardtanhKernel_cu_9e10b42f_293624hardtanh_backward_kernelERNS_14TensorIteratorERKN3c106ScalarES8_ENKUlvE_clEvENKUlvE_clEvEUlddE_St5arrayIPcLm3EEEEviT0_T1_,"",@"SHT_CUDA_INFO"
	.sectionflags	@""
	.align	4


	//----- nvinfo : EIATTR_CUDA_API_VERSION
	.align		4
        /*0000*/ 	.byte	0x04, 0x37
        /*0002*/ 	.short	(.L_731 - .L_730)
.L_730:
        /*0004*/ 	.word	0x00000082


	//----- nvinfo : EIATTR_KPARAM_INFO
	.align		4
.L_731:
        /*0008*/ 	.byte	0x04, 0x17
        /*000a*/ 	.short	(.L_733 - .L_732)
.L_732:
        /*000c*/ 	.word	0x00000000
        /*0010*/ 	.short	0x0002
        /*0012*/ 	.short	0x0020
        /*0014*/ 	.byte	0x00, 0xf0, 0x61, 0x00


	//----- nvinfo : EIATTR_KPARAM_INFO
	.align		4
.L_733:
        /*0018*/ 	.byte	0x04, 0x17
        /*001a*/ 	.short	(.L_735 - .L_734)
.L_734:
        /*001c*/ 	.word	0x00000000
        /*0020*/ 	.short	0x0001
        /*0022*/ 	.short	0x0008
        /*0024*/ 	.byte	0x00, 0xf0, 0x61, 0x00


	//----- nvinfo : EIATTR_KPARAM_INFO
	.align		4
.L_735:
        /*0028*/ 	.byte	0x04, 0x17
        /*002a*/ 	.short	(.L_737 - .L_736)
.L_736:
        /*002c*/ 	.word	0x00000000
        /*0030*/ 	.short	0x0000
        /*0032*/ 	.short	0x0000
        /*0034*/ 	.byte	0x00, 0xf0, 0x11, 0x00


	//----- nvinfo : EIATTR_SPARSE_MMA_MASK
	.align		4
.L_737:
        /*0038*/ 	.byte	0x03, 0x50
        /*003a*/ 	.short	0x0000


	//----- nvinfo : EIATTR_MAXREG_COUNT
	.align		4
        /*003c*/ 	.byte	0x03, 0x1b
        /*003e*/ 	.short	0x00ff


	//----- nvinfo : EIATTR_MERCURY_ISA_VERSION
	.align		4
        /*0040*/ 	.byte	0x03, 0x5f
        /*0042*/ 	.short	0x0101


	//----- nvinfo : EIATTR_VRC_CTA_INIT_COUNT
	.align		4
        /*0044*/ 	.byte	0x02, 0x4a
	.zero		1
	.zero		1


	//----- nvinfo : EIATTR_EXIT_INSTR_OFFSETS
	.align		4
        /*0048*/ 	.byte	0x04, 0x1c
        /*004a*/ 	.short	(.L_739 - .L_738)


	//   ....[0]....
.L_738:
        /*004c*/ 	.word	0x00000f80


	//   ....[1]....
        /*0050*/ 	.word	0x00000fd0


	//   ....[2]....
        /*0054*/ 	.word	0x00001830


	//----- nvinfo : EIATTR_MAX_THREADS
	.align		4
.L_739:
        /*0058*/ 	.byte	0x04, 0x05
        /*005a*/ 	.short	(.L_741 - .L_740)
.L_740:
        /*005c*/ 	.word	0x00000080
        /*0060*/ 	.word	0x00000001
        /*0064*/ 	.word	0x00000001


	//----- nvinfo : EIATTR_CRS_STACK_SIZE
	.align		4
.L_741:
        /*0068*/ 	.byte	0x04, 0x1e
        /*006a*/ 	.short	(.L_743 - .L_742)
.L_742:
        /*006c*/ 	.word	0x00000000


	//----- nvinfo : EIATTR_CBANK_PARAM_SIZE
	.align		4
.L_743:
        /*0070*/ 	.byte	0x03, 0x19
        /*0072*/ 	.short	0x0038


	//----- nvinfo : EIATTR_PARAM_CBANK
	.align		4
        /*0074*/ 	.byte	0x04, 0x0a
        /*0076*/ 	.short	(.L_745 - .L_744)
	.align		4
.L_744:
        /*0078*/ 	.word	index@(.nv.constant0._ZN2at6native29vectorized_elementwise_kernelILi2EZZZNS0_65_GLOBAL__N__eb3311e5_27_ActivationHardtanhKernel_cu_9e10b42f_293624hardtanh_backward_kernelERNS_14TensorIteratorERKN3c106ScalarES8_ENKUlvE_clEvENKUlvE_clEvEUlddE_St5arrayIPcLm3EEEEviT0_T1_)
        /*007c*/ 	.short	0x0380
        /*007e*/ 	.short	0x0038


	//----- nvinfo : EIATTR_SW_WAR
	.align		4
.L_745:
        /*0080*/ 	.byte	0x04, 0x36
        /*0082*/ 	.short	(.L_747 - .L_746)
.L_746:
        /*0084*/ 	.word	0x00000008
.L_747:


//--------------------- .nv.info._ZN2at6native29vectorized_elementwise_kernelILi4EZZZNS0_65_GLOBAL__N__eb3311e5_27_ActivationHardtanhKernel_cu_9e10b42f_293624hardtanh_backward_kernelERNS_14TensorIteratorERKN3c106ScalarES8_ENKUlvE_clEvENKUlvE_clEvEUlddE_St5arrayIPcLm3EEEEviT0_T1_ --------------------------
	.section	.nv.info._ZN2at6native29vectorized_elementwise_kernelILi4EZZZNS0_65_GLOBAL__N__eb3311e5_27_ActivationHardtanhKernel_cu_9e10b42f_293624hardtanh_backward_kernelERNS_14TensorIteratorERKN3c106ScalarES8_ENKUlvE_clEvENKUlvE_clEvEUlddE_St5arrayIPcLm3EEEEviT0_T1_,"",@"SHT_CUDA_INFO"
	.sectionflags	@""
	.align	4


	//----- nvinfo : EIATTR_CUDA_API_VERSION
	.align		4
        /*0000*/ 	.byte	0x04, 0x37
        /*0002*/ 	.short	(.L_749 - .L_748)
.L_748:
        /*0004*/ 	.word	0x00000082


	//----- nvinfo : EIATTR_KPARAM_INFO
	.align		4
.L_749:
        /*0008*/ 	.byte	0x04, 0x17
        /*000a*/ 	.short	(.L_751 - .L_750)
.L_750:
        /*000c*/ 	.word	0x00000000
        /*0010*/ 	.short	0x0002
        /*0012*/ 	.short	0x0020
        /*0014*/ 	.byte	0x00, 0xf0, 0x61, 0x00


	//----- nvinfo : EIATTR_KPARAM_INFO
	.align		4
.L_751:
        /*0018*/ 	.byte	0x04, 0x17
        /*001a*/ 	.short	(.L_753 - .L_752)
.L_752:
        /*001c*/ 	.word	0x00000000
        /*0020*/ 	.short	0x0001
        /*0022*/ 	.short	0x0008
        /*0024*/ 	.byte	0x00, 0xf0, 0x61, 0x00


	//----- nvinfo : EIATTR_KPARAM_INFO
	.align		4
.L_753:
        /*0028*/ 	.byte	0x04, 0x17
        /*002a*/ 	.short	(.L_755 - .L_754)
.L_754:
        /*002c*/ 	.word	0x00000000
        /*0030*/ 	.short	0x0000
        /*0032*/ 	.short	0x0000
        /*0034*/ 	.byte	0x00, 0xf0, 0x11, 0x00


	//----- nvinfo : EIATTR_SPARSE_MMA_MASK
	.align		4
.L_755:
        /*0038*/ 	.byte	0x03, 0x50
        /*003a*/ 	.short	0x0000


	//----- nvinfo : EIATTR_MAXREG_COUNT
	.align		4
        /*003c*/ 	.byte	0x03, 0x1b
        /*003e*/ 	.short	0x00ff


	//----- nvinfo : EIATTR_MERCURY_ISA_VERSION
	.align		4
        /*0040*/ 	.byte	0x03, 0x5f
        /*0042*/ 	.short	0x0101


	//----- nvinfo : EIATTR_VRC_CTA_INIT_COUNT
	.align		4
        /*0044*/ 	.byte	0x02, 0x4a
	.zero		1
	.zero		1


	//----- nvinfo : EIATTR_EXIT_INSTR_OFFSETS
	.align		4
        /*0048*/ 	.byte	0x04, 0x1c
        /*004a*/ 	.short	(.L_757 - .L_756)


	//   ....[0]....
.L_756:
        /*004c*/ 	.word	0x00000f80


	//   ....[1]....
        /*0050*/ 	.word	0x00000fd0


	//   ....[2]....
        /*0054*/ 	.word	0x000017b0


	//----- nvinfo : EIATTR_MAX_THREADS
	.align		4
.L_757:
        /*0058*/ 	.byte	0x04, 0x05
        /*005a*/ 	.short	(.L_759 - .L_758)
.L_758:
        /*005c*/ 	.word	0x00000080
        /*0060*/ 	.word	0x00000001
        /*0064*/ 	.word	0x00000001


	//----- nvinfo : EIATTR_CRS_STACK_SIZE
	.align		4
.L_759:
        /*0068*/ 	.byte	0x04, 0x1e
        /*006a*/ 	.short	(.L_761 - .L_760)
.L_760:
        /*006c*/ 	.word	0x00000000


	//----- nvinfo : EIATTR_CBANK_PARAM_SIZE
	.align		4
.L_761:
        /*0070*/ 	.byte	0x03, 0x19
        /*0072*/ 	.short	0x0038


	//----- nvinfo : EIATTR_PARAM_CBANK
	.align		4
        /*0074*/ 	.byte	0x04, 0x0a
        /*0076*/ 	.short	(.L_763 - .L_762)
	.align		4
.L_762:
        /*0078*/ 	.word	index@(.nv.constant0._ZN2at6native29vectorized_elementwise_kernelILi4EZZZNS0_65_GLOBAL__N__eb3311e5_27_ActivationHardtanhKernel_cu_9e10b42f_293624hardtanh_backward_kernelERNS_14TensorIteratorERKN3c106ScalarES8_ENKUlvE_clEvENKUlvE_clEvEUlddE_St5arrayIPcLm3EEEEviT0_T1_)
        /*007c*/ 	.short	0x0380
        /*007e*/ 	.short	0x0038


	//----- nvinfo : EIATTR_SW_WAR
	.align		4
.L_763:
        /*0080*/ 	.byte	0x04, 0x36
        /*0082*/ 	.short	(.L_765 - .L_764)
.L_764:
        /*0084*/ 	.word	0x00000008
.L_765:


//--------------------- .nv.info._ZN2at6native29vectorized_elementwise_kernelILi8EZZZNS0_65_GLOBAL__N__eb3311e5_27_ActivationHardtanhKernel_cu_9e10b42f_293624hardtanh_backward_kernelERNS_14TensorIteratorERKN3c106ScalarES8_ENKUlvE_clEvENKUlvE_clEvEUlddE_St5arrayIPcLm3EEEEviT0_T1_ --------------------------
	.section	.nv.info._ZN2at6native29vectorized_elementwise_kernelILi8EZZZNS0_65_GLOBAL__N__eb3311e5_27_ActivationHardtanhKernel_cu_9e10b42f_293624hardtanh_backward_kernelERNS_14TensorIteratorERKN3c106ScalarES8_ENKUlvE_clEvENKUlvE_clEvEUlddE_St5arrayIPcLm3EEEEviT0_T1_,"",@"SHT_CUDA_INFO"
	.sectionflags	@""
	.align	4


	//----- nvinfo : EIATTR_CUDA_API_VERSION
	.align		4
        /*0000*/ 	.byte	0x04, 0x37
        /*0002*/ 	.short	(.L_767 - .L_766)
.L_766:
        /*0004*/ 	.word	0x00000082


	//----- nvinfo : EIATTR_KPARAM_INFO
	.align		4
.L_767:
        /*0008*/ 	.byte	0x04, 0x17
        /*000a*/ 	.short	(.L_769 - .L_768)
.L_768:
        /*000c*/ 	.word	0x00000000
        /*0010*/ 	.short	0x0002
        /*0012*/ 	.short	0x0020
        /*0014*/ 	.byte	0x00, 0xf0, 0x61, 0x00


	//----- nvinfo : EIATTR_KPARAM_INFO
	.align		4
.L_769:
        /*0018*/ 	.byte	0x04, 0x17
        /*001a*/ 	.short	(.L_771 - .L_770)
.L_770:
        /*001c*/ 	.word	0x00000000
        /*0020*/ 	.short	0x0001
        /*0022*/ 	.short	0x0008
        /*0024*/ 	.byte	0x00, 0xf0, 0x61, 0x00


	//----- nvinfo : EIATTR_KPARAM_INFO
	.align		4
.L_771:
        /*0028*/ 	.byte	0x04, 0x17
        /*002a*/ 	.short	(.L_773 - .L_772)
.L_772:
        /*002c*/ 	.word	0x00000000
        /*0030*/ 	.short	0x0000
        /*0032*/ 	.short	0x0000
        /*0034*/ 	.byte	0x00, 0xf0, 0x11, 0x00


	//----- nvinfo : EIATTR_SPARSE_MMA_MASK
	.align		4
.L_773:
        /*0038*/ 	.byte	0x03, 0x50
        /*003a*/ 	.short	0x0000


	//----- nvinfo : EIATTR_MAXREG_COUNT
	.align		4
        /*003c*/ 	.byte	0x03, 0x1b
        /*003e*/ 	.short	0x00ff


	//----- nvinfo : EIATTR_MERCURY_ISA_VERSION
	.align		4
        /*0040*/ 	.byte	0x03, 0x5f
        /*0042*/ 	.short	0x0101


	//----- nvinfo : EIATTR_VRC_CTA_INIT_COUNT
	.align		4
        /*0044*/ 	.byte	0x02, 0x4a
	.zero		1
	.zero		1


	//----- nvinfo : EIATTR_EXIT_INSTR_OFFSETS
	.align		4
        /*0048*/ 	.byte	0x04, 0x1c
        /*004a*/ 	.short	(.L_775 - .L_774)


	//   ....[0]....
.L_774:
        /*004c*/ 	.word	0x00000010


	//----- nvinfo : EIATTR_MAX_THREADS
	.align		4
.L_775:
        /*0050*/ 	.byte	0x04, 0x05
        /*0052*/ 	.short	(.L_777 - .L_776)
.L_776:
        /*0054*/ 	.word	0x00000080
        /*0058*/ 	.word	0x00000001
        /*005c*/ 	.word	0x00000001


	//----- nvinfo : EIATTR_CBANK_PARAM_SIZE
	.align		4
.L_777:
        /*0060*/ 	.byte	0x03, 0x19
        /*0062*/ 	.short	0x0038


	//----- nvinfo : EIATTR_PARAM_CBANK
	.align		4
        /*0064*/ 	.byte	0x04, 0x0a
        /*0066*/ 	.short	(.L_779 - .L_778)
	.align		4
.L_778:
        /*0068*/ 	.word	index@(.nv.constant0._ZN2at6native29vectorized_elementwise_kernelILi8EZZZNS0_65_GLOBAL__N__eb3311e5_27_ActivationHardtanhKernel_cu_9e10b42f_293624hardtanh_backward_kernelERNS_14TensorIteratorERKN3c106ScalarES8_ENKUlvE_clEvENKUlvE_clEvEUlddE_St5arrayIPcLm3EEEEviT0_T1_)
        /*006c*/ 	.short	0x0380
        /*006e*/ 	.short	0x0038


	//----- nvinfo : EIATTR_SW_WAR
	.align		4
.L_779:
        /*0070*/ 	.byte	0x04, 0x36
        /*0072*/ 	.short	(.L_781 - .L_780)
.L_780:
        /*0074*/ 	.word	0x00000008
.L_781:


//--------------------- .nv.callgraph             --------------------------
	.section	.nv.callgraph,"",@"SHT_CUDA_CALLGRAPH"
	.align	4
	.sectionentsize	8
	.align		4
        /*0000*/ 	.word	0x00000000
	.align		4
        /*0004*/ 	.word	0xffffffff
	.align		4
        /*0008*/ 	.word	index@(_ZN2at6native18elementwise_kernelILi128ELi4EZNS0_15gpu_kernel_implIZZZNS0_65_GLOBAL__N__eb3311e5_27_ActivationHardtanhKernel_cu_9e10b42f_293624hardtanh_backward_kernelERNS_14TensorIteratorERKN3c106ScalarES9_ENKUlvE_clEvENKUlvE2_clEvEUlNS6_8BFloat16ESC_E_EEvRNS_18TensorIteratorBaseERKT_EUliE_EEviT1_)
	.align		4
        /*000c*/ 	.word	index@(__assertfail)
	.align		4
        /*0010*/ 	.word	index@(_ZN2at6native27unrolled_elementwise_kernelIZZZNS0_65_GLOBAL__N__eb3311e5_27_ActivationHardtanhKernel_cu_9e10b42f_293624hardtanh_backward_kernelERNS_14TensorIteratorERKN3c106ScalarES8_ENKUlvE_clEvENKUlvE2_clEvEUlNS5_8BFloat16ESB_E_St5arrayIPcLm3EELi4E23TrivialOffsetCalculatorILi2EjESG_ILi1EjENS0_6memory12LoadWithCastILi2EEENSJ_13StoreWithCastILi1EEEEEviT_T0_T2_T3_T4_T5_)
	.align		4
        /*0014*/ 	.word	index@(__assertfail)
	.align		4
        /*0018*/ 	.word	index@(_ZN2at6native18elementwise_kernelILi128ELi4EZNS0_15gpu_kernel_implIZZZNS0_65_GLOBAL__N__eb3311e5_27_ActivationHardtanhKernel_cu_9e10b42f_293624hardtanh_backward_kernelERNS_14TensorIteratorERKN3c106ScalarES9_ENKUlvE_clEvENKUlvE1_clEvEUlNS6_4HalfESC_E_EEvRNS_18TensorIteratorBaseERKT_EUliE_EEviT1_)
	.align		4
        /*001c*/ 	.word	index@(__assertfail)
	.align		4
        /*0020*/ 	.word	index@(_ZN2at6native27unrolled_elementwise_kernelIZZZNS0_65_GLOBAL__N__eb3311e5_27_ActivationHardtanhKernel_cu_9e10b42f_293624hardtanh_backward_kernelERNS_14TensorIteratorERKN3c106ScalarES8_ENKUlvE_clEvENKUlvE1_clEvEUlNS5_4HalfESB_E_St5arrayIPcLm3EELi4E23TrivialOffsetCalculatorILi2EjESG_ILi1EjENS0_6memory12LoadWithCastILi2EEENSJ_13StoreWithCastILi1EEEEEviT_T0_T2_T3_T4_T5_)
	.align		4
        /*0024*/ 	.word	index@(__assertfail)
	.align		4
        /*0028*/ 	.word	index@(_ZN2at6native18elementwise_kernelILi128ELi4EZNS0_15gpu_kernel_implIZZZNS0_65_GLOBAL__N__eb3311e5_27_ActivationHardtanhKernel_cu_9e10b42f_293624hardtanh_backward_kernelERNS_14TensorIteratorERKN3c106ScalarES9_ENKUlvE_clEvENKUlvE0_clEvEUlffE_EEvRNS_18TensorIteratorBaseERKT_EUliE_EEviT1_)
	.align		4
        /*002c*/ 	.word	index@(__assertfail)
	.align		4
        /*0030*/ 	.word	index@(_ZN2at6native27unrolled_elementwise_kernelIZZZNS0_65_GLOBAL__N__eb3311e5_27_ActivationHardtanhKernel_cu_9e10b42f_293624hardtanh_backward_kernelERNS_14TensorIteratorERKN3c106ScalarES8_ENKUlvE_clEvENKUlvE0_clEvEUlffE_St5arrayIPcLm3EELi4E23TrivialOffsetCalculatorILi2EjESF_ILi1EjENS0_6memory12LoadWithCastILi2EEENSI_13StoreWithCastILi1EEEEEviT_T0_T2_T3_T4_T5_)
	.align		4
        /*0034*/ 	.word	index@(__assertfail)
	.align		4
        /*0038*/ 	.word	index@(_ZN2at6native18elementwise_kernelILi128ELi4EZNS0_15gpu_kernel_implIZZZNS0_65_GLOBAL__N__eb3311e5_27_ActivationHardtanhKernel_cu_9e10b42f_293624hardtanh_backward_kernelERNS_14TensorIteratorERKN3c106ScalarES9_ENKUlvE_clEvENKUlvE_clEvEUlddE_EEvRNS_18TensorIteratorBaseERKT_EUliE_EEviT1_)
	.align		4
        /*003c*/ 	.word	index@(__assertfail)
	.align		4
        /*0040*/ 	.word	index@(_ZN2at6native27unrolled_elementwise_kernelIZZZNS0_65_GLOBAL__N__eb3311e5_27_ActivationHardtanhKernel_cu_9e10b42f_293624hardtanh_backward_kernelERNS_14TensorIteratorERKN3c106ScalarES8_ENKUlvE_clEvENKUlvE_clEvEUlddE_St5arrayIPcLm3EELi4E23TrivialOffsetCalculatorILi2EjESF_ILi1EjENS0_6memory12LoadWithCastILi2EEENSI_13StoreWithCastILi1EEEEEviT_T0_T2_T3_T4_T5_)
	.align		4
        /*0044*/ 	.word	index@(__assertfail)
	.align		4
        /*0048*/ 	.word	0x00000000
	.align		4
        /*004c*/ 	.word	0xfffffffe
	.align		4
        /*0050*/ 	.word	0x00000000
	.align		4
        /*0054*/ 	.word	0xfffffffd
	.align		4
        /*0058*/ 	.word	0x00000000
	.align		4
        /*005c*/ 	.word	0xfffffffc


//--------------------- .nv.constant4             --------------------------
	.section	.nv.constant4,"a",@progbits
	.align	8
	.align		8
.nv.constant4:
        /*0000*/ 	.dword	__assertfail
	.align		8
        /*0008*/ 	.dword	__unnamed_1
	.align		8
        /*0010*/ 	.dword	__unnamed_2
	.align		8
        /*0018*/ 	.dword	__unnamed_3
	.align		8
        /*0020*/ 	.dword	__unnamed_4
	.align		8
        /*0028*/ 	.dword	__unnamed_5
	.align		8
        /*0030*/ 	.dword	__unnamed_6
	.align		8
        /*0038*/ 	.dword	__unnamed_7
	.align		8
        /*0040*/ 	.dword	__unnamed_8
	.align		8
        /*0048*/ 	.dword	_ZN63_INTERNAL_eb3311e5_27_ActivationHardtanhKernel_cu_9e10b42f_29364cuda3std3__465_GLOBAL__N__eb3311e5_27_ActivationHardtanhKernel_cu_9e10b42f_29366ignoreE
	.align		8
        /*0050*/ 	.dword	_ZN63_INTERNAL_eb3311e5_27_ActivationHardtanhKernel_cu_9e10b42f_29364cuda3std3__45__cpo5beginE
	.align		8
        /*0058*/ 	.dword	_ZN63_INTERNAL_eb3311e5_27_ActivationHardtanhKernel_cu_9e10b42f_29364cuda3std3__45__cpo3endE
	.align		8
        /*0060*/ 	.dword	_ZN63_INTERNAL_eb3311e5_27_ActivationHardtanhKernel_cu_9e10b42f_29364cuda3std3__45__cpo6cbeginE
	.align		8
        /*0068*/ 	.dword	_ZN63_INTERNAL_eb3311e5_27_ActivationHardtanhKernel_cu_9e10b42f_29364cuda3std3__45__cpo4cendE
	.align		8
        /*0070*/ 	.dword	_ZN63_INTERNAL_eb3311e5_27_ActivationHardtanhKernel_cu_9e10b42f_29364cuda3std3__45__cpo6rbeginE
	.align		8
        /*0078*/ 	.dword	_ZN63_INTERNAL_eb3311e5_27_ActivationHardtanhKernel_cu_9e10b42f_29364cuda3std3__45__cpo4rendE
	.align		8
        /*0080*/ 	.dword	_ZN63_INTERNAL_eb3311e5_27_ActivationHardtanhKernel_cu_9e10b42f_29364cuda3std3__45__cpo7crbeginE
	.align		8
        /*0088*/ 	.dword	_ZN63_INTERNAL_eb3311e5_27_ActivationHardtanhKernel_cu_9e10b42f_29364cuda3std3__45__cpo5crendE
	.align		8
        /*0090*/ 	.dword	_ZN63_INTERNAL_eb3311e5_27_ActivationHardtanhKernel_cu_9e10b42f_29364cuda3std3__419piecewise_constructE
	.align		8
        /*0098*/ 	.dword	_ZN63_INTERNAL_eb3311e5_27_ActivationHardtanhKernel_cu_9e10b42f_29364cuda3std3__48in_placeE
	.align		8
        /*00a0*/ 	.dword	_ZN63_INTERNAL_eb3311e5_27_ActivationHardtanhKernel_cu_9e10b42f_29364cuda3std3__420unreachable_sentinelE
	.align		8
        /*00a8*/ 	.dword	_ZN63_INTERNAL_eb3311e5_27_ActivationHardtanhKernel_cu_9e10b42f_29364cuda3std6ranges3__45__cpo4swapE
	.align		8
        /*00b0*/ 	.dword	_ZN63_INTERNAL_eb3311e5_27_ActivationHardtanhKernel_cu_9e10b42f_29364cuda3std6ranges3__45__cpo9iter_moveE
	.align		8
        /*00b8*/ 	.dword	_ZN63_INTERNAL_eb3311e5_27_ActivationHardtanhKernel_cu_9e10b42f_29364cuda3std6ranges3__45__cpo5beginE
	.align		8
        /*00c0*/ 	.dword	_ZN63_INTERNAL_eb3311e5_27_ActivationHardtanhKernel_cu_9e10b42f_29364cuda3std6ranges3__45__cpo3endE
	.align		8
        /*00c8*/ 	.dword	_ZN63_INTERNAL_eb3311e5_27_ActivationHardtanhKernel_cu_9e10b42f_29364cuda3std6ranges3__45__cpo6cbeginE
	.align		8
        /*00d0*/ 	.dword	_ZN63_INTERNAL_eb3311e5_27_ActivationHardtanhKernel_cu_9e10b42f_29364cuda3std6ranges3__45__cpo4cendE
	.align		8
        /*00d8*/ 	.dword	_ZN63_INTERNAL_eb3311e5_27_ActivationHardtanhKernel_cu_9e10b42f_29364cuda3std6ranges3__45__cpo7advanceE
	.align		8
        /*00e0*/ 	.dword	_ZN63_INTERNAL_eb3311e5_27_ActivationHardtanhKernel_cu_9e10b42f_29364cuda3std6ranges3__45__cpo9iter_swapE
	.align		8
        /*00e8*/ 	.dword	_ZN63_INTERNAL_eb3311e5_27_ActivationHardtanhKernel_cu_9e10b42f_29364cuda3std6ranges3__45__cpo4nextE
	.align		8
        /*00f0*/ 	.dword	_ZN63_INTERNAL_eb3311e5_27_ActivationHardtanhKernel_cu_9e10b42f_29364cuda3std6ranges3__45__cpo4prevE
	.align		8
        /*00f8*/ 	.dword	_ZN63_INTERNAL_eb3311e5_27_ActivationHardtanhKernel_cu_9e10b42f_29364cuda3std6ranges3__45__cpo4dataE
	.align		8
        /*0100*/ 	.dword	_ZN63_INTERNAL_eb3311e5_27_ActivationHardtanhKernel_cu_9e10b42f_29364cuda3std6ranges3__45__cpo5cdataE
	.align		8
        /*0108*/ 	.dword	_ZN63_INTERNAL_eb3311e5_27_ActivationHardtanhKernel_cu_9e10b42f_29364cuda3std6ranges3__45__cpo4sizeE
	.align		8
        /*0110*/ 	.dword	_ZN63_INTERNAL_eb3311e5_27_ActivationHardtanhKernel_cu_9e10b42f_29364cuda3std6ranges3__45__cpo5ssizeE
	.align		8
        /*0118*/ 	.dword	_ZN63_INTERNAL_eb3311e5_27_ActivationHardtanhKernel_cu_9e10b42f_29364cuda3std6ranges3__45__cpo8distanceE
	.align		8
        /*0120*/ 	.dword	_ZN63_INTERNAL_eb3311e5_27_ActivationHardtanhKernel_cu_9e10b42f_29366thrust24THRUST_300001_SM_1030_NS6system6detail10sequential3seqE
	.align		8
        /*0128*/ 	.dword	$str$5
	.align		8
        /*0130*/ 	.dword	$str$6


//--------------------- .text._ZN2at6native18elementwise_kernelILi128ELi4EZNS0_15gpu_kernel_implIZZZNS0_65_GLOBAL__N__eb3311e5_27_ActivationHardtanhKernel_cu_9e10b42f_293624hardtanh_backward_kernelERNS_14TensorIteratorERKN3c106ScalarES9_ENKUlvE_clEvENKUlvE2_clEvEUlNS6_8BFloat16ESC_E_EEvRNS_18TensorIteratorBaseERKT_EUliE_EEviT1_ --------------------------
	.section	.text._ZN2at6native18elementwise_kernelILi128ELi4EZNS0_15gpu_kernel_implIZZZNS0_65_GLOBAL__N__eb3311e5_27_ActivationHardtanhKernel_cu_9e10b42f_293624hardtanh_backward_kernelERNS_14TensorIteratorERKN3c106ScalarES9_ENKUlvE_clEvENKUlvE2_clEvEUlNS6_8BFloat16ESC_E_EEvRNS_18TensorIteratorBaseERKT_EUliE_EEviT1_,"ax",@progbits
	.align	128
        .global         _ZN2at6native18elementwise_kernelILi128ELi4EZNS0_15gpu_kernel_implIZZZNS0_65_GLOBAL__N__eb3311e5_27_ActivationHardtanhKernel_cu_9e10b42f_293624hardtanh_backward_kernelERNS_14TensorIteratorERKN3c106ScalarES9_ENKUlvE_clEvENKUlvE2_clEvEUlNS6_8BFloat16ESC_E_EEvRNS_18TensorIteratorBaseERKT_EUliE_EEviT1_
        .type           _ZN2at6native18elementwise_kernelILi128ELi4EZNS0_15gpu_kernel_implIZZZNS0_65_GLOBAL__N__eb3311e5_27_ActivationHardtanhKernel_cu_9e10b42f_293624hardtanh_backward_kernelERNS_14TensorIteratorERKN3c106ScalarES9_ENKUlvE_clEvENKUlvE2_clEvEUlNS6_8BFloat16ESC_E_EEvRNS_18TensorIteratorBaseERKT_EUliE_EEviT1_,@function
        .size           _ZN2at6native18elementwise_kernelILi128ELi4EZNS0_15gpu_kernel_implIZZZNS0_65_GLOBAL__N__eb3311e5_27_ActivationHardtanhKernel_cu_9e10b42f_293624hardtanh_backward_kernelERNS_14TensorIteratorERKN3c106ScalarES9_ENKUlvE_clEvENKUlvE2_clEvEUlNS6_8BFloat16ESC_E_EEvRNS_18TensorIteratorBaseERKT_EUliE_EEviT1_,(.L_x_3320 - _ZN2at6native18elementwise_kernelILi128ELi4EZNS0_15gpu_kernel_implIZZZNS0_65_GLOBAL__N__eb3311e5_27_ActivationHardtanhKernel_cu_9e10b42f_293624hardtanh_backward_kernelERNS_14TensorIteratorERKN3c106ScalarES9_ENKUlvE_clEvENKUlvE2_clEvEUlNS6_8BFloat16ESC_E_EEvRNS_18TensorIteratorBaseERKT_EUliE_EEviT1_)
        .other          _ZN2at6native18elementwise_kernelILi128ELi4EZNS0_15gpu_kernel_implIZZZNS0_65_GLOBAL__N__eb3311e5_27_ActivationHardtanhKernel_cu_9e10b42f_293624hardtanh_backward_kernelERNS_14TensorIteratorERKN3c106ScalarES9_ENKUlvE_clEvENKUlvE2_clEvEUlNS6_8BFloat16ESC_E_EEvRNS_18TensorIteratorBaseERKT_EUliE_EEviT1_,@"STO_CUDA_ENTRY STV_DEFAULT"
_ZN2at6native18elementwise_kernelILi128ELi4EZNS0_15gpu_kernel_implIZZZNS0_65_GLOBAL__N__eb3311e5_27_ActivationHardtanhKernel_cu_9e10b42f_293624hardtanh_backward_kernelERNS_14TensorIteratorERKN3c106ScalarES9_ENKUlvE_clEvENKUlvE2_clEvEUlNS6_8BFloat16ESC_E_EEvRNS_18TensorIteratorBaseERKT_EUliE_EEviT1_:
.text._ZN2at6native18elementwise_kernelILi128ELi4EZNS0_15gpu_kernel_implIZZZNS0_65_GLOBAL__N__eb3311e5_27_ActivationHardtanhKernel_cu_9e10b42f_293624hardtanh_backward_kernelERNS_14TensorIteratorERKN3c106ScalarES9_ENKUlvE_clEvENKUlvE2_clEvEUlNS6_8BFloat16ESC_E_EEvRNS_18TensorIteratorBaseERKT_EUliE_EEviT1_:
[----:B------:R-:W0:Y:S01]  /*0000*/  LDC R1, c[0x0][0x37c] ;  /* 0x0000df00ff017b82 */ /* 0x000e220000000800 */
[----:B------:R-:W1:Y:S07]  /*0010*/  S2R R17, SR_TID.X ;  /* 0x0000000000117919 */ /* 0x000e6e0000002100 */
[----:B------:R-:W2:Y:S01]  /*0020*/  S2UR UR4, SR_CTAID.X ;  /* 0x00000000000479c3 */ /* 0x000ea20000002500 */
[----:B------:R-:W3:Y:S01]  /*0030*/  LDCU UR41, c[0x0][0x388] ;  /* 0x00007100ff2977ac */ /* 0x000ee20008000800 */
[----:B------:R-:W-:Y:S01]  /*0040*/  BSSY.RECONVERGENT B6, `(.L_x_0) ;  /* 0x000047a000067945 */ /* 0x000fe20003800200 */
[----:B------:R-:W4:Y:S01]  /*0050*/  LDCU UR5, c[0x0][0x380] ;  /* 0x00007000ff0577ac */ /* 0x000f220008000800 */
[----:B------:R-:W5:Y:S01]  /*0060*/  LDCU UR40, c[0x0][0x610] ;  /* 0x0000c200ff2877ac */ /* 0x000f620008000800 */
[----:B------:R-:W0:Y:S01]  /*0070*/  LDCU.64 UR36, c[0x0][0x358] ;  /* 0x00006b00ff2477ac */ /* 0x000e220008000a00 */
[----:B---3--:R-:W-:-:S04]  /*0080*/  UIADD3 UR39, UPT, UPT, UR41, -0x1, URZ ;  /* 0xffffffff29277890 */ /* 0x008fc8000fffe0ff */
[----:B------:R-:W-:Y:S02]  /*0090*/  UISETP.LT.U32.AND UP0, UPT, UR39, 0x18, UPT ;  /* 0x000000182700788c */ /* 0x000fe4000bf01070 */
[----:B--2---:R-:W-:Y:S02]  /*00a0*/  USHF.L.U32 UR4, UR4, 0x9, URZ ;  /* 0x0000000904047899 */ /* 0x004fe400080006ff */
[----:B------:R-:W-:Y:S02]  /*00b0*/  USEL UR38, UR39, 0x18, UP0 ;  /* 0x0000001827267887 */ /* 0x000fe40008000000 */
[----:B-----5:R-:W-:Y:S02]  /*00c0*/  UPRMT UR43, UR40, 0x7770, URZ ;  /* 0x00007770282b7896 */ /* 0x020fe400080000ff */
[----:B-1----:R-:W-:Y:S01]  /*00d0*/  LOP3.LUT R17, R17, UR4, RZ, 0xfc, !PT ;  /* 0x0000000411117c12 */ /* 0x002fe2000f8efcff */
[----:B------:R-:W-:Y:S02]  /*00e0*/  UPRMT UR42, UR40, 0x7771, URZ ;  /* 0x00007771282a7896 */ /* 0x000fe400080000ff */
[----:B------:R-:W-:Y:S01]  /*00f0*/  UPRMT UR44, UR40, 0x7772, URZ ;  /* 0x00007772282c7896 */ /* 0x000fe200080000ff */
[----:B----4-:R-:W-:Y:S01]  /*0100*/  ISETP.GE.AND P0, PT, R17, UR5, PT ;  /* 0x0000000511007c0c */ /* 0x010fe2000bf06270 */
[----:B------:R-:W-:-:S12]  /*0110*/  UIADD3 UR38, UPT, UPT, UR38, 0x1, URZ ;  /* 0x0000000126267890 */ /* 0x000fd8000fffe0ff */
[----:B0-----:R-:W-:Y:S05]  /*0120*/  @P0 BRA `(.L_x_1) ;  /* 0x0000004400ac0947 */ /* 0x001fea0003800000 */
[----:B------:R-:W-:Y:S01]  /*0130*/  UISETP.NE.AND UP0, UPT, UR41, URZ, UPT ;  /* 0x000000ff2900728c */ /* 0x000fe2000bf05270 */
[----:B------:R-:W-:Y:S02]  /*0140*/  IMAD.MOV.U32 R18, RZ, RZ, RZ ;  /* 0x000000ffff127224 */ /* 0x000fe400078e00ff */
[----:B------:R-:W-:Y:S02]  /*0150*/  IMAD.MOV.U32 R0, RZ, RZ, RZ ;  /* 0x000000ffff007224 */ /* 0x000fe400078e00ff */
[----:B------:R-:W-:-:S04]  /*0160*/  IMAD.MOV.U32 R16, RZ, RZ, RZ ;  /* 0x000000ffff107224 */ /* 0x000fc800078e00ff */
[----:B------:R-:W-:Y:S05]  /*0170*/  BRA.U !UP0, `(.L_x_2) ;  /* 0x0000001508707547 */ /* 0x000fea000b800000 */
[----:B------:R-:W0:Y:S01]  /*0180*/  LDCU.64 UR4, c[0x0][0x390] ;  /* 0x00007200ff0477ac */ /* 0x000e220008000a00 */
[----:B------:R-:W-:Y:S01]  /*0190*/  IMAD.MOV.U32 R16, RZ, RZ, RZ ;  /* 0x000000ffff107224 */ /* 0x000fe200078e00ff */
[----:B------:R-:W1:Y:S01]  /*01a0*/  LDCU UR6, c[0x0][0x38c] ;  /* 0x00007180ff0677ac */ /* 0x000e620008000800 */
[----:B------:R-:W2:Y:S01]  /*01b0*/  LDCU.64 UR8, c[0x0][0x4b8] ;  /* 0x00009700ff0877ac */ /* 0x000ea20008000a00 */
[----:B------:R-:W-:Y:S01]  /*01c0*/  UISETP.NE.AND UP0, UPT, UR39, URZ, UPT ;  /* 0x000000ff2700728c */ /* 0x000fe2000bf05270 */
[----:B0-----:R-:W-:Y:S01]  /*01d0*/  IMAD.HI.U32 R2, R17, UR4, R16 ;  /* 0x0000000411027c27 */ /* 0x001fe2000f8e0010 */
[----:B------:R-:W0:Y:S04]  /*01e0*/  LDCU UR4, c[0x0][0x4c0] ;  /* 0x00009800ff0477ac */ /* 0x000e280008000800 */
[----:B------:R-:W-:-:S05]  /*01f0*/  SHF.R.U32.HI R3, RZ, UR5, R2 ;  /* 0x00000005ff037c19 */ /* 0x000fca0008011602 */
[----:B------:R-:W-:-:S04]  /*0200*/  IMAD.MOV R18, RZ, RZ, -R3 ;  /* 0x000000ffff127224 */ /* 0x000fc800078e0a03 */
[----:B-1----:R-:W-:-:S04]  /*0210*/  IMAD R18, R18, UR6, R17 ;  /* 0x0000000612127c24 */ /* 0x002fc8000f8e0211 */
[C---:B--2---:R-:W-:Y:S02]  /*0220*/  IMAD R16, R18.reuse, UR8, RZ ;  /* 0x0000000812107c24 */ /* 0x044fe4000f8e02ff */
[C---:B------:R-:W-:Y:S02]  /*0230*/  IMAD R0, R18.reuse, UR9, RZ ;  /* 0x0000000912007c24 */ /* 0x040fe4000f8e02ff */
[----:B0-----:R-:W-:Y:S01]  /*0240*/  IMAD R18, R18, UR4, RZ ;  /* 0x0000000412127c24 */ /* 0x001fe2000f8e02ff */
[----:B------:R-:W-:Y:S06]  /*0250*/  BRA.U !UP0, `(.L_x_2) ;  /* 0x0000001508387547 */ /* 0x000fec000b800000 */
[----:B------:R-:W0:Y:S01]  /*0260*/  LDCU.64 UR6, c[0x0][0x398] ;  /* 0x00007300ff0677ac */ /* 0x000e220008000a00 */
[----:B------:R-:W-:Y:S01]  /*0270*/  IMAD.MOV.U32 R2, RZ, RZ, RZ ;  /* 0x000000ffff027224 */ /* 0x000fe200078e00ff */
[----:B------:R-:W1:Y:S01]  /*0280*/  LDCU UR4, c[0x0][0x3a0] ;  /* 0x00007400ff0477ac */ /* 0x000e620008000800 */
[----:B------:R-:W2:Y:S01]  /*0290*/  LDCU UR5, c[0x0][0x4c4] ;  /* 0x00009880ff0577ac */ /* 0x000ea20008000800 */
[----:B------:R-:W3:Y:S01]  /*02a0*/  LDCU.64 UR8, c[0x0][0x4c8] ;  /* 0x00009900ff0877ac */ /* 0x000ee20008000a00 */
[----:B------:R-:W-:Y:S01]  /*02b0*/  UISETP.NE.AND UP0, UPT, UR38, 0x2, UPT ;  /* 0x000000022600788c */ /* 0x000fe2000bf05270 */
[----:B0-----:R-:W-:-:S05]  /*02c0*/  IMAD.HI.U32 R4, R3, UR7, R2 ;  /* 0x0000000703047c27 */ /* 0x001fca000f8e0002 */
[----:B-1----:R-:W-:-:S04]  /*02d0*/  SHF.R.U32.HI R5, RZ, UR4, R4 ;  /* 0x00000004ff057c19 */ /* 0x002fc80008011604 */
[----:B------:R-:W-:-:S05]  /*02e0*/  IADD3 R2, PT, PT, -R5, RZ, RZ ;  /* 0x000000ff05027210 */ /* 0x000fca0007ffe1ff */
[----:B------:R-:W-:-:S04]  /*02f0*/  IMAD R3, R2, UR6, R3 ;  /* 0x0000000602037c24 */ /* 0x000fc8000f8e0203 */
[C---:B--2---:R-:W-:Y:S02]  /*0300*/  IMAD R16, R3.reuse, UR5, R16 ;  /* 0x0000000503107c24 */ /* 0x044fe4000f8e0210 */
[C---:B---3--:R-:W-:Y:S02]  /*0310*/  IMAD R0, R3.reuse, UR8, R0 ;  /* 0x0000000803007c24 */ /* 0x048fe4000f8e0200 */
[----:B------:R-:W-:Y:S01]  /*0320*/  IMAD R18, R3, UR9, R18 ;  /* 0x0000000903127c24 */ /* 0x000fe2000f8e0212 */
[----:B------:R-:W-:Y:S06]  /*0330*/  BRA.U !UP0, `(.L_x_2) ;  /* 0x0000001508007547 */ /* 0x000fec000b800000 */
[----:B------:R-:W0:Y:S01]  /*0340*/  LDCU.64 UR4, c[0x0][0x3a8] ;  /* 0x00007500ff0477ac */ /* 0x000e220008000a00 */
[----:B------:R-:W-:Y:S01]  /*0350*/  IMAD.MOV.U32 R4, RZ, RZ, RZ ;  /* 0x000000ffff047224 */ /* 0x000fe200078e00ff */
[----:B------:R-:W1:Y:S01]  /*0360*/  LDCU UR6, c[0x0][0x3a4] ;  /* 0x00007480ff0677ac */ /* 0x000e620008000800 */
[----:B------:R-:W2:Y:S01]  /*0370*/  LDCU.64 UR8, c[0x0][0x4d0] ;  /* 0x00009a00ff0877ac */ /* 0x000ea20008000a00 */
[----:B------:R-:W-:Y:S01]  /*0380*/  UISETP.NE.AND UP0, UPT, UR38, 0x3, UPT ;  /* 0x000000032600788c */ /* 0x000fe2000bf05270 */
[----:B0-----:R-:W-:Y:S01]  /*0390*/  IMAD.HI.U32 R2, R5, UR4, R4 ;  /* 0x0000000405027c27 */ /* 0x001fe2000f8e0004 */
[----:B------:R-:W0:Y:S04]  /*03a0*/  LDCU UR4, c[0x0][0x4d8] ;  /* 0x00009b00ff0477ac */ /* 0x000e280008000800 */
[----:B------:R-:W-:-:S05]  /*03b0*/  SHF.R.U32.HI R3, RZ, UR5, R2 ;  /* 0x00000005ff037c19 */ /* 0x000fca0008011602 */
[----:B------:R-:W-:-:S04]  /*03c0*/  IMAD.MOV R4, RZ, RZ, -R3 ;  /* 0x000000ffff047224 */ /* 0x000fc800078e0a03 */
[----:B-1----:R-:W-:-:S04]  /*03d0*/  IMAD R5, R4, UR6, R5 ;  /* 0x0000000604057c24 */ /* 0x002fc8000f8e0205 */
[C---:B--2---:R-:W-:Y:S02]  /*03e0*/  IMAD R16, R5.reuse, UR8, R16 ;  /* 0x0000000805107c24 */ /* 0x044fe4000f8e0210 */
[C---:B------:R-:W-:Y:S02]  /*03f0*/  IMAD R0, R5.reuse, UR9, R0 ;  /* 0x0000000905007c24 */ /* 0x040fe4000f8e0200 */
[----:B0-----:R-:W-:Y:S01]  /*0400*/  IMAD R18, R5, UR4, R18 ;  /* 0x0000000405127c24 */ /* 0x001fe2000f8e0212 */
        /* <DEDUP_REMOVED lines=8> */
[----:B-1----:R-:W-:-:S05]  /*0490*/  SHF.R.U32.HI R5, RZ, UR4, R4 ;  /* 0x00000004ff057c19 */ /* 0x002fca0008011604 */
[----:B------:R-:W-:-:S04]  /*04a0*/  IMAD.MOV R2, RZ, RZ, -R5 ;  /* 0x000000ffff027224 */ /* 0x000fc800078e0a05 */
        /* <DEDUP_REMOVED lines=20> */
[----:B------:R-:W-:Y:S01]  /*05f0*/  HFMA2 R2, -RZ, RZ, 0, 0 ;  /* 0x00000000ff027431 */ /* 0x000fe200000001ff */
        /* <DEDUP_REMOVED lines=47> */
[----:B------:R-:W-:-:S04]  /*08f0*/  SHF.R.U32.HI R3, RZ, UR5, R2 ;  /* 0x00000005ff037c19 */ /* 0x000fc80008011602 */
[----:B------:R-:W-:-:S05]  /*0900*/  IADD3 R4, PT, PT, -R3, RZ, RZ ;  /* 0x000000ff03047210 */ /* 0x000fca0007ffe1ff */
        /* <DEDUP_REMOVED lines=48> */
[----:B------:R-:W-:Y:S01]  /*0c10*/  MOV R4, RZ ;  /* 0x000000ff00047202 */ /* 0x000fe20000000f00 */
[----:B------:R-:W1:Y:S01]  /*0c20*/  LDCU UR6, c[0x0][0x41c] ;  /* 0x00008380ff0677ac */ /* 0x000e620008000800 */
[----:B------:R-:W2:Y:S01]  /*0c30*/  LDCU.64 UR8, c[0x0][0x548] ;  /* 0x0000a900ff0877ac */ /* 0x000ea20008000a00 */
[----:B------:R-:W-:Y:S02]  /*0c40*/  UISETP.NE.AND UP0, UPT, UR38, 0xd, UPT ;  /* 0x0000000d2600788c */ /* 0x000fe4000bf05270 */
        /* <DEDUP_REMOVED lines=166> */
[----:B------:R-:W2:Y:S02]  /*16b0*/  LDCU.64 UR8, c[0x0][0x5d8] ;  /* 0x0000bb00ff0877ac */ /* 0x000ea40008000a00 */
[----:B0-----:R-:W-:Y:S01]  /*16c0*/  IMAD.HI.U32 R2, R5, UR4, R4 ;  /* 0x0000000405027c27 */ /* 0x001fe2000f8e0004 */
[----:B------:R-:W0:Y:S04]  /*16d0*/  LDCU UR4, c[0x0][0x5e0] ;  /* 0x0000bc00ff0477ac */ /* 0x000e280008000800 */
[----:B------:R-:W-:-:S05]  /*16e0*/  SHF.R.U32.HI R2, RZ, UR5, R2 ;  /* 0x00000005ff027c19 */ /* 0x000fca0008011602 */
[----:B------:R-:W-:-:S04]  /*16f0*/  IMAD.MOV R3, RZ, RZ, -R2 ;  /* 0x000000ffff037224 */ /* 0x000fc800078e0a02 */
[----:B-1----:R-:W-:-:S04]  /*1700*/  IMAD R5, R3, UR6, R5 ;  /* 0x0000000603057c24 */ /* 0x002fc8000f8e0205 */
[C---:B--2---:R-:W-:Y:S02]  /*1710*/  IMAD R16, R5.reuse, UR8, R16 ;  /* 0x0000000805107c24 */ /* 0x044fe4000f8e0210 */
[C---:B------:R-:W-:Y:S02]  /*1720*/  IMAD R0, R5.reuse, UR9, R0 ;  /* 0x0000000905007c24 */ /* 0x040fe4000f8e0200 */
[----:B0-----:R-:W-:-:S07]  /*1730*/  IMAD R18, R5, UR4, R18 ;  /* 0x0000000405127c24 */ /* 0x001fce000f8e0212 */
.L_x_2:
[----:B------:R-:W0:Y:S01]  /*1740*/  LDCU.64 UR6, c[0x0][0x5f0] ;  /* 0x0000be00ff0677ac */ /* 0x000e220008000a00 */
[----:B------:R-:W-:-:S04]  /*1750*/  UPRMT UR4, UR40, 0x7771, URZ ;  /* 0x0000777128047896 */ /* 0x000fc800080000ff */
[----:B------:R-:W-:Y:S01]  /*1760*/  UISETP.GT.AND UP0, UPT, UR4, 0x9, UPT ;  /* 0x000000090400788c */ /* 0x000fe2000bf04270 */
[----:B0-----:R-:W-:-:S05]  /*1770*/  IADD3 R2, P0, PT, R0, UR6, RZ ;  /* 0x0000000600027c10 */ /* 0x001fca000ff1e0ff */
[----:B------:R-:W-:-:S03]  /*1780*/  IMAD.X R3, RZ, RZ, UR7, P0 ;  /* 0x00000007ff037e24 */ /* 0x000fc600080e06ff */
[----:B------:R-:W-:Y:S05]  /*1790*/  BRA.U UP0, `(.L_x_3) ;  /* 0x0000000500407547 */ /* 0x000fea000b800000 */
[----:B------:R-:W-:-:S09]  /*17a0*/  UISETP.GT.AND UP0, UPT, UR4, 0x4, UPT ;  /* 0x000000040400788c */ /* 0x000fd2000bf04270 */
[----:B------:R-:W-:Y:S05]  /*17b0*/  BRA.U UP0, `(.L_x_4) ;  /* 0x0000000100947547 */ /* 0x000fea000b800000 */
[----:B------:R-:W-:-:S09]  /*17c0*/  UISETP.GT.AND UP0, UPT, UR4, 0x1, UPT ;  /* 0x000000010400788c */ /* 0x000fd2000bf04270 */
[----:B------:R-:W-:Y:S05]  /*17d0*/  BRA.U UP0, `(.L_x_5) ;  /* 0x0000000100387547 */ /* 0x000fea000b800000 */
[----:B------:R-:W-:-:S09]  /*17e0*/  UISETP.NE.AND UP0, UPT, UR42, URZ, UPT ;  /* 0x000000ff2a00728c */ /* 0x000fd2000bf05270 */
[----:B------:R-:W-:Y:S05]  /*17f0*/  BRA.U !UP0, `(.L_x_6) ;  /* 0x00000001081c7547 */ /* 0x000fea000b800000 */
[----:B------:R-:W-:-:S09]  /*1800*/  UISETP.NE.AND UP0, UPT, UR4, 0x1, UPT ;  /* 0x000000010400788c */ /* 0x000fd2000bf05270 */
[----:B------:R-:W-:Y:S05]  /*1810*/  BRA.U UP0, `(.L_x_7) ;  /* 0x0000000d006c7547 */ /* 0x000fea000b800000 */
[----:B------:R-:W2:Y:S02]  /*1820*/  LDG.E.S8 R2, desc[UR36][R2.64] ;  /* 0x0000002402027981 */ /* 0x000ea4000c1e1300 */
[----:B--2---:R-:W0:Y:S02]  /*1830*/  I2F.S16 R0, R2 ;  /* 0x0000000200007306 */ /* 0x004e240000101400 */
[----:B0-----:R-:W-:-:S04]  /*1840*/  F2FP.BF16.F32.PACK_AB R0, RZ, R0 ;  /* 0x00000000ff00723e */ /* 0x001fc800000010ff */
[----:B------:R-:W-:Y:S01]  /*1850*/  PRMT R19, R0, 0x7610, R19 ;  /* 0x0000761000137816 */ /* 0x000fe20000000013 */
[----:B------:R-:W-:Y:S06]  /*1860*/  BRA `(.L_x_8) ;  /* 0x0000000c00f47947 */ /* 0x000fec0003800000 */
.L_x_6:
[----:B------:R-:W2:Y:S02]  /*1870*/  LDG.E.U8 R2, desc[UR36][R2.64] ;  /* 0x0000002402027981 */ /* 0x000ea4000c1e1100 */
[----:B--2---:R-:W-:-:S04]  /*1880*/  I2FP.F32.U32 R0, R2 ;  /* 0x0000000200007245 */ /* 0x004fc80000201000 */
[----:B------:R-:W-:-:S04]  /*1890*/  F2FP.BF16.F32.PACK_AB R0, RZ, R0 ;  /* 0x00000000ff00723e */ /* 0x000fc800000010ff */
[----:B------:R-:W-:Y:S01]  /*18a0*/  PRMT R19, R0, 0x7610, R19 ;  /* 0x0000761000137816 */ /* 0x000fe20000000013 */
[----:B------:R-:W-:Y:S06]  /*18b0*/  BRA `(.L_x_8) ;  /* 0x0000000c00e07947 */ /* 0x000fec0003800000 */
.L_x_5:
[----:B------:R-:W-:-:S09]  /*18c0*/  UISETP.NE.AND UP0, UPT, UR4, 0x2, UPT ;  /* 0x000000020400788c */ /* 0x000fd2000bf05270 */
[----:B------:R-:W-:Y:S05]  /*18d0*/  BRA.U !UP0, `(.L_x_9) ;  /* 0x0000000108387547 */ /* 0x000fea000b800000 */
[----:B------:R-:W-:-:S09]  /*18e0*/  UISETP.NE.AND UP0, UPT, UR4, 0x3, UPT ;  /* 0x000000030400788c */ /* 0x000fd2000bf05270 */
[----:B------:R-:W-:Y:S05]  /*18f0*/  BRA.U !UP0, `(.L_x_10) ;  /* 0x00000001081c7547 */ /* 0x000fea000b800000 */
[----:B------:R-:W-:-:S09]  /*1900*/  UISETP.NE.AND UP0, UPT, UR4, 0x4, UPT ;  /* 0x000000040400788c */ /* 0x000fd2000bf05270 */
[----:B------:R-:W-:Y:S05]  /*1910*/  BRA.U UP0, `(.L_x_7) ;  /* 0x0000000d002c7547 */ /* 0x000fea000b800000 */
[----:B------:R-:W2:Y:S02]  /*1920*/  LDG.E.64 R2, desc[UR36][R2.64] ;  /* 0x0000002402027981 */ /* 0x000ea4000c1e1b00 */
[----:B--2---:R-:W0:Y:S02]  /*1930*/  I2F.S64 R0, R2 ;  /* 0x0000000200007312 */ /* 0x004e240000301400 */
[----:B0-----:R-:W-:-:S04]  /*1940*/  F2FP.BF16.F32.PACK_AB R0, RZ, R0 ;  /* 0x00000000ff00723e */ /* 0x001fc800000010ff */
[----:B------:R-:W-:Y:S01]  /*1950*/  PRMT R19, R0, 0x7610, R19 ;  /* 0x0000761000137816 */ /* 0x000fe20000000013 */
[----:B------:R-:W-:Y:S06]  /*1960*/  BRA `(.L_x_8) ;  /* 0x0000000c00b47947 */ /* 0x000fec0003800000 */
.L_x_10:
[----:B------:R-:W2:Y:S02]  /*1970*/  LDG.E R2, desc[UR36][R2.64] ;  /* 0x0000002402027981 */ /* 0x000ea4000c1e1900 */
[----:B--2---:R-:W-:-:S04]  /*1980*/  I2FP.F32.S32 R0, R2 ;  /* 0x0000000200007245 */ /* 0x004fc80000201400 */
[----:B------:R-:W-:-:S04]  /*1990*/  F2FP.BF16.F32.PACK_AB R0, RZ, R0 ;  /* 0x00000000ff00723e */ /* 0x000fc800000010ff */
[----:B------:R-:W-:Y:S01]  /*19a0*/  PRMT R19, R0, 0x7610, R19 ;  /* 0x0000761000137816 */ /* 0x000fe20000000013 */
[----:B------:R-:W-:Y:S06]  /*19b0*/  BRA `(.L_x_8) ;  /* 0x0000000c00a07947 */ /* 0x000fec0003800000 */
.L_x_9:
[----:B------:R-:W2:Y:S02]  /*19c0*/  LDG.E.U16 R2, desc[UR36][R2.64] ;  /* 0x0000002402027981 */ /* 0x000ea4000c1e1500 */
[----:B--2---:R-:W0:Y:S02]  /*19d0*/  I2F.S16 R0, R2 ;  /* 0x0000000200007306 */ /* 0x004e240000101400 */
[----:B0-----:R-:W-:-:S04]  /*19e0*/  F2FP.BF16.F32.PACK_AB R0, RZ, R0 ;  /* 0x00000000ff00723e */ /* 0x001fc800000010ff */
[----:B------:R-:W-:Y:S01]  /*19f0*/  PRMT R19, R0, 0x7610, R19 ;  /* 0x0000761000137816 */ /* 0x000fe20000000013 */
[----:B------:R-:W-:Y:S06]  /*1a00*/  BRA `(.L_x_8) ;  /* 0x0000000c008c7947 */ /* 0x000fec0003800000 */
.L_x_4:
[----:B------:R-:W-:-:S09]  /*1a10*/  UISETP.GT.AND UP0, UPT, UR4, 0x6, UPT ;  /* 0x000000060400788c */ /* 0x000fd2000bf04270 */
[----:B------:R-:W-:Y:S05]  /*1a20*/  BRA.U UP0, `(.L_x_11) ;  /* 0x0000000100307547 */ /* 0x000fea000b800000 */
[----:B------:R-:W-:-:S09]  /*1a30*/  UISETP.NE.AND UP0, UPT, UR4, 0x5, UPT ;  /* 0x000000050400788c */ /* 0x000fd2000bf05270 */
[----:B------:R-:W-:Y:S05]  /*1a40*/  BRA.U !UP0, `(.L_x_12) ;  /* 0x0000000108147547 */ /* 0x000fea000b800000 */
[----:B------:R-:W-:-:S09]  /*1a50*/  UISETP.NE.AND UP0, UPT, UR4, 0x6, UPT ;  /* 0x000000060400788c */ /* 0x000fd2000bf05270 */
[----:B------:R-:W-:Y:S05]  /*1a60*/  BRA.U UP0, `(.L_x_7) ;  /* 0x0000000900d87547 */ /* 0x000fea000b800000 */
[----:B------:R-:W2:Y:S02]  /*1a70*/  LDG.E R2, desc[UR36][R2.64] ;  /* 0x0000002402027981 */ /* 0x000ea4000c1e1900 */
[----:B--2---:R-:W-:Y:S01]  /*1a80*/  F2FP.BF16.F32.PACK_AB R19, RZ, R2 ;  /* 0x00000002ff13723e */ /* 0x004fe200000010ff */
[----:B------:R-:W-:Y:S06]  /*1a90*/  BRA `(.L_x_8) ;  /* 0x0000000c00687947 */ /* 0x000fec0003800000 */
.L_x_12:
[----:B------:R-:W2:Y:S02]  /*1aa0*/  LDG.E.U16 R0, desc[UR36][R2.64] ;  /* 0x0000002402007981 */ /* 0x000ea4000c1e1500 */
[----:B--2---:R-:W-:-:S05]  /*1ab0*/  HADD2.F32 R0, -RZ, R0.H0_H0 ;  /* 0x20000000ff007230 */ /* 0x004fca0000004100 */
[----:B------:R-:W-:-:S04]  /*1ac0*/  F2FP.BF16.F32.PACK_AB R0, RZ, R0 ;  /* 0x00000000ff00723e */ /* 0x000fc800000010ff */
[----:B------:R-:W-:Y:S01]  /*1ad0*/  PRMT R19, R0, 0x7610, R19 ;  /* 0x0000761000137816 */ /* 0x000fe20000000013 */
[----:B------:R-:W-:Y:S06]  /*1ae0*/  BRA `(.L_x_8) ;  /* 0x0000000c00547947 */ /* 0x000fec0003800000 */
.L_x_11:
[----:B------:R-:W-:-:S09]  /*1af0*/  UISETP.NE.AND UP0, UPT, UR4, 0x7, UPT ;  /* 0x000000070400788c */ /* 0x000fd2000bf05270 */
[----:B------:R-:W-:Y:S05]  /*1b00*/  BRA.U !UP0, `(.L_x_13) ;  /* 0x0000000108307547 */ /* 0x000fea000b800000 */
[----:B------:R-:W-:-:S09]  /*1b10*/  UISETP.NE.AND UP0, UPT, UR4, 0x8, UPT ;  /* 0x000000080400788c */ /* 0x000fd2000bf05270 */
[----:B------:R-:W-:Y:S05]  /*1b20*/  BRA.U !UP0, `(.L_x_14) ;  /* 0x0000000108147547 */ /* 0x000fea000b800000 */
[----:B------:R-:W-:-:S09]  /*1b30*/  UISETP.NE.AND UP0, UPT, UR4, 0x9, UPT ;  /* 0x000000090400788c */ /* 0x000fd2000bf05270 */
[----:B------:R-:W-:Y:S05]  /*1b40*/  BRA.U UP0, `(.L_x_7) ;  /* 0x0000000900a07547 */ /* 0x000fea000b800000 */
[----:B------:R-:W2:Y:S02]  /*1b50*/  LDG.E R2, desc[UR36][R2.64] ;  /* 0x0000002402027981 */ /* 0x000ea4000c1e1900 */
[----:B--2---:R-:W-:Y:S01]  /*1b60*/  F2FP.BF16.F32.PACK_AB R19, RZ, R2 ;  /* 0x00000002ff13723e */ /* 0x004fe200000010ff */
[----:B------:R-:W-:Y:S06]  /*1b70*/  BRA `(.L_x_8) ;  /* 0x0000000c00307947 */ /* 0x000fec0003800000 */
.L_x_14:
[----:B------:R-:W2:Y:S02]  /*1b80*/  LDG.E.U16 R2, desc[UR36][R2.64] ;  /* 0x0000002402027981 */ /* 0x000ea4000c1e1500 */
[----:B--2---:R-:W-:-:S05]  /*1b90*/  HADD2.F32 R0, -RZ, R2.H0_H0 ;  /* 0x20000002ff007230 */ /* 0x004fca0000004100 */
[----:B------:R-:W-:-:S04]  /*1ba0*/  F2FP.BF16.F32.PACK_AB R0, RZ, R0 ;  /* 0x00000000ff00723e */ /* 0x000fc800000010ff */
[----:B------:R-:W-:Y:S01]  /*1bb0*/  PRMT R19, R0, 0x7610, R19 ;  /* 0x0000761000137816 */ /* 0x000fe20000000013 */
[----:B------:R-:W-:Y:S06]  /*1bc0*/  BRA `(.L_x_8) ;  /* 0x0000000c001c7947 */ /* 0x000fec0003800000 */
.L_x_13:
[----:B------:R-:W2:Y:S01]  /*1bd0*/  LDG.E.64 R2, desc[UR36][R2.64] ;  /* 0x0000002402027981 */ /* 0x000ea2000c1e1b00 */
[----:B------:R-:W-:Y:S01]  /*1be0*/  UMOV UR4, 0xf0000000 ;  /* 0xf000000000047882 */ /* 0x000fe20000000000 */
[----:B------:R-:W-:Y:S02]  /*1bf0*/  UMOV UR5, 0x380fffff ;  /* 0x380fffff00057882 */ /* 0x000fe40000000000 */
[----:B--2---:R-:W0:-:S15]  /*1c00*/  DSETP.GEU.AND P0, PT, |R2|, UR4, PT ;  /* 0x0000000402007e2a */ /* 0x004e1e000bf0e200 */
[----:B------:R-:W-:-:S15]  /*1c10*/  NOP ;  /* 0x0000000000007918 */ /* 0x000fde0000000000 */
[----:B------:R-:W-:-:S15]  /*1c20*/  NOP ;  /* 0x0000000000007918 */ /* 0x000fde0000000000 */
[----:B------:R-:W-:-:S15]  /*1c30*/  NOP ;  /* 0x0000000000007918 */ /* 0x000fde0000000000 */
[----:B------:R-:W-:-:S04]  /*1c40*/  NOP ;  /* 0x0000000000007918 */ /* 0x000fc80000000000 */
[----:B------:R-:W0:Y:S02]  /*1c50*/  F2F.F32.F64 R0, R2 ;  /* 0x0000000200007310 */ /* 0x000e240000301000 */
[----:B0-----:R-:W-:-:S05]  /*1c60*/  @!P0 FMUL R0, R0, 1.175494350822287508e-38 ;  /* 0x0080000000008820 */ /* 0x001fca0000400000 */
[----:B------:R-:W-:-:S04]  /*1c70*/  F2FP.BF16.F32.PACK_AB R0, RZ, R0 ;  /* 0x00000000ff00723e */ /* 0x000fc800000010ff */
[----:B------:R-:W-:Y:S01]  /*1c80*/  PRMT R19, R0, 0x7610, R19 ;  /* 0x0000761000137816 */ /* 0x000fe20000000013 */
[----:B------:R-:W-:Y:S06]  /*1c90*/  BRA `(.L_x_8) ;  /* 0x0000000800e87947 */ /* 0x000fec0003800000 */
.L_x_3:
[----:B------:R-:W-:-:S09]  /*1ca0*/  UISETP.GT.AND UP0, UPT, UR4, 0x18, UPT ;  /* 0x000000180400788c */ /* 0x000fd2000bf04270 */
[----:B------:R-:W-:Y:S05]  /*1cb0*/  BRA.U UP0, `(.L_x_15) ;  /* 0x0000000500107547 */ /* 0x000fea000b800000 */
[----:B------:R-:W-:-:S09]  /*1cc0*/  UISETP.GT.AND UP0, UPT, UR4, 0xe, UPT ;  /* 0x0000000e0400788c */ /* 0x000fd2000bf04270 */
[----:B------:R-:W-:Y:S05]  /*1cd0*/  BRA.U UP0, `(.L_x_16) ;  /* 0x00000001005c7547 */ /* 0x000fea000b800000 */
[----:B------:R-:W-:-:S09]  /*1ce0*/  UISETP.NE.AND UP0, UPT, UR4, 0xa, UPT ;  /* 0x0000000a0400788c */ /* 0x000fd2000bf05270 */
[----:B------:R-:W-:Y:S05]  /*1cf0*/  BRA.U !UP0, `(.L_x_17) ;  /* 0x0000000108207547 */ /* 0x000fea000b800000 */
[----:B------:R-:W-:-:S09]  /*1d00*/  UISETP.NE.AND UP0, UPT, UR4, 0xb, UPT ;  /* 0x0000000b0400788c */ /* 0x000fd2000bf05270 */
[----:B------:R-:W-:Y:S05]  /*1d10*/  BRA.U UP0, `(.L_x_7) ;  /* 0x00000009002c7547 */ /* 0x000fea000b800000 */
[----:B------:R-:W2:Y:S02]  /*1d20*/  LDG.E.U8 R2, desc[UR36][R2.64] ;  /* 0x0000002402027981 */ /* 0x000ea4000c1e1100 */
[----:B--2---:R-:W-:-:S04]  /*1d30*/  ISETP.NE.AND P0, PT, R2, RZ, PT ;  /* 0x000000ff0200720c */ /* 0x004fc80003f05270 */
[----:B------:R-:W-:-:S04]  /*1d40*/  FSEL R0, RZ, 1, !P0 ;  /* 0x3f800000ff007808 */ /* 0x000fc80004000000 */
[----:B------:R-:W-:-:S04]  /*1d50*/  F2FP.BF16.F32.PACK_AB R0, RZ, R0 ;  /* 0x00000000ff00723e */ /* 0x000fc800000010ff */
[----:B------:R-:W-:Y:S01]  /*1d60*/  PRMT R19, R0, 0x7610, R19 ;  /* 0x0000761000137816 */ /* 0x000fe20000000013 */
[----:B------:R-:W-:Y:S06]  /*1d70*/  BRA `(.L_x_8) ;  /* 0x0000000800b07947 */ /* 0x000fec0003800000 */
.L_x_17:
        /* <DEDUP_REMOVED lines=13> */
.L_x_16:
[----:B------:R-:W-:-:S09]  /*1e50*/  UISETP.NE.AND UP0, UPT, UR4, 0xf, UPT ;  /* 0x0000000f0400788c */ /* 0x000fd2000bf05270 */
[----:B------:R-:W-:Y:S05]  /*1e60*/  BRA.U !UP0, `(.L_x_18) ;  /* 0x00000001089c7547 */ /* 0x000fea000b800000 */
[----:B------:R-:W-:-:S09]  /*1e70*/  UISETP.NE.AND UP0, UPT, UR4, 0x17, UPT ;  /* 0x000000170400788c */ /* 0x000fd2000bf05270 */
[----:B------:R-:W-:Y:S05]  /*1e80*/  BRA.U !UP0, `(.L_x_19) ;  /* 0x00000001085c7547 */ /* 0x000fea000b800000 */
[----:B------:R-:W-:-:S09]  /*1e90*/  UISETP.NE.AND UP0, UPT, UR4, 0x18, UPT ;  /* 0x000000180400788c */ /* 0x000fd2000bf05270 */
[----:B------:R-:W-:Y:S05]  /*1ea0*/  BRA.U UP0, `(.L_x_7) ;  /* 0x0000000500c87547 */ /* 0x000fea000b800000 */
[----:B------:R-:W2:Y:S01]  /*1eb0*/  LDG.E.U8 R0, desc[UR36][R2.64] ;  /* 0x0000002402007981 */ /* 0x000ea2000c1e1100 */
[----:B------:R-:W-:Y:S01]  /*1ec0*/  MOV R6, 0x1f ;  /* 0x0000001f00067802 */ /* 0x000fe20000000f00 */
[----:B--2---:R-:W-:-:S05]  /*1ed0*/  IMAD.SHL.U32 R0, R0, 0x1000000, RZ ;  /* 0x0100000000007824 */ /* 0x004fca00078e00ff */
[C---:B------:R-:W-:Y:S02]  /*1ee0*/  LOP3.LUT R4, R0.reuse, 0x7f000000, RZ, 0xc0, !PT ;  /* 0x7f00000000047812 */ /* 0x040fe400078ec0ff */
[----:B------:R-:W-:Y:S02]  /*1ef0*/  LOP3.LUT P0, RZ, R0, 0x7f000000, RZ, 0xc0, !PT ;  /* 0x7f00000000ff7812 */ /* 0x000fe4000780c0ff */
[----:B------:R-:W0:Y:S02]  /*1f00*/  FLO.U32 R5, R4 ;  /* 0x0000000400057300 */ /* 0x000e2400000e0000 */
[----:B0-----:R-:W-:-:S05]  /*1f10*/  IMAD.MOV R5, RZ, RZ, -R5 ;  /* 0x000000ffff057224 */ /* 0x001fca00078e0a05 */
[----:B------:R-:W-:-:S05]  /*1f20*/  VIADDMNMX.U32 R5, R5, R6, 0x4, !PT ;  /* 0x0000000405057446 */ /* 0x000fca0007800006 */
[----:B------:R-:W-:-:S04]  /*1f30*/  VIADD R5, R5, 0xfffffffc ;  /* 0xfffffffc05057836 */ /* 0x000fc80000000000 */
[----:B------:R-:W-:Y:S01]  /*1f40*/  IMAD.SHL.U32 R7, R5, 0x800000, RZ ;  /* 0x0080000005077824 */ /* 0x000fe200078e00ff */
[C---:B------:R-:W-:Y:S01]  /*1f50*/  SHF.L.U32 R6, R4.reuse, R5, RZ ;  /* 0x0000000504067219 */ /* 0x040fe200000006ff */
[----:B------:R-:W-:-:S03]  /*1f60*/  VIADD R5, R4, 0x1000000 ;  /* 0x0100000004057836 */ /* 0x000fc60000000000 */
[----:B------:R-:W-:Y:S02]  /*1f70*/  LEA.HI R6, R6, -R7, RZ, 0x1c ;  /* 0x8000000706067211 */ /* 0x000fe400078fe0ff */
[----:B------:R-:W-:-:S03]  /*1f80*/  SHF.R.S32.HI R5, RZ, 0x8, R5 ;  /* 0x00000008ff057819 */ /* 0x000fc60000011405 */
[----:B------:R-:W-:-:S05]  /*1f90*/  VIADD R6, R6, 0x3c000000 ;  /* 0x3c00000006067836 */ /* 0x000fca0000000000 */
[----:B------:R-:W-:-:S04]  /*1fa0*/  LOP3.LUT R5, R6, 0x7f800000, R5, 0xf8, !PT ;  /* 0x7f80000006057812 */ /* 0x000fc800078ef805 */
[----:B------:R-:W-:-:S04]  /*1fb0*/  SEL R5, R5, RZ, P0 ;  /* 0x000000ff05057207 */ /* 0x000fc80000000000 */
[----:B------:R-:W-:-:S04]  /*1fc0*/  LOP3.LUT R5, R5, 0x80000000, R0, 0xf8, !PT ;  /* 0x8000000005057812 */ /* 0x000fc800078ef800 */
[----:B------:R-:W-:-:S04]  /*1fd0*/  F2FP.BF16.F32.PACK_AB R5, RZ, R5 ;  /* 0x00000005ff05723e */ /* 0x000fc800000010ff */
[----:B------:R-:W-:Y:S01]  /*1fe0*/  PRMT R19, R5, 0x7610, R19 ;  /* 0x0000761005137816 */ /* 0x000fe20000000013 */
[----:B------:R-:W-:Y:S06]  /*1ff0*/  BRA `(.L_x_8) ;  /* 0x0000000800107947 */ /* 0x000fec0003800000 */
.L_x_19:
[----:B------:R-:W2:Y:S02]  /*2000*/  LDG.E.U8 R2, desc[UR36][R2.64] ;  /* 0x0000002402027981 */ /* 0x000ea4000c1e1100 */
[C---:B--2---:R-:W-:Y:S01]  /*2010*/  IMAD.SHL.U32 R4, R2.reuse, 0x2000000, RZ ;  /* 0x0200000002047824 */ /* 0x044fe200078e00ff */
[----:B------:R-:W-:-:S04]  /*2020*/  SHF.L.U32 R5, R2, 0x8, RZ ;  /* 0x0000000802057819 */ /* 0x000fc800000006ff */
[----:B------:R-:W-:-:S13]  /*2030*/  ISETP.GT.U32.AND P0, PT, R4, 0x7ffffff, PT ;  /* 0x07ffffff0400780c */ /* 0x000fda0003f04070 */
[C---:B------:R-:W-:Y:S02]  /*2040*/  @!P0 LOP3.LUT R0, R5.reuse, 0x7f00, RZ, 0xc0, !PT ;  /* 0x00007f0005008812 */ /* 0x040fe400078ec0ff */
[----:B------:R-:W-:Y:S02]  /*2050*/  @P0 LEA.HI R4, R4, 0x70000000, RZ, 0x1c ;  /* 0x7000000004040811 */ /* 0x000fe400078fe0ff */
[----:B------:R-:W-:Y:S02]  /*2060*/  @!P0 LOP3.LUT R0, R0, 0x3f000000, RZ, 0xfc, !PT ;  /* 0x3f00000000008812 */ /* 0x000fe400078efcff */
[----:B------:R-:W-:-:S03]  /*2070*/  PRMT R5, R5, 0x9910, RZ ;  /* 0x0000991005057816 */ /* 0x000fc600000000ff */
[----:B------:R-:W-:Y:S01]  /*2080*/  @!P0 FADD.FTZ R0, R0, -0.5 ;  /* 0xbf00000000008421 */ /* 0x000fe20000010000 */
[----:B------:R-:W-:-:S05]  /*2090*/  @P0 FMUL.FTZ R0, R4, 1.9259299443872358531e-34 ;  /* 0x0780000004000820 */ /* 0x000fca0000410000 */
[----:B------:R-:W-:-:S04]  /*20a0*/  LOP3.LUT R0, R0, 0x80000000, R5, 0xf8, !PT ;  /* 0x8000000000007812 */ /* 0x000fc800078ef805 */
[----:B------:R-:W-:-:S04]  /*20b0*/  F2FP.BF16.F32.PACK_AB R0, RZ, R0 ;  /* 0x00000000ff00723e */ /* 0x000fc800000010ff */
[----:B------:R-:W-:Y:S01]  /*20c0*/  PRMT R19, R0, 0x7610, R19 ;  /* 0x0000761000137816 */ /* 0x000fe20000000013 */
[----:B------:R-:W-:Y:S06]  /*20d0*/  BRA `(.L_x_8) ;  /* 0x0000000400d87947 */ /* 0x000fec0003800000 */
.L_x_18:
[----:B------:R0:W5:Y:S01]  /*20e0*/  LDG.E.U16 R19, desc[UR36][R2.64] ;  /* 0x0000002402137981 */ /* 0x000162000c1e1500 */
[----:B------:R-:W-:Y:S05]  /*20f0*/  BRA `(.L_x_8) ;  /* 0x0000000400d07947 */ /* 0x000fea0003800000 */
.L_x_15:
[----:B------:R-:W-:-:S09]  /*2100*/  UISETP.GT.AND UP0, UPT, UR4, 0x1b, UPT ;  /* 0x0000001b0400788c */ /* 0x000fd2000bf04270 */
[----:B------:R-:W-:Y:S05]  /*2110*/  BRA.U UP0, `(.L_x_20) ;  /* 0x0000000500147547 */ /* 0x000fea000b800000 */
[----:B------:R-:W-:-:S09]  /*2120*/  UISETP.NE.AND UP0, UPT, UR4, 0x19, UPT ;  /* 0x000000190400788c */ /* 0x000fd2000bf05270 */
[----:B------:R-:W-:Y:S05]  /*2130*/  BRA.U !UP0, `(.L_x_21) ;  /* 0x0000000108987547 */ /* 0x000fea000b800000 */
[----:B------:R-:W-:-:S09]  /*2140*/  UISETP.NE.AND UP0, UPT, UR4, 0x1a, UPT ;  /* 0x0000001a0400788c */ /* 0x000fd2000bf05270 */
[----:B------:R-:W-:Y:S05]  /*2150*/  BRA.U !UP0, `(.L_x_22) ;  /* 0x00000001081c7547 */ /* 0x000fea000b800000 */
[----:B------:R-:W-:-:S09]  /*2160*/  UISETP.NE.AND UP0, UPT, UR4, 0x1b, UPT ;  /* 0x0000001b0400788c */ /* 0x000fd2000bf05270 */
[----:B------:R-:W-:Y:S05]  /*2170*/  BRA.U UP0, `(.L_x_7) ;  /* 0x0000000500147547 */ /* 0x000fea000b800000 */
[----:B------:R-:W2:Y:S02]  /*2180*/  LDG.E.U16 R0, desc[UR36][R2.64] ;  /* 0x0000002402007981 */ /* 0x000ea4000c1e1500 */
[----:B--2---:R-:W-:-:S04]  /*2190*/  I2FP.F32.U32 R0, R0 ;  /* 0x0000000000007245 */ /* 0x004fc80000201000 */
[----:B------:R-:W-:-:S04]  /*21a0*/  F2FP.BF16.F32.PACK_AB R0, RZ, R0 ;  /* 0x00000000ff00723e */ /* 0x000fc800000010ff */
[----:B------:R-:W-:Y:S01]  /*21b0*/  PRMT R19, R0, 0x7610, R19 ;  /* 0x0000761000137816 */ /* 0x000fe20000000013 */
[----:B------:R-:W-:Y:S06]  /*21c0*/  BRA `(.L_x_8) ;  /* 0x00000004009c7947 */ /* 0x000fec0003800000 */
.L_x_22:
[----:B------:R-:W2:Y:S01]  /*21d0*/  LDG.E.U8 R3, desc[UR36][R2.64] ;  /* 0x0000002402037981 */ /* 0x000ea2000c1e1100 */
[----:B------:R-:W-:Y:S01]  /*21e0*/  BSSY.RECONVERGENT B0, `(.L_x_23) ;  /* 0x0000018000007945 */ /* 0x000fe20003800200 */
[----:B------:R-:W-:Y:S01]  /*21f0*/  IMAD.MOV.U32 R0, RZ, RZ, RZ ;  /* 0x000000ffff007224 */ /* 0x000fe200078e00ff */
[----:B--2---:R-:W-:-:S13]  /*2200*/  ISETP.NE.AND P0, PT, R3, RZ, PT ;  /* 0x000000ff0300720c */ /* 0x004fda0003f05270 */
[----:B------:R-:W-:Y:S05]  /*2210*/  @!P0 BRA `(.L_x_24) ;  /* 0x0000000000508947 */ /* 0x000fea0003800000 */
[----:B------:R-:W-:-:S13]  /*2220*/  ISETP.NE.AND P0, PT, R3, 0x80, PT ;  /* 0x000000800300780c */ /* 0x000fda0003f05270 */
[----:B------:R-:W-:Y:S01]  /*2230*/  @!P0 IMAD.MOV.U32 R0, RZ, RZ, 0x7f800001 ;  /* 0x7f800001ff008424 */ /* 0x000fe200078e00ff */
[----:B------:R-:W-:Y:S06]  /*2240*/  @!P0 BRA `(.L_x_24) ;  /* 0x0000000000448947 */ /* 0x000fec0003800000 */
[--C-:B------:R-:W-:Y:S01]  /*2250*/  SHF.R.U32.HI R0, RZ, 0x3, R3.reuse ;  /* 0x00000003ff007819 */ /* 0x100fe20000011603 */
[----:B------:R-:W-:Y:S03]  /*2260*/  BSSY.RECONVERGENT B1, `(.L_x_25) ;  /* 0x000000c000017945 */ /* 0x000fe60003800200 */
[----:B------:R-:W-:Y:S02]  /*2270*/  LOP3.LUT P0, R2, R0, 0xf, RZ, 0xc0, !PT ;  /* 0x0000000f00027812 */ /* 0x000fe4000780c0ff */
[----:B------:R-:W-:-:S05]  /*2280*/  SHF.R.U32.HI R0, RZ, 0x7, R3 ;  /* 0x00000007ff007819 */ /* 0x000fca0000011603 */
[----:B------:R-:W-:Y:S01]  /*2290*/  IMAD.U32 R7, R0, -0x80000000, RZ ;  /* 0x8000000000077824 */ /* 0x000fe200078e00ff */
[----:B------:R-:W-:-:S05]  /*22a0*/  LOP3.LUT R0, R3, 0x7, RZ, 0xc0, !PT ;  /* 0x0000000703007812 */ /* 0x000fca00078ec0ff */
[----:B------:R-:W-:Y:S05]  /*22b0*/  @P0 BRA `(.L_x_26) ;  /* 0x0000000000180947 */ /* 0x000fea0003800000 */
[----:B------:R-:W0:Y:S02]  /*22c0*/  FLO.U32 R3, R0 ;  /* 0x0000000000037300 */ /* 0x000e2400000e0000 */
[----:B0-----:R-:W-:-:S04]  /*22d0*/  IADD3 R3, PT, PT, -R3, 0x1f, RZ ;  /* 0x0000001f03037810 */ /* 0x001fc80007ffe1ff */
[----:B------:R-:W-:Y:S01]  /*22e0*/  IADD3 R2, PT, PT, R2, 0x1d, -R3 ;  /* 0x0000001d02027810 */ /* 0x000fe20007ffe803 */
[----:B------:R-:W-:-:S05]  /*22f0*/  VIADD R5, R3, 0xffffffe4 ;  /* 0xffffffe403057836 */ /* 0x000fca0000000000 */
[----:B------:R-:W-:-:S04]  /*2300*/  SHF.L.U32 R5, R0, R5, RZ ;  /* 0x0000000500057219 */ /* 0x000fc800000006ff */
[----:B------:R-:W-:-:S07]  /*2310*/  LOP3.LUT R0, R5, 0x7, RZ, 0xc0, !PT ;  /* 0x0000000705007812 */ /* 0x000fce00078ec0ff */
.L_x_26:
[----:B------:R-:W-:Y:S05]  /*2320*/  BSYNC.RECONVERGENT B1 ;  /* 0x0000000000017941 */ /* 0x000fea0003800200 */
.L_x_25:
[----:B------:R-:W-:Y:S01]  /*2330*/  IMAD.SHL.U32 R0, R0, 0x100000, RZ ;  /* 0x0010000000007824 */ /* 0x000fe200078e00ff */
[----:B------:R-:W-:-:S04]  /*2340*/  LEA R2, R2, 0x3b800000, 0x17 ;  /* 0x3b80000002027811 */ /* 0x000fc800078eb8ff */
[----:B------:R-:W-:-:S07]  /*2350*/  LOP3.LUT R0, R2, R0, R7, 0xfe, !PT ;  /* 0x0000000002007212 */ /* 0x000fce00078efe07 */
.L_x_24:
[----:B------:R-:W-:Y:S05]  /*2360*/  BSYNC.RECONVERGENT B0 ;  /* 0x0000000000007941 */ /* 0x000fea0003800200 */
.L_x_23:
[----:B------:R-:W-:-:S04]  /*2370*/  F2FP.BF16.F32.PACK_AB R0, RZ, R0 ;  /* 0x00000000ff00723e */ /* 0x000fc800000010ff */
[----:B------:R-:W-:Y:S01]  /*2380*/  PRMT R19, R0, 0x7610, R19 ;  /* 0x0000761000137816 */ /* 0x000fe20000000013 */
[----:B------:R-:W-:Y:S06]  /*2390*/  BRA `(.L_x_8) ;  /* 0x0000000400287947 */ /* 0x000fec0003800000 */
.L_x_21:
[----:B------:R-:W2:Y:S01]  /*23a0*/  LDG.E.U8 R3, desc[UR36][R2.64] ;  /* 0x0000002402037981 */ /* 0x000ea2000c1e1100 */
[----:B------:R-:W-:Y:S01]  /*23b0*/  BSSY.RECONVERGENT B0, `(.L_x_27) ;  /* 0x0000018000007945 */ /* 0x000fe20003800200 */
[----:B------:R-:W-:Y:S01]  /*23c0*/  IMAD.MOV.U32 R0, RZ, RZ, RZ ;  /* 0x000000ffff007224 */ /* 0x000fe200078e00ff */
[----:B--2---:R-:W-:-:S13]  /*23d0*/  ISETP.NE.AND P0, PT, R3, RZ, PT ;  /* 0x000000ff0300720c */ /* 0x004fda0003f05270 */
[----:B------:R-:W-:Y:S05]  /*23e0*/  @!P0 BRA `(.L_x_28) ;  /* 0x0000000000508947 */ /* 0x000fea0003800000 */
[----:B------:R-:W-:-:S13]  /*23f0*/  ISETP.NE.AND P0, PT, R3, 0x80, PT ;  /* 0x000000800300780c */ /* 0x000fda0003f05270 */
[----:B------:R-:W-:Y:S01]  /*2400*/  @!P0 MOV R0, 0x7f800001 ;  /* 0x7f80000100008802 */ /* 0x000fe20000000f00 */
        /* <DEDUP_REMOVED lines=14> */
.L_x_30:
[----:B------:R-:W-:Y:S05]  /*24f0*/  BSYNC.RECONVERGENT B1 ;  /* 0x0000000000017941 */ /* 0x000fea0003800200 */
.L_x_29:
[----:B------:R-:W-:Y:S01]  /*2500*/  IMAD.SHL.U32 R0, R0, 0x200000, RZ ;  /* 0x0020000000007824 */ /* 0x000fe200078e00ff */
[----:B------:R-:W-:-:S04]  /*2510*/  LEA R2, R2, 0x37800000, 0x17 ;  /* 0x3780000002027811 */ /* 0x000fc800078eb8ff */
[----:B------:R-:W-:-:S07]  /*2520*/  LOP3.LUT R0, R2, R0, R7, 0xfe, !PT ;  /* 0x0000000002007212 */ /* 0x000fce00078efe07 */
.L_x_28:
[----:B------:R-:W-:Y:S05]  /*2530*/  BSYNC.RECONVERGENT B0 ;  /* 0x0000000000007941 */ /* 0x000fea0003800200 */
.L_x_27:
[----:B------:R-:W-:-:S04]  /*2540*/  F2FP.BF16.F32.PACK_AB R0, RZ, R0 ;  /* 0x00000000ff00723e */ /* 0x000fc800000010ff */
[----:B------:R-:W-:Y:S01]  /*2550*/  PRMT R19, R0, 0x7610, R19 ;  /* 0x0000761000137816 */ /* 0x000fe20000000013 */
[----:B------:R-:W-:Y:S06]  /*2560*/  BRA `(.L_x_8) ;  /* 0x0000000000b47947 */ /* 0x000fec0003800000 */
.L_x_20:
[----:B------:R-:W-:-:S09]  /*2570*/  UISETP.NE.AND UP0, UPT, UR4, 0x1c, UPT ;  /* 0x0000001c0400788c */ /* 0x000fd2000bf05270 */
[----:B------:R-:W-:Y:S05]  /*2580*/  BRA.U !UP0, `(.L_x_31) ;  /* 0x00000001089c7547 */ /* 0x000fea000b800000 */
[----:B------:R-:W-:-:S09]  /*2590*/  UISETP.NE.AND UP0, UPT, UR4, 0x1d, UPT ;  /* 0x0000001d0400788c */ /* 0x000fd2000bf05270 */
[----:B------:R-:W-:Y:S05]  /*25a0*/  BRA.U !UP0, `(.L_x_32) ;  /* 0x0000000108807547 */ /* 0x000fea000b800000 */
[----:B------:R-:W-:-:S09]  /*25b0*/  UISETP.NE.AND UP0, UPT, UR4, 0x2c, UPT ;  /* 0x0000002c0400788c */ /* 0x000fd2000bf05270 */
[----:B------:R-:W-:Y:S05]  /*25c0*/  BRA.U !UP0, `(.L_x_33) ;  /* 0x0000000108487547 */ /* 0x000fea000b800000 */
.L_x_7:
[----:B------:R-:W-:Y:S01]  /*25d0*/  MOV R2, 0x0 ;  /* 0x0000000000027802 */ /* 0x000fe20000000f00 */
[----:B------:R-:W0:Y:S01]  /*25e0*/  LDCU.64 UR4, c[0x4][0x128] ;  /* 0x01002500ff0477ac */ /* 0x000e220008000a00 */
[----:B------:R-:W-:Y:S02]  /*25f0*/  IMAD.MOV.U32 R8, RZ, RZ, 0x4e ;  /* 0x0000004eff087424 */ /* 0x000fe400078e00ff */
[----:B------:R-:W-:Y:S01]  /*2600*/  IMAD.MOV.U32 R12, RZ, RZ, 0x1 ;  /* 0x00000001ff0c7424 */ /* 0x000fe200078e00ff */
[----:B------:R-:W1:Y:S01]  /*2610*/  LDCU.64 UR6, c[0x4][0x130] ;  /* 0x01002600ff0677ac */ /* 0x000e620008000a00 */
[----:B------:R-:W2:Y:S01]  /*2620*/  LDC.64 R2, c[0x4][R2] ;  /* 0x0100000002027b82 */ /* 0x000ea20000000a00 */
[----:B------:R-:W-:Y:S01]  /*2630*/  IMAD.MOV.U32 R13, RZ, RZ, RZ ;  /* 0x000000ffff0d7224 */ /* 0x000fe200078e00ff */
[----:B------:R-:W3:Y:S01]  /*2640*/  LDCU.64 UR8, c[0x4][0x38] ;  /* 0x01000700ff0877ac */ /* 0x000ee20008000a00 */
[----:B0-----:R-:W-:Y:S02]  /*2650*/  IMAD.U32 R4, RZ, RZ, UR4 ;  /* 0x00000004ff047e24 */ /* 0x001fe4000f8e00ff */
[----:B------:R-:W-:-:S02]  /*2660*/  IMAD.U32 R5, RZ, RZ, UR5 ;  /* 0x00000005ff057e24 */ /* 0x000fc4000f8e00ff */
[----:B-1----:R-:W-:Y:S01]  /*2670*/  IMAD.U32 R6, RZ, RZ, UR6 ;  /* 0x00000006ff067e24 */ /* 0x002fe2000f8e00ff */
[----:B------:R-:W-:Y:S01]  /*2680*/  MOV R7, UR7 ;  /* 0x0000000700077c02 */ /* 0x000fe20008000f00 */
[----:B---3--:R-:W-:Y:S02]  /*2690*/  IMAD.U32 R10, RZ, RZ, UR8 ;  /* 0x00000008ff0a7e24 */ /* 0x008fe4000f8e00ff */
[----:B------:R-:W-:-:S07]  /*26a0*/  IMAD.U32 R11, RZ, RZ, UR9 ;  /* 0x00000009ff0b7e24 */ /* 0x000fce000f8e00ff */
[----:B------:R-:W-:-:S07]  /*26b0*/  LEPC R20, `(.L_x_34) ;  /* 0x000000001014794e */ /* 0x000fce0000000000 */
[----:B--2---:R-:W-:Y:S05]  /*26c0*/  CALL.ABS.NOINC R2 ;  /* 0x0000000002007343 */ /* 0x004fea0003c00000 */
.L_x_34:
[----:B------:R-:W-:Y:S01]  /*26d0*/  PRMT R19, RZ, 0x7610, R19 ;  /* 0x00007610ff137816 */ /* 0x000fe20000000013 */
[----:B------:R-:W-:Y:S06]  /*26e0*/  BRA `(.L_x_8) ;  /* 0x0000000000547947 */ /* 0x000fec0003800000 */
.L_x_33:
[----:B------:R-:W2:Y:S01]  /*26f0*/  LDG.E.U8 R2, desc[UR36][R2.64] ;  /* 0x0000002402027981 */ /* 0x000ea2000c1e1100 */
[----:B------:R-:W-:Y:S01]  /*2700*/  BSSY.RECONVERGENT B0, `(.L_x_35) ;  /* 0x0000007000007945 */ /* 0x000fe20003800200 */
[----:B------:R-:W-:Y:S01]  /*2710*/  IMAD.MOV.U32 R0, RZ, RZ, 0x400000 ;  /* 0x00400000ff007424 */ /* 0x000fe200078e00ff */
[----:B--2---:R-:W-:-:S13]  /*2720*/  ISETP.NE.AND P0, PT, R2, RZ, PT ;  /* 0x000000ff0200720c */ /* 0x004fda0003f05270 */
[----:B------:R-:W-:Y:S05]  /*2730*/  @!P0 BRA `(.L_x_36) ;  /* 0x00000000000c8947 */ /* 0x000fea0003800000 */
[----:B------:R-:W-:-:S13]  /*2740*/  ISETP.NE.AND P0, PT, R2, 0xff, PT ;  /* 0x000000ff0200780c */ /* 0x000fda0003f05270 */
[----:B------:R-:W-:Y:S01]  /*2750*/  @!P0 MOV R0, 0x7f800001 ;  /* 0x7f80000100008802 */ /* 0x000fe20000000f00 */
[----:B------:R-:W-:-:S07]  /*2760*/  @P0 IMAD.SHL.U32 R0, R2, 0x800000, RZ ;  /* 0x0080000002000824 */ /* 0x000fce00078e00ff */
.L_x_36:
[----:B------:R-:W-:Y:S05]  /*2770*/  BSYNC.RECONVERGENT B0 ;  /* 0x0000000000007941 */ /* 0x000fea0003800200 */
.L_x_35:
[----:B------:R-:W-:-:S04]  /*2780*/  F2FP.BF16.F32.PACK_AB R0, RZ, R0 ;  /* 0x00000000ff00723e */ /* 0x000fc800000010ff */
[----:B------:R-:W-:Y:S01]  /*2790*/  PRMT R19, R0, 0x7610, R19 ;  /* 0x0000761000137816 */ /* 0x000fe20000000013 */
[----:B------:R-:W-:Y:S06]  /*27a0*/  BRA `(.L_x_8) ;  /* 0x0000000000247947 */ /* 0x000fec0003800000 */
.L_x_32:
[----:B------:R-:W2:Y:S02]  /*27b0*/  LDG.E.64 R2, desc[UR36][R2.64] ;  /* 0x0000002402027981 */ /* 0x000ea4000c1e1b00 */
[----:B--2---:R-:W0:Y:S02]  /*27c0*/  I2F.U64 R0, R2 ;  /* 0x0000000200007312 */ /* 0x004e240000301000 */
[----:B0-----:R-:W-:-:S04]  /*27d0*/  F2FP.BF16.F32.PACK_AB R0, RZ, R0 ;  /* 0x00000000ff00723e */ /* 0x001fc800000010ff */
[----:B------:R-:W-:Y:S01]  /*27e0*/  PRMT R19, R0, 0x7610, R19 ;  /* 0x0000761000137816 */ /* 0x000fe20000000013 */
[----:B------:R-:W-:Y:S06]  /*27f0*/  BRA `(.L_x_8) ;  /* 0x0000000000107947 */ /* 0x000fec0003800000 */
.L_x_31:
[----:B------:R-:W2:Y:S02]  /*2800*/  LDG.E R2, desc[UR36][R2.64] ;  /* 0x0000002402027981 */ /* 0x000ea4000c1e1900 */
[----:B--2---:R-:W-:-:S04]  /*2810*/  I2FP.F32.U32 R0, R2 ;  /* 0x0000000200007245 */ /* 0x004fc80000201000 */
[----:B------:R-:W-:-:S04]  /*2820*/  F2FP.BF16.F32.PACK_AB R0, RZ, R0 ;  /* 0x00000000ff00723e */ /* 0x000fc800000010ff */
[----:B------:R-:W-:-:S07]  /*2830*/  PRMT R19, R0, 0x7610, R19 ;  /* 0x0000761000137816 */ /* 0x000fce0000000013 */
.L_x_8:
        /* <DEDUP_REMOVED lines=16> */
[----:B0-----:R-:W-:Y:S01]  /*2940*/  F2FP.BF16.F32.PACK_AB R0, RZ, R0 ;  /* 0x00000000ff00723e */ /* 0x001fe200000010ff */
[----:B------:R-:W-:Y:S06]  /*2950*/  BRA `(.L_x_42) ;  /* 0x0000000c00b47947 */ /* 0x000fec0003800000 */
.L_x_40:
[----:B------:R-:W2:Y:S02]  /*2960*/  LDG.E.U8 R2, desc[UR36][R2.64] ;  /* 0x0000002402027981 */ /* 0x000ea4000c1e1100 */
[----:B--2---:R-:W-:-:S04]  /*2970*/  I2FP.F32.U32 R0, R2 ;  /* 0x0000000200007245 */ /* 0x004fc80000201000 */
[----:B------:R-:W-:Y:S01]  /*2980*/  F2FP.BF16.F32.PACK_AB R0, RZ, R0 ;  /* 0x00000000ff00723e */ /* 0x000fe200000010ff */
[----:B------:R-:W-:Y:S06]  /*2990*/  BRA `(.L_x_42) ;  /* 0x0000000c00a47947 */ /* 0x000fec0003800000 */
.L_x_39:
        /* <DEDUP_REMOVED lines=8> */
[----:B0-----:R-:W-:Y:S01]  /*2a20*/  F2FP.BF16.F32.PACK_AB R0, RZ, R0 ;  /* 0x00000000ff00723e */ /* 0x001fe200000010ff */
[----:B------:R-:W-:Y:S06]  /*2a30*/  BRA `(.L_x_42) ;  /* 0x0000000c007c7947 */ /* 0x000fec0003800000 */
.L_x_44:
[----:B------:R-:W2:Y:S02]  /*2a40*/  LDG.E R2, desc[UR36][R2.64] ;  /* 0x0000002402027981 */ /* 0x000ea4000c1e1900 */
[----:B--2---:R-:W-:-:S04]  /*2a50*/  I2FP.F32.S32 R0, R2 ;  /* 0x0000000200007245 */ /* 0x004fc80000201400 */
[----:B------:R-:W-:Y:S01]  /*2a60*/  F2FP.BF16.F32.PACK_AB R0, RZ, R0 ;  /* 0x00000000ff00723e */ /* 0x000fe200000010ff */
[----:B------:R-:W-:Y:S06]  /*2a70*/  BRA `(.L_x_42) ;  /* 0x0000000c006c7947 */ /* 0x000fec0003800000 */
.L_x_43:
[----:B------:R-:W2:Y:S02]  /*2a80*/  LDG.E.U16 R2, desc[UR36][R2.64] ;  /* 0x0000002402027981 */ /* 0x000ea4000c1e1500 */
[----:B--2---:R-:W0:Y:S02]  /*2a90*/  I2F.S16 R0, R2 ;  /* 0x0000000200007306 */ /* 0x004e240000101400 */
[----:B0-----:R-:W-:Y:S01]  /*2aa0*/  F2FP.BF16.F32.PACK_AB R0, RZ, R0 ;  /* 0x00000000ff00723e */ /* 0x001fe200000010ff */
[----:B------:R-:W-:Y:S06]  /*2ab0*/  BRA `(.L_x_42) ;  /* 0x0000000c005c7947 */ /* 0x000fec0003800000 */
.L_x_38:
        /* <DEDUP_REMOVED lines=9> */
.L_x_46:
[----:B------:R-:W2:Y:S02]  /*2b50*/  LDG.E.U16 R0, desc[UR36][R2.64] ;  /* 0x0000002402007981 */ /* 0x000ea4000c1e1500 */
[----:B--2---:R-:W-:-:S05]  /*2b60*/  HADD2.F32 R0, -RZ, R0.H0_H0 ;  /* 0x20000000ff007230 */ /* 0x004fca0000004100 */
[----:B------:R-:W-:Y:S01]  /*2b70*/  F2FP.BF16.F32.PACK_AB R0, RZ, R0 ;  /* 0x00000000ff00723e */ /* 0x000fe200000010ff */
[----:B------:R-:W-:Y:S06]  /*2b80*/  BRA `(.L_x_42) ;  /* 0x0000000c00287947 */ /* 0x000fec0003800000 */
.L_x_45:
        /* <DEDUP_REMOVED lines=9> */
.L_x_48:
[----:B------:R-:W2:Y:S02]  /*2c20*/  LDG.E.U16 R2, desc[UR36][R2.64] ;  /* 0x0000002402027981 */ /* 0x000ea4000c1e1500 */
[----:B--2---:R-:W-:-:S05]  /*2c30*/  HADD2.F32 R0, -RZ, R2.H0_H0 ;  /* 0x20000002ff007230 */ /* 0x004fca0000004100 */
[----:B------:R-:W-:Y:S01]  /*2c40*/  F2FP.BF16.F32.PACK_AB R0, RZ, R0 ;  /* 0x00000000ff00723e */ /* 0x000fe200000010ff */
[----:B------:R-:W-:Y:S06]  /*2c50*/  BRA `(.L_x_42) ;  /* 0x0000000800f47947 */ /* 0x000fec0003800000 */
.L_x_47:
        /* <DEDUP_REMOVED lines=10> */
[----:B------:R-:W-:Y:S01]  /*2d00*/  F2FP.BF16.F32.PACK_AB R0, RZ, R0 ;  /* 0x00000000ff00723e */ /* 0x000fe200000010ff */
[----:B------:R-:W-:Y:S06]  /*2d10*/  BRA `(.L_x_42) ;  /* 0x0000000800c47947 */ /* 0x000fec0003800000 */
.L_x_37:
        /* <DEDUP_REMOVED lines=11> */
[----:B------:R-:W-:Y:S01]  /*2dd0*/  F2FP.BF16.F32.PACK_AB R0, RZ, R0 ;  /* 0x00000000ff00723e */ /* 0x000fe200000010ff */
[----:B------:R-:W-:Y:S06]  /*2de0*/  BRA `(.L_x_42) ;  /* 0x0000000800907947 */ /* 0x000fec0003800000 */
.L_x_51:
        /* <DEDUP_REMOVED lines=12> */
.L_x_50:
[----:B------:R-:W-:-:S09]  /*2eb0*/  UISETP.NE.AND UP0, UPT, UR4, 0xf, UPT ;  /* 0x0000000f0400788c */ /* 0x000fd2000bf05270 */
[----:B------:R-:W-:Y:S05]  /*2ec0*/  BRA.U !UP0, `(.L_x_52) ;  /* 0x0000000108987547 */ /* 0x000fea000b800000 */
[----:B------:R-:W-:-:S09]  /*2ed0*/  UISETP.NE.AND UP0, UPT, UR4, 0x17, UPT ;  /* 0x000000170400788c */ /* 0x000fd2000bf05270 */
[----:B------:R-:W-:Y:S05]  /*2ee0*/  BRA.U !UP0, `(.L_x_53) ;  /* 0x00000001085c7547 */ /* 0x000fea000b800000 */
[----:B------:R-:W-:-:S09]  /*2ef0*/  UISETP.NE.AND UP0, UPT, UR4, 0x18, UPT ;  /* 0x000000180400788c */ /* 0x000fd2000bf05270 */
[----:B------:R-:W-:Y:S05]  /*2f00*/  BRA.U UP0, `(.L_x_41) ;  /* 0x0000000500b87547 */ /* 0x000fea000b800000 */
[----:B------:R-:W2:Y:S01]  /*2f10*/  LDG.E.U8 R0, desc[UR36][R2.64] ;  /* 0x0000002402007981 */ /* 0x000ea2000c1e1100 */
[----:B------:R-:W-:Y:S02]  /*2f20*/  IMAD.MOV.U32 R6, RZ, RZ, 0x1f ;  /* 0x0000001fff067424 */ /* 0x000fe400078e00ff */
[----:B--2---:R-:W-:-:S05]  /*2f30*/  IMAD.SHL.U32 R0, R0, 0x1000000, RZ ;  /* 0x0100000000007824 */ /* 0x004fca00078e00ff */
[C---:B------:R-:W-:Y:S02]  /*2f40*/  LOP3.LUT R4, R0.reuse, 0x7f000000, RZ, 0xc0, !PT ;  /* 0x7f00000000047812 */ /* 0x040fe400078ec0ff */
[----:B------:R-:W-:Y:S02]  /*2f50*/  LOP3.LUT P0, RZ, R0, 0x7f000000, RZ, 0xc0, !PT ;  /* 0x7f00000000ff7812 */ /* 0x000fe4000780c0ff */
[----:B------:R-:W0:Y:S02]  /*2f60*/  FLO.U32 R5, R4 ;  /* 0x0000000400057300 */ /* 0x000e2400000e0000 */
[----:B0-----:R-:W-:-:S05]  /*2f70*/  IMAD.MOV R5, RZ, RZ, -R5 ;  /* 0x000000ffff057224 */ /* 0x001fca00078e0a05 */
[----:B------:R-:W-:-:S05]  /*2f80*/  VIADDMNMX.U32 R5, R5, R6, 0x4, !PT ;  /* 0x0000000405057446 */ /* 0x000fca0007800006 */
[----:B------:R-:W-:-:S05]  /*2f90*/  VIADD R5, R5, 0xfffffffc ;  /* 0xfffffffc05057836 */ /* 0x000fca0000000000 */
[C---:B------:R-:W-:Y:S02]  /*2fa0*/  SHF.L.U32 R6, R4.reuse, R5, RZ ;  /* 0x0000000504067219 */ /* 0x040fe400000006ff */
[----:B------:R-:W-:Y:S01]  /*2fb0*/  SHF.L.U32 R7, R5, 0x17, RZ ;  /* 0x0000001705077819 */ /* 0x000fe200000006ff */
        /* <DEDUP_REMOVED lines=10> */
.L_x_53:
[----:B------:R-:W2:Y:S02]  /*3060*/  LDG.E.U8 R2, desc[UR36][R2.64] ;  /* 0x0000002402027981 */ /* 0x000ea4000c1e1100 */
[C---:B--2---:R-:W-:Y:S02]  /*3070*/  IMAD.SHL.U32 R4, R2.reuse, 0x2000000, RZ ;  /* 0x0200000002047824 */ /* 0x044fe400078e00ff */
[----:B------:R-:W-:-:S03]  /*3080*/  IMAD.SHL.U32 R5, R2, 0x100, RZ ;  /* 0x0000010002057824 */ /* 0x000fc600078e00ff */
        /* <DEDUP_REMOVED lines=8> */
[----:B------:R-:W-:Y:S01]  /*3110*/  F2FP.BF16.F32.PACK_AB R0, RZ, R0 ;  /* 0x00000000ff00723e */ /* 0x000fe200000010ff */
[----:B------:R-:W-:Y:S06]  /*3120*/  BRA `(.L_x_42) ;  /* 0x0000000400c07947 */ /* 0x000fec0003800000 */
.L_x_52:
[----:B------:R0:W5:Y:S01]  /*3130*/  LDG.E.U16 R0, desc[UR36][R2.64] ;  /* 0x0000002402007981 */ /* 0x000162000c1e1500 */
[----:B------:R-:W-:Y:S05]  /*3140*/  BRA `(.L_x_42) ;  /* 0x0000000400b87947 */ /* 0x000fea0003800000 */
.L_x_49:
        /* <DEDUP_REMOVED lines=10> */
[----:B------:R-:W-:Y:S01]  /*31f0*/  F2FP.BF16.F32.PACK_AB R0, RZ, R0 ;  /* 0x00000000ff00723e */ /* 0x000fe200000010ff */
[----:B------:R-:W-:Y:S06]  /*3200*/  BRA `(.L_x_42) ;  /* 0x0000000400887947 */ /* 0x000fec0003800000 */
.L_x_56:
        /* <DEDUP_REMOVED lines=11> */
[----:B------:R-:W-:-:S04]  /*32c0*/  SHF.R.U32.HI R0, RZ, 0x7, R3 ;  /* 0x00000007ff007819 */ /* 0x000fc80000011603 */
[----:B------:R-:W-:Y:S02]  /*32d0*/  SHF.L.U32 R7, R0, 0x1f, RZ ;  /* 0x0000001f00077819 */ /* 0x000fe400000006ff */
        /* <DEDUP_REMOVED lines=8> */
.L_x_60:
[----:B------:R-:W-:Y:S05]  /*3360*/  BSYNC.RECONVERGENT B1 ;  /* 0x0000000000017941 */ /* 0x000fea0003800200 */
.L_x_59:
[----:B------:R-:W-:Y:S01]  /*3370*/  IMAD.SHL.U32 R0, R0, 0x100000, RZ ;  /* 0x0010000000007824 */ /* 0x000fe200078e00ff */
[----:B------:R-:W-:-:S04]  /*3380*/  LEA R2, R2, 0x3b800000, 0x17 ;  /* 0x3b80000002027811 */ /* 0x000fc800078eb8ff */
[----:B------:R-:W-:-:S07]  /*3390*/  LOP3.LUT R0, R2, R0, R7, 0xfe, !PT ;  /* 0x0000000002007212 */ /* 0x000fce00078efe07 */
.L_x_58:
[----:B------:R-:W-:Y:S05]  /*33a0*/  BSYNC.RECONVERGENT B0 ;  /* 0x0000000000007941 */ /* 0x000fea0003800200 */
.L_x_57:
[----:B------:R-:W-:Y:S01]  /*33b0*/  F2FP.BF16.F32.PACK_AB R0, RZ, R0 ;  /* 0x00000000ff00723e */ /* 0x000fe200000010ff */
[----:B------:R-:W-:Y:S06]  /*33c0*/  BRA `(.L_x_42) ;  /* 0x0000000400187947 */ /* 0x000fec0003800000 */
.L_x_55:
        /* <DEDUP_REMOVED lines=21> */
.L_x_64:
[----:B------:R-:W-:Y:S05]  /*3520*/  BSYNC.RECONVERGENT B1 ;  /* 0x0000000000017941 */ /* 0x000fea0003800200 */
.L_x_63:
[----:B------:R-:W-:Y:S02]  /*3530*/  SHF.L.U32 R0, R0, 0x15, RZ ;  /* 0x0000001500007819 */ /* 0x000fe400000006ff */
[----:B------:R-:W-:-:S04]  /*3540*/  LEA R2, R2, 0x37800000, 0x17 ;  /* 0x3780000002027811 */ /* 0x000fc800078eb8ff */
[----:B------:R-:W-:-:S07]  /*3550*/  LOP3.LUT R0, R2, R0, R7, 0xfe, !PT ;  /* 0x0000000002007212 */ /* 0x000fce00078efe07 */
.L_x_62:
[----:B------:R-:W-:Y:S05]  /*3560*/  BSYNC.RECONVERGENT B0 ;  /* 0x0000000000007941 */ /* 0x000fea0003800200 */
.L_x_61:
[----:B------:R-:W-:Y:S01]  /*3570*/  F2FP.BF16.F32.PACK_AB R0, RZ, R0 ;  /* 0x00000000ff00723e */ /* 0x000fe200000010ff */
[----:B------:R-:W-:Y:S06]  /*3580*/  BRA `(.L_x_42) ;  /* 0x0000000000a87947 */ /* 0x000fec0003800000 */
.L_x_54:
[----:B------:R-:W-:-:S09]  /*3590*/  UISETP.NE.AND UP0, UPT, UR4, 0x1c, UPT ;  /* 0x0000001c0400788c */ /* 0x000fd2000bf05270 */
[----:B------:R-:W-:Y:S05]  /*35a0*/  BRA.U !UP0, `(.L_x_65) ;  /* 0x0000000108947547 */ /* 0x000fea000b800000 */
[----:B------:R-:W-:-:S09]  /*35b0*/  UISETP.NE.AND UP0, UPT, UR4, 0x1d, UPT ;  /* 0x0000001d0400788c */ /* 0x000fd2000bf05270 */
[----:B------:R-:W-:Y:S05]  /*35c0*/  BRA.U !UP0, `(.L_x_66) ;  /* 0x00000001087c7547 */ /* 0x000fea000b800000 */
[----:B------:R-:W-:-:S09]  /*35d0*/  UISETP.NE.AND UP0, UPT, UR4, 0x2c, UPT ;  /* 0x0000002c0400788c */ /* 0x000fd2000bf05270 */
[----:B------:R-:W-:Y:S05]  /*35e0*/  BRA.U !UP0, `(.L_x_67) ;  /* 0x0000000108487547 */ /* 0x000fea000b800000 */
.L_x_41:
[----:B------:R-:W-:Y:S01]  /*35f0*/  MOV R2, 0x0 ;  /* 0x0000000000027802 */ /* 0x000fe20000000f00 */
[----:B------:R-:W0:Y:S01]  /*3600*/  LDCU.64 UR4, c[0x4][0x128] ;  /* 0x01002500ff0477ac */ /* 0x000e220008000a00 */
[----:B------:R-:W-:Y:S02]  /*3610*/  HFMA2 R8, -RZ, RZ, 0, 4.64916229248046875e-06 ;  /* 0x0000004eff087431 */ /* 0x000fe400000001ff */
[----:B------:R-:W-:Y:S01]  /*3620*/  IMAD.MOV.U32 R12, RZ, RZ, 0x1 ;  /* 0x00000001ff0c7424 */ /* 0x000fe200078e00ff */
[----:B------:R-:W1:Y:S01]  /*3630*/  LDCU.64 UR6, c[0x4][0x130] ;  /* 0x01002600ff0677ac */ /* 0x000e620008000a00 */
[----:B------:R-:W2:Y:S01]  /*3640*/  LDC.64 R2, c[0x4][R2] ;  /* 0x0100000002027b82 */ /* 0x000ea20000000a00 */
[----:B------:R-:W-:Y:S01]  /*3650*/  IMAD.MOV.U32 R13, RZ, RZ, RZ ;  /* 0x000000ffff0d7224 */ /* 0x000fe200078e00ff */
[----:B------:R-:W3:Y:S01]  /*3660*/  LDCU.64 UR8, c[0x4][0x38] ;  /* 0x01000700ff0877ac */ /* 0x000ee20008000a00 */
[----:B0-----:R-:W-:Y:S02]  /*3670*/  IMAD.U32 R4, RZ, RZ, UR4 ;  /* 0x00000004ff047e24 */ /* 0x001fe4000f8e00ff */
[----:B------:R-:W-:-:S02]  /*3680*/  IMAD.U32 R5, RZ, RZ, UR5 ;  /* 0x00000005ff057e24 */ /* 0x000fc4000f8e00ff */
[----:B-1----:R-:W-:Y:S02]  /*3690*/  IMAD.U32 R6, RZ, RZ, UR6 ;  /* 0x00000006ff067e24 */ /* 0x002fe4000f8e00ff */
[----:B------:R-:W-:Y:S02]  /*36a0*/  IMAD.U32 R7, RZ, RZ, UR7 ;  /* 0x00000007ff077e24 */ /* 0x000fe4000f8e00ff */
[----:B---3--:R-:W-:Y:S02]  /*36b0*/  IMAD.U32 R10, RZ, RZ, UR8 ;  /* 0x00000008ff0a7e24 */ /* 0x008fe4000f8e00ff */
[----:B------:R-:W-:-:S07]  /*36c0*/  IMAD.U32 R11, RZ, RZ, UR9 ;  /* 0x00000009ff0b7e24 */ /* 0x000fce000f8e00ff */
[----:B------:R-:W-:-:S07]  /*36d0*/  LEPC R20, `(.L_x_68) ;  /* 0x000000001014794e */ /* 0x000fce0000000000 */
[----:B--2--5:R-:W-:Y:S05]  /*36e0*/  CALL.ABS.NOINC R2 ;  /* 0x0000000002007343 */ /* 0x024fea0003c00000 */
.L_x_68:
[----:B------:R-:W-:Y:S01]  /*36f0*/  PRMT R0, RZ, 0x7610, R0 ;  /* 0x00007610ff007816 */ /* 0x000fe20000000000 */
[----:B------:R-:W-:Y:S06]  /*3700*/  BRA `(.L_x_42) ;  /* 0x0000000000487947 */ /* 0x000fec0003800000 */
.L_x_67:
[----:B------:R-:W2:Y:S01]  /*3710*/  LDG.E.U8 R2, desc[UR36][R2.64] ;  /* 0x0000002402027981 */ /* 0x000ea2000c1e1100 */
[----:B------:R-:W-:Y:S01]  /*3720*/  BSSY.RECONVERGENT B0, `(.L_x_69) ;  /* 0x0000007000007945 */ /* 0x000fe20003800200 */
[----:B------:R-:W-:Y:S01]  /*3730*/  IMAD.MOV.U32 R0, RZ, RZ, 0x400000 ;  /* 0x00400000ff007424 */ /* 0x000fe200078e00ff */
[----:B--2---:R-:W-:-:S13]  /*3740*/  ISETP.NE.AND P0, PT, R2, RZ, PT ;  /* 0x000000ff0200720c */ /* 0x004fda0003f05270 */
[----:B------:R-:W-:Y:S05]  /*3750*/  @!P0 BRA `(.L_x_70) ;  /* 0x00000000000c8947 */ /* 0x000fea0003800000 */
[----:B------:R-:W-:-:S13]  /*3760*/  ISETP.NE.AND P0, PT, R2, 0xff, PT ;  /* 0x000000ff0200780c */ /* 0x000fda0003f05270 */
[----:B------:R-:W-:Y:S02]  /*3770*/  @!P0 IMAD.MOV.U32 R0, RZ, RZ, 0x7f800001 ;  /* 0x7f800001ff008424 */ /* 0x000fe400078e00ff */
[----:B------:R-:W-:-:S07]  /*3780*/  @P0 IMAD.SHL.U32 R0, R2, 0x800000, RZ ;  /* 0x0080000002000824 */ /* 0x000fce00078e00ff */
.L_x_70:
[----:B------:R-:W-:Y:S05]  /*3790*/  BSYNC.RECONVERGENT B0 ;  /* 0x0000000000007941 */ /* 0x000fea0003800200 */
.L_x_69:
[----:B------:R-:W-:Y:S01]  /*37a0*/  F2FP.BF16.F32.PACK_AB R0, RZ, R0 ;  /* 0x00000000ff00723e */ /* 0x000fe200000010ff */
[----:B------:R-:W-:Y:S06]  /*37b0*/  BRA `(.L_x_42) ;  /* 0x00000000001c7947 */ /* 0x000fec0003800000 */
.L_x_66:
[----:B------:R-:W2:Y:S02]  /*37c0*/  LDG.E.64 R2, desc[UR36][R2.64] ;  /* 0x0000002402027981 */ /* 0x000ea4000c1e1b00 */
[----:B--2---:R-:W0:Y:S02]  /*37d0*/  I2F.U64 R0, R2 ;  /* 0x0000000200007312 */ /* 0x004e240000301000 */
[----:B0-----:R-:W-:Y:S01]  /*37e0*/  F2FP.BF16.F32.PACK_AB R0, RZ, R0 ;  /* 0x00000000ff00723e */ /* 0x001fe200000010ff */
[----:B------:R-:W-:Y:S06]  /*37f0*/  BRA `(.L_x_42) ;  /* 0x00000000000c7947 */ /* 0x000fec0003800000 */
.L_x_65:
[----:B------:R-:W2:Y:S02]  /*3800*/  LDG.E R2, desc[UR36][R2.64] ;  /* 0x0000002402027981 */ /* 0x000ea4000c1e1900 */
[----:B--2---:R-:W-:-:S04]  /*3810*/  I2FP.F32.U32 R0, R2 ;  /* 0x0000000200007245 */ /* 0x004fc80000201000 */
[----:B------:R-:W-:-:S07]  /*3820*/  F2FP.BF16.F32.PACK_AB R0, RZ, R0 ;  /* 0x00000000ff00723e */ /* 0x000fce00000010ff */
.L_x_42:
[----:B------:R-:W1:Y:S01]  /*3830*/  LDCU.64 UR4, c[0x0][0x600] ;  /* 0x0000c000ff0477ac */ /* 0x000e620008000a00 */
[----:B-----5:R-:W-:Y:S01]  /*3840*/  IMAD.U32 R0, R0, 0x10000, RZ ;  /* 0x0001000000007824 */ /* 0x020fe200078e00ff */
[----:B------:R-:W-:Y:S01]  /*3850*/  SHF.L.U32 R19, R19, 0x10, RZ ;  /* 0x0000001013137819 */ /* 0x000fe200000006ff */
[----:B------:R-:W0:Y:S03]  /*3860*/  LDCU.64 UR6, c[0x0][0x5e8] ;  /* 0x0000bd00ff0677ac */ /* 0x000e260008000a00 */
[C---:B-1----:R-:W-:Y:S02]  /*3870*/  FSETP.GE.FTZ.AND P1, PT, R0.reuse, UR5, PT ;  /* 0x0000000500007c0b */ /* 0x042fe4000bf36000 */
[----:B------:R-:W-:Y:S01]  /*3880*/  FSETP.GTU.FTZ.AND P0, PT, R0, UR4, PT ;  /* 0x0000000400007c0b */ /* 0x000fe2000bf1c000 */
[----:B------:R-:W-:Y:S01]  /*3890*/  ULOP3.LUT UR4, UR40, 0xff, URZ, 0xc0, !UPT ;  /* 0x000000ff28047892 */ /* 0x000fe2000f8ec0ff */
[----:B------:R-:W-:-:S03]  /*38a0*/  FSEL R19, R19, RZ, !P1 ;  /* 0x000000ff13137208 */ /* 0x000fc60004800000 */
[----:B------:R-:W-:Y:S01]  /*38b0*/  UISETP.GT.AND UP0, UPT, UR4, 0x9, UPT ;  /* 0x000000090400788c */ /* 0x000fe2000bf04270 */
[----:B------:R-:W-:Y:S02]  /*38c0*/  FSEL R19, R19, RZ, P0 ;  /* 0x000000ff13137208 */ /* 0x000fe40000000000 */
[----:B0-----:R-:W-:-:S04]  /*38d0*/  IADD3 R2, P0, PT, R16, UR6, RZ ;  /* 0x0000000610027c10 */ /* 0x001fc8000ff1e0ff */
[----:B------:R-:W0:Y:S01]  /*38e0*/  F2F.BF16.F32 R19, R19 ;  /* 0x0000001300137304 */ /* 0x000e220000202000 */
[----:B------:R-:W-:Y:S01]  /*38f0*/  IMAD.X R3, RZ, RZ, UR7, P0 ;  /* 0x00000007ff037e24 */ /* 0x000fe200080e06ff */
[----:B------:R-:W-:Y:S07]  /*3900*/  BRA.U UP0, `(.L_x_71) ;  /* 0x00000005000c7547 */ /* 0x000fee000b800000 */
        /* <DEDUP_REMOVED lines=8> */
[----:B0-----:R-:W-:-:S04]  /*3990*/  IMAD.U32 R0, R19, 0x10000, RZ ;  /* 0x0001000013007824 */ /* 0x001fc800078e00ff */
[----:B------:R-:W0:Y:S02]  /*39a0*/  F2I.FTZ.TRUNC.NTZ R5, R0 ;  /* 0x0000000000057305 */ /* 0x000e24000021f100 */
[----:B0-----:R0:W-:Y:S01]  /*39b0*/  STG.E.U8 desc[UR36][R2.64], R5 ;  /* 0x0000000502007986 */ /* 0x0011e2000c101124 */
[----:B------:R-:W-:Y:S05]  /*39c0*/  BRA `(.L_x_76) ;  /* 0x0000000c00807947 */ /* 0x000fea0003800000 */
.L_x_74:
[----:B0-----:R-:W-:-:S06]  /*39d0*/  IMAD.U32 R5, R19, 0x10000, RZ ;  /* 0x0001000013057824 */ /* 0x001fcc00078e00ff */
[----:B------:R-:W0:Y:S02]  /*39e0*/  F2I.S64.TRUNC R4, R5 ;  /* 0x0000000500047311 */ /* 0x000e24000020d900 */
[----:B0-----:R1:W-:Y:S01]  /*39f0*/  STG.E.U8 desc[UR36][R2.64], R4 ;  /* 0x0000000402007986 */ /* 0x0013e2000c101124 */
[----:B------:R-:W-:Y:S05]  /*3a00*/  BRA `(.L_x_76) ;  /* 0x0000000c00707947 */ /* 0x000fea0003800000 */
.L_x_73:
[----:B------:R-:W-:-:S09]  /*3a10*/  UISETP.NE.AND UP0, UPT, UR4, 0x2, UPT ;  /* 0x000000020400788c */ /* 0x000fd2000bf05270 */
[----:B------:R-:W-:Y:S05]  /*3a20*/  BRA.U !UP0, `(.L_x_77) ;  /* 0x0000000108307547 */ /* 0x000fea000b800000 */
[----:B------:R-:W-:-:S09]  /*3a30*/  UISETP.NE.AND UP0, UPT, UR4, 0x3, UPT ;  /* 0x000000030400788c */ /* 0x000fd2000bf05270 */
[----:B------:R-:W-:Y:S05]  /*3a40*/  BRA.U !UP0, `(.L_x_78) ;  /* 0x0000000108187547 */ /* 0x000fea000b800000 */
[----:B------:R-:W-:-:S09]  /*3a50*/  UISETP.NE.AND UP0, UPT, UR4, 0x4, UPT ;  /* 0x000000040400788c */ /* 0x000fd2000bf05270 */
[----:B------:R-:W-:Y:S05]  /*3a60*/  BRA.U UP0, `(.L_x_75) ;  /* 0x0000000900b87547 */ /* 0x000fea000b800000 */
[----:B0-----:R-:W-:-:S06]  /*3a70*/  IMAD.U32 R4, R19, 0x10000, RZ ;  /* 0x0001000013047824 */ /* 0x001fcc00078e00ff */
[----:B------:R-:W0:Y:S02]  /*3a80*/  F2I.S64.TRUNC R4, R4 ;  /* 0x0000000400047311 */ /* 0x000e24000020d900 */
[----:B0-----:R4:W-:Y:S01]  /*3a90*/  STG.E.64 desc[UR36][R2.64], R4 ;  /* 0x0000000402007986 */ /* 0x0019e2000c101b24 */
[----:B------:R-:W-:Y:S05]  /*3aa0*/  BRA `(.L_x_76) ;  /* 0x0000000c00487947 */ /* 0x000fea0003800000 */
.L_x_78:
[----:B0-----:R-:W-:-:S06]  /*3ab0*/  IMAD.U32 R19, R19, 0x10000, RZ ;  /* 0x0001000013137824 */ /* 0x001fcc00078e00ff */
[----:B------:R-:W0:Y:S02]  /*3ac0*/  F2I.FTZ.TRUNC.NTZ R19, R19 ;  /* 0x0000001300137305 */ /* 0x000e24000021f100 */
[----:B0-----:R3:W-:Y:S01]  /*3ad0*/  STG.E desc[UR36][R2.64], R19 ;  /* 0x0000001302007986 */ /* 0x0017e2000c101924 */
[----:B------:R-:W-:Y:S05]  /*3ae0*/  BRA `(.L_x_76) ;  /* 0x0000000c00387947 */ /* 0x000fea0003800000 */
.L_x_77:
[----:B0-----:R-:W-:-:S06]  /*3af0*/  IMAD.U32 R19, R19, 0x10000, RZ ;  /* 0x0001000013137824 */ /* 0x001fcc00078e00ff */
[----:B------:R-:W0:Y:S02]  /*3b00*/  F2I.FTZ.TRUNC.NTZ R19, R19 ;  /* 0x0000001300137305 */ /* 0x000e24000021f100 */
[----:B0-----:R2:W-:Y:S01]  /*3b10*/  STG.E.U16 desc[UR36][R2.64], R19 ;  /* 0x0000001302007986 */ /* 0x0015e2000c101524 */
[----:B------:R-:W-:Y:S05]  /*3b20*/  BRA `(.L_x_76) ;  /* 0x0000000c00287947 */ /* 0x000fea0003800000 */
.L_x_72:
[----:B------:R-:W-:-:S09]  /*3b30*/  UISETP.GT.AND UP0, UPT, UR4, 0x6, UPT ;  /* 0x000000060400788c */ /* 0x000fd2000bf04270 */
[----:B------:R-:W-:Y:S05]  /*3b40*/  BRA.U UP0, `(.L_x_79) ;  /* 0x00000001002c7547 */ /* 0x000fea000b800000 */
[----:B------:R-:W-:-:S09]  /*3b50*/  UISETP.NE.AND UP0, UPT, UR4, 0x5, UPT ;  /* 0x000000050400788c */ /* 0x000fd2000bf05270 */
[----:B------:R-:W-:Y:S05]  /*3b60*/  BRA.U !UP0, `(.L_x_80) ;  /* 0x0000000108147547 */ /* 0x000fea000b800000 */
[----:B------:R-:W-:-:S09]  /*3b70*/  UISETP.NE.AND UP0, UPT, UR4, 0x6, UPT ;  /* 0x000000060400788c */ /* 0x000fd2000bf05270 */
[----:B------:R-:W-:Y:S05]  /*3b80*/  BRA.U UP0, `(.L_x_75) ;  /* 0x0000000900707547 */ /* 0x000fea000b800000 */
[----:B0-----:R-:W-:-:S05]  /*3b90*/  SHF.L.U32 R19, R19, 0x10, RZ ;  /* 0x0000001013137819 */ /* 0x001fca00000006ff */
[----:B------:R0:W-:Y:S01]  /*3ba0*/  STG.E desc[UR36][R2.64], R19 ;  /* 0x0000001302007986 */ /* 0x0001e2000c101924 */
[----:B------:R-:W-:Y:S05]  /*3bb0*/  BRA `(.L_x_76) ;  /* 0x0000000c00047947 */ /* 0x000fea0003800000 */
.L_x_80:
[----:B0-----:R-:W-:-:S05]  /*3bc0*/  IMAD.U32 R0, R19, 0x10000, RZ ;  /* 0x0001000013007824 */ /* 0x001fca00078e00ff */
[----:B------:R-:W-:-:S05]  /*3bd0*/  F2FP.F16.F32.PACK_AB R0, RZ, R0 ;  /* 0x00000000ff00723e */ /* 0x000fca00000000ff */
[----:B------:R0:W-:Y:S01]  /*3be0*/  STG.E.U16 desc[UR36][R2.64], R0 ;  /* 0x0000000002007986 */ /* 0x0001e2000c101524 */
[----:B------:R-:W-:Y:S05]  /*3bf0*/  BRA `(.L_x_76) ;  /* 0x0000000800f47947 */ /* 0x000fea0003800000 */
.L_x_79:
[----:B------:R-:W-:-:S09]  /*3c00*/  UISETP.NE.AND UP0, UPT, UR4, 0x7, UPT ;  /* 0x000000070400788c */ /* 0x000fd2000bf05270 */
[----:B------:R-:W-:Y:S05]  /*3c10*/  BRA.U !UP0, `(.L_x_81) ;  /* 0x0000000108347547 */ /* 0x000fea000b800000 */
[----:B------:R-:W-:-:S09]  /*3c20*/  UISETP.NE.AND UP0, UPT, UR4, 0x8, UPT ;  /* 0x000000080400788c */ /* 0x000fd2000bf05270 */
[----:B------:R-:W-:Y:S05]  /*3c30*/  BRA.U !UP0, `(.L_x_82) ;  /* 0x0000000108187547 */ /* 0x000fea000b800000 */
[----:B------:R-:W-:-:S09]  /*3c40*/  UISETP.NE.AND UP0, UPT, UR4, 0x9, UPT ;  /* 0x000000090400788c */ /* 0x000fd2000bf05270 */
[----:B------:R-:W-:Y:S05]  /*3c50*/  BRA.U UP0, `(.L_x_75) ;  /* 0x00000009003c7547 */ /* 0x000fea000b800000 */
[----:B0-----:R-:W-:Y:S02]  /*3c60*/  IMAD.U32 R4, R19, 0x10000, RZ ;  /* 0x0001000013047824 */ /* 0x001fe400078e00ff */
[----:B------:R-:W-:-:S05]  /*3c70*/  IMAD.MOV.U32 R5, RZ, RZ, RZ ;  /* 0x000000ffff057224 */ /* 0x000fca00078e00ff */
[----:B------:R0:W-:Y:S01]  /*3c80*/  STG.E.64 desc[UR36][R2.64], R4 ;  /* 0x0000000402007986 */ /* 0x0001e2000c101b24 */
[----:B------:R-:W-:Y:S05]  /*3c90*/  BRA `(.L_x_76) ;  /* 0x0000000800cc7947 */ /* 0x000fea0003800000 */
.L_x_82:
[----:B0-----:R-:W-:-:S05]  /*3ca0*/  IMAD.U32 R19, R19, 0x10000, RZ ;  /* 0x0001000013137824 */ /* 0x001fca00078e00ff */
[----:B------:R-:W-:-:S04]  /*3cb0*/  F2FP.F16.F32.PACK_AB R5, RZ, R19 ;  /* 0x00000013ff05723e */ /* 0x000fc800000000ff */
[----:B------:R-:W-:-:S05]  /*3cc0*/  PRMT R5, R5, 0x5410, RZ ;  /* 0x0000541005057816 */ /* 0x000fca00000000ff */
[----:B------:R0:W-:Y:S01]  /*3cd0*/  STG.E desc[UR36][R2.64], R5 ;  /* 0x0000000502007986 */ /* 0x0001e2000c101924 */
[----:B------:R-:W-:Y:S05]  /*3ce0*/  BRA `(.L_x_76) ;  /* 0x0000000800b87947 */ /* 0x000fea0003800000 */
.L_x_81:
[----:B0-----:R-:W-:-:S04]  /*3cf0*/  IMAD.U32 R4, R19, 0x10000, RZ ;  /* 0x0001000013047824 */ /* 0x001fc800078e00ff */
[----:B------:R-:W-:-:S06]  /*3d00*/  FMUL.FTZ R4, R4, 1 ;  /* 0x3f80000004047820 */ /* 0x000fcc0000410000 */
[----:B------:R-:W0:Y:S02]  /*3d10*/  F2F.F64.F32 R4, R4 ;  /* 0x0000000400047310 */ /* 0x000e240000201800 */
[----:B0-----:R0:W-:Y:S01]  /*3d20*/  STG.E.64 desc[UR36][R2.64], R4 ;  /* 0x0000000402007986 */ /* 0x0011e2000c101b24 */
[----:B------:R-:W-:Y:S05]  /*3d30*/  BRA `(.L_x_76) ;  /* 0x0000000800a47947 */ /* 0x000fea0003800000 */
.L_x_71:
        /* <DEDUP_REMOVED lines=8> */
[----:B0-----:R-:W-:-:S05]  /*3dc0*/  IMAD.U32 R19, R19, 0x10000, RZ ;  /* 0x0001000013137824 */ /* 0x001fca00078e00ff */
[----:B------:R-:W-:-:S04]  /*3dd0*/  FSETP.NEU.FTZ.AND P0, PT, R19, RZ, PT ;  /* 0x000000ff1300720b */ /* 0x000fc80003f1d000 */
[----:B------:R-:W-:-:S05]  /*3de0*/  SEL R5, RZ, 0x1, !P0 ;  /* 0x00000001ff057807 */ /* 0x000fca0004000000 */
[----:B------:R0:W-:Y:S01]  /*3df0*/  STG.E.U8 desc[UR36][R2.64], R5 ;  /* 0x0000000502007986 */ /* 0x0001e2000c101124 */
[----:B------:R-:W-:Y:S05]  /*3e00*/  BRA `(.L_x_76) ;  /* 0x0000000800707947 */ /* 0x000fea0003800000 */
.L_x_85:
[----:B0-----:R-:W-:Y:S02]  /*3e10*/  SHF.L.U32 R19, R19, 0x10, RZ ;  /* 0x0000001013137819 */ /* 0x001fe400000006ff */
[----:B------:R-:W-:-:S03]  /*3e20*/  CS2R R6, SRZ ;  /* 0x0000000000067805 */ /* 0x000fc6000001ff00 */
[----:B------:R-:W-:-:S06]  /*3e30*/  FMUL.FTZ R4, R19, 1 ;  /* 0x3f80000013047820 */ /* 0x000fcc0000410000 */
[----:B------:R-:W0:Y:S02]  /*3e40*/  F2F.F64.F32 R4, R4 ;  /* 0x0000000400047310 */ /* 0x000e240000201800 */
[----:B0-----:R0:W-:Y:S01]  /*3e50*/  STG.E.128 desc[UR36][R2.64], R4 ;  /* 0x0000000402007986 */ /* 0x0011e2000c101d24 */
[----:B------:R-:W-:Y:S05]  /*3e60*/  BRA `(.L_x_76) ;  /* 0x0000000800587947 */ /* 0x000fea0003800000 */
.L_x_84:
[----:B------:R-:W-:-:S09]  /*3e70*/  UISETP.NE.AND UP0, UPT, UR4, 0xf, UPT ;  /* 0x0000000f0400788c */ /* 0x000fd2000bf05270 */
[----:B------:R-:W-:Y:S05]  /*3e80*/  BRA.U !UP0, `(.L_x_86) ;  /* 0x0000000108a07547 */ /* 0x000fea000b800000 */
[----:B------:R-:W-:-:S09]  /*3e90*/  UISETP.NE.AND UP0, UPT, UR4, 0x17, UPT ;  /* 0x000000170400788c */ /* 0x000fd2000bf05270 */
[----:B------:R-:W-:Y:S05]  /*3ea0*/  BRA.U !UP0, `(.L_x_87) ;  /* 0x00000001084c7547 */ /* 0x000fea000b800000 */
[----:B------:R-:W-:-:S09]  /*3eb0*/  UISETP.NE.AND UP0, UPT, UR4, 0x18, UPT ;  /* 0x000000180400788c */ /* 0x000fd2000bf05270 */
[----:B------:R-:W-:Y:S05]  /*3ec0*/  BRA.U UP0, `(.L_x_75) ;  /* 0x0000000500a07547 */ /* 0x000fea000b800000 */
[----:B0-----:R-:W-:Y:S01]  /*3ed0*/  IMAD.U32 R19, R19, 0x10000, RZ ;  /* 0x0001000013137824 */ /* 0x001fe200078e00ff */
[----:B------:R-:W-:Y:S01]  /*3ee0*/  BSSY.RECONVERGENT B0, `(.L_x_88) ;  /* 0x000000c000007945 */ /* 0x000fe20003800200 */
[----:B------:R-:W-:-:S03]  /*3ef0*/  IMAD.MOV.U32 R0, RZ, RZ, 0x7f ;  /* 0x0000007fff007424 */ /* 0x000fc600078e00ff */
[----:B------:R-:W-:Y:S02]  /*3f00*/  LOP3.LUT R6, R19, 0x7fffffff, RZ, 0xc0, !PT ;  /* 0x7fffffff13067812 */ /* 0x000fe400078ec0ff */
[----:B------:R-:W-:Y:S02]  /*3f10*/  SHF.R.U32.HI R5, RZ, 0x18, R19 ;  /* 0x00000018ff057819 */ /* 0x000fe40000011613 */
[----:B------:R-:W-:-:S13]  /*3f20*/  ISETP.GT.U32.AND P0, PT, R6, 0x43efffff, PT ;  /* 0x43efffff0600780c */ /* 0x000fda0003f04070 */
[----:B------:R-:W-:Y:S05]  /*3f30*/  @P0 BRA `(.L_x_89) ;  /* 0x0000000000180947 */ /* 0x000fea0003800000 */
[----:B------:R-:W-:-:S13]  /*3f40*/  ISETP.GT.U32.AND P0, PT, R6, 0x3c7fffff, PT ;  /* 0x3c7fffff0600780c */ /* 0x000fda0003f04070 */
[----:B------:R-:W-:-:S04]  /*3f50*/  @P0 SHF.R.U32.HI R0, RZ, 0x14, R19 ;  /* 0x00000014ff000819 */ /* 0x000fc80000011613 */
[----:B------:R-:W-:Y:S01]  /*3f60*/  @P0 LOP3.LUT R4, R0, 0x1, RZ, 0xc0, !PT ;  /* 0x0000000100040812 */ /* 0x000fe200078ec0ff */
[----:B------:R-:W-:-:S03]  /*3f70*/  @!P0 FADD.FTZ R0, R6, 16384 ;  /* 0x4680000006008421 */ /* 0x000fc60000010000 */
[----:B------:R-:W-:-:S04]  /*3f80*/  @P0 IADD3 R4, PT, PT, R19, 0x407ffff, R4 ;  /* 0x0407ffff13040810 */ /* 0x000fc80007ffe004 */
[----:B------:R-:W-:-:S07]  /*3f90*/  @P0 SHF.R.U32.HI R0, RZ, 0x14, R4 ;  /* 0x00000014ff000819 */ /* 0x000fce0000011604 */
.L_x_89:
[----:B------:R-:W-:Y:S05]  /*3fa0*/  BSYNC.RECONVERGENT B0 ;  /* 0x0000000000007941 */ /* 0x000fea0003800200 */
.L_x_88:
[----:B------:R-:W-:-:S05]  /*3fb0*/  LOP3.LUT R5, R0, 0x80, R5, 0xf8, !PT ;  /* 0x0000008000057812 */ /* 0x000fca00078ef805 */
[----:B------:R0:W-:Y:S01]  /*3fc0*/  STG.E.U8 desc[UR36][R2.64], R5 ;  /* 0x0000000502007986 */ /* 0x0001e2000c101124 */
[----:B------:R-:W-:Y:S05]  /*3fd0*/  BRA `(.L_x_76) ;  /* 0x0000000400fc7947 */ /* 0x000fea0003800000 */
.L_x_87:
[----:B0-----:R-:W-:Y:S01]  /*3fe0*/  IMAD.U32 R19, R19, 0x10000, RZ ;  /* 0x0001000013137824 */ /* 0x001fe200078e00ff */
[----:B------:R-:W-:Y:S04]  /*3ff0*/  BSSY.RECONVERGENT B0, `(.L_x_90) ;  /* 0x000000e000007945 */ /* 0x000fe80003800200 */
[----:B------:R-:W-:Y:S02]  /*4000*/  LOP3.LUT R6, R19, 0x7fffffff, RZ, 0xc0, !PT ;  /* 0x7fffffff13067812 */ /* 0x000fe400078ec0ff */
[----:B------:R-:W-:Y:S02]  /*4010*/  SHF.R.U32.HI R5, RZ, 0x18, R19 ;  /* 0x00000018ff057819 */ /* 0x000fe40000011613 */
[----:B------:R-:W-:-:S13]  /*4020*/  ISETP.GE.U32.AND P1, PT, R6, 0x47800000, PT ;  /* 0x478000000600780c */ /* 0x000fda0003f26070 */
[----:B------:R-:W-:Y:S01]  /*4030*/  @P1 IMAD.MOV.U32 R0, RZ, RZ, 0x7f ;  /* 0x0000007fff001424 */ /* 0x000fe200078e00ff */
[----:B------:R-:W-:-:S04]  /*4040*/  @P1 ISETP.GT.U32.AND P0, PT, R6, 0x7f800000, PT ;  /* 0x7f8000000600180c */ /* 0x000fc80003f04070 */
[----:B------:R-:W-:Y:S01]  /*4050*/  @P1 SEL R0, R0, 0x7c, P0 ;  /* 0x0000007c00001807 */ /* 0x000fe20000000000 */
[----:B------:R-:W-:Y:S08]  /*4060*/  @P1 BRA `(.L_x_91) ;  /* 0x0000000000181947 */ /* 0x000ff00003800000 */
[----:B------:R-:W-:-:S13]  /*4070*/  ISETP.GT.U32.AND P0, PT, R6, 0x387fffff, PT ;  /* 0x387fffff0600780c */ /* 0x000fda0003f04070 */
[----:B------:R-:W-:-:S04]  /*4080*/  @P0 SHF.R.U32.HI R0, RZ, 0x15, R19 ;  /* 0x00000015ff000819 */ /* 0x000fc80000011613 */
[----:B------:R-:W-:Y:S01]  /*4090*/  @P0 LOP3.LUT R4, R0, 0x1, RZ, 0xc0, !PT ;  /* 0x0000000100040812 */ /* 0x000fe200078ec0ff */
[----:B------:R-:W-:-:S03]  /*40a0*/  @!P0 FADD.FTZ R0, R6, 128 ;  /* 0x4300000006008421 */ /* 0x000fc60000010000 */
[----:B------:R-:W-:-:S04]  /*40b0*/  @P0 IADD3 R4, PT, PT, R19, 0x80fffff, R4 ;  /* 0x080fffff13040810 */ /* 0x000fc80007ffe004 */
[----:B------:R-:W-:-:S07]  /*40c0*/  @P0 SHF.R.U32.HI R0, RZ, 0x15, R4 ;  /* 0x00000015ff000819 */ /* 0x000fce0000011604 */
.L_x_91:
[----:B------:R-:W-:Y:S05]  /*40d0*/  BSYNC.RECONVERGENT B0 ;  /* 0x0000000000007941 */ /* 0x000fea0003800200 */
.L_x_90:
[----:B------:R-:W-:-:S05]  /*40e0*/  LOP3.LUT R5, R0, 0x80, R5, 0xf8, !PT ;  /* 0x0000008000057812 */ /* 0x000fca00078ef805 */
[----:B------:R0:W-:Y:S01]  /*40f0*/  STG.E.U8 desc[UR36][R2.64], R5 ;  /* 0x0000000502007986 */ /* 0x0001e2000c101124 */
[----:B------:R-:W-:Y:S05]  /*4100*/  BRA `(.L_x_76) ;  /* 0x0000000400b07947 */ /* 0x000fea0003800000 */
.L_x_86:
[----:B0-----:R0:W-:Y:S01]  /*4110*/  STG.E.U16 desc[UR36][R2.64], R19 ;  /* 0x0000001302007986 */ /* 0x0011e2000c101524 */
[----:B------:R-:W-:Y:S05]  /*4120*/  BRA `(.L_x_76) ;  /* 0x0000000400a87947 */ /* 0x000fea0003800000 */
.L_x_83:
        /* <DEDUP_REMOVED lines=8> */
[----:B0-----:R-:W-:-:S06]  /*41b0*/  IMAD.U32 R5, R19, 0x10000, RZ ;  /* 0x0001000013057824 */ /* 0x001fcc00078e00ff */
[----:B------:R-:W0:Y:S02]  /*41c0*/  F2I.FTZ.U32.TRUNC.NTZ R5, R5 ;  /* 0x0000000500057305 */ /* 0x000e24000021f000 */
[----:B0-----:R0:W-:Y:S01]  /*41d0*/  STG.E.U16 desc[UR36][R2.64], R5 ;  /* 0x0000000502007986 */ /* 0x0011e2000c101524 */
[----:B------:R-:W-:Y:S05]  /*41e0*/  BRA `(.L_x_76) ;  /* 0x0000000400787947 */ /* 0x000fea0003800000 */
.L_x_94:
[----:B0-----:R-:W-:Y:S01]  /*41f0*/  IMAD.U32 R5, R19, 0x10000, RZ ;  /* 0x0001000013057824 */ /* 0x001fe200078e00ff */
[----:B------:R-:W-:Y:S01]  /*4200*/  BSSY.RECONVERGENT B0, `(.L_x_95) ;  /* 0x0000014000007945 */ /* 0x000fe20003800200 */
[----:B------:R-:W-:-:S03]  /*4210*/  MOV R0, 0x80 ;  /* 0x0000008000007802 */ /* 0x000fc60000000f00 */
[----:B------:R-:W-:-:S04]  /*4220*/  LOP3.LUT R4, R5, 0x7fffffff, RZ, 0xc0, !PT ;  /* 0x7fffffff05047812 */ /* 0x000fc800078ec0ff */
[----:B------:R-:W-:-:S13]  /*4230*/  ISETP.GT.U32.AND P0, PT, R4, 0x437fffff, PT ;  /* 0x437fffff0400780c */ /* 0x000fda0003f04070 */
[----:B------:R-:W-:Y:S05]  /*4240*/  @P0 BRA `(.L_x_96) ;  /* 0x00000000003c0947 */ /* 0x000fea0003800000 */
[----:B------:R-:W-:-:S13]  /*4250*/  ISETP.GT.U32.AND P0, PT, R4, 0x3bffffff, PT ;  /* 0x3bffffff0400780c */ /* 0x000fda0003f04070 */
[----:B------:R-:W-:Y:S05]  /*4260*/  @P0 BRA `(.L_x_97) ;  /* 0x0000000000140947 */ /* 0x000fea0003800000 */
[----:B------:R-:W-:-:S05]  /*4270*/  FADD.FTZ R0, R4, 8192 ;  /* 0x4600000004007421 */ /* 0x000fca0000010000 */
[----:B------:R-:W-:Y:S02]  /*4280*/  LOP3.LUT P0, R4, R0, 0xff, RZ, 0xc0, !PT ;  /* 0x000000ff00047812 */ /* 0x000fe4000780c0ff */
[----:B------:R-:W-:-:S11]  /*4290*/  PRMT R0, RZ, 0x7610, R0 ;  /* 0x00007610ff007816 */ /* 0x000fd60000000000 */
[----:B------:R-:W-:Y:S05]  /*42a0*/  @!P0 BRA `(.L_x_96) ;  /* 0x0000000000248947 */ /* 0x000fea0003800000 */
[----:B------:R-:W-:Y:S05]  /*42b0*/  BRA `(.L_x_98) ;  /* 0x0000000000147947 */ /* 0x000fea0003800000 */
.L_x_97:
[----:B------:R-:W-:-:S04]  /*42c0*/  SHF.R.U32.HI R0, RZ, 0x14, R5 ;  /* 0x00000014ff007819 */ /* 0x000fc80000011605 */
[----:B------:R-:W-:-:S04]  /*42d0*/  LOP3.LUT R0, R0, 0x1, RZ, 0xc0, !PT ;  /* 0x0000000100007812 */ /* 0x000fc800078ec0ff */
[----:B------:R-:W-:-:S04]  /*42e0*/  IADD3 R0, PT, PT, R5, 0x487ffff, R0 ;  /* 0x0487ffff05007810 */ /* 0x000fc80007ffe000 */
[----:B------:R-:W-:-:S04]  /*42f0*/  SHF.R.U32.HI R0, RZ, 0x14, R0 ;  /* 0x00000014ff007819 */ /* 0x000fc80000011600 */
[----:B------:R-:W-:-:S07]  /*4300*/  LOP3.LUT R4, R0, 0xff, RZ, 0xc0, !PT ;  /* 0x000000ff00047812 */ /* 0x000fce00078ec0ff */
.L_x_98:
[----:B------:R-:W-:-:S04]  /*4310*/  SHF.R.U32.HI R5, RZ, 0x18, R5 ;  /* 0x00000018ff057819 */ /* 0x000fc80000011605 */
[----:B------:R-:W-:-:S04]  /*4320*/  LOP3.LUT R4, R4, 0x80, R5, 0xf8, !PT ;  /* 0x0000008004047812 */ /* 0x000fc800078ef805 */
[----:B------:R-:W-:-:S07]  /*4330*/  PRMT R0, R4, 0x7610, R0 ;  /* 0x0000761004007816 */ /* 0x000fce0000000000 */
.L_x_96:
[----:B------:R-:W-:Y:S05]  /*4340*/  BSYNC.RECONVERGENT B0 ;  /* 0x0000000000007941 */ /* 0x000fea0003800200 */
.L_x_95:
[----:B------:R0:W-:Y:S01]  /*4350*/  STG.E.U8 desc[UR36][R2.64], R0 ;  /* 0x0000000002007986 */ /* 0x0001e2000c101124 */
[----:B------:R-:W-:Y:S05]  /*4360*/  BRA `(.L_x_76) ;  /* 0x0000000400187947 */ /* 0x000fea0003800000 */
.L_x_93:
[----:B0-----:R-:W-:Y:S01]  /*4370*/  IMAD.U32 R5, R19, 0x10000, RZ ;  /* 0x0001000013057824 */ /* 0x001fe200078e00ff */
[----:B------:R-:W-:Y:S01]  /*4380*/  BSSY.RECONVERGENT B0, `(.L_x_99) ;  /* 0x0000014000007945 */ /* 0x000fe20003800200 */
[----:B------:R-:W-:-:S03]  /*4390*/  IMAD.MOV.U32 R0, RZ, RZ, 0x80 ;  /* 0x00000080ff007424 */ /* 0x000fc600078e00ff */
        /* <DEDUP_REMOVED lines=10> */
.L_x_101:
[----:B------:R-:W-:-:S04]  /*4440*/  SHF.R.U32.HI R0, RZ, 0x15, R5 ;  /* 0x00000015ff007819 */ /* 0x000fc80000011605 */
[----:B------:R-:W-:-:S04]  /*4450*/  LOP3.LUT R0, R0, 0x1, RZ, 0xc0, !PT ;  /* 0x0000000100007812 */ /* 0x000fc800078ec0ff */
[----:B------:R-:W-:-:S04]  /*4460*/  IADD3 R0, PT, PT, R5, 0x88fffff, R0 ;  /* 0x088fffff05007810 */ /* 0x000fc80007ffe000 */
[----:B------:R-:W-:-:S04]  /*4470*/  SHF.R.U32.HI R0, RZ, 0x15, R0 ;  /* 0x00000015ff007819 */ /* 0x000fc80000011600 */
[----:B------:R-:W-:-:S07]  /*4480*/  LOP3.LUT R4, R0, 0xff, RZ, 0xc0, !PT ;  /* 0x000000ff00047812 */ /* 0x000fce00078ec0ff */
.L_x_102:
[----:B------:R-:W-:-:S04]  /*4490*/  SHF.R.U32.HI R5, RZ, 0x18, R5 ;  /* 0x00000018ff057819 */ /* 0x000fc80000011605 */
[----:B------:R-:W-:-:S04]  /*44a0*/  LOP3.LUT R4, R4, 0x80, R5, 0xf8, !PT ;  /* 0x0000008004047812 */ /* 0x000fc800078ef805 */
[----:B------:R-:W-:-:S07]  /*44b0*/  PRMT R0, R4, 0x7610, R0 ;  /* 0x0000761004007816 */ /* 0x000fce0000000000 */
.L_x_100:
[----:B------:R-:W-:Y:S05]  /*44c0*/  BSYNC.RECONVERGENT B0 ;  /* 0x0000000000007941 */ /* 0x000fea0003800200 */
.L_x_99:
[----:B------:R0:W-:Y:S01]  /*44d0*/  STG.E.U8 desc[UR36][R2.64], R0 ;  /* 0x0000000002007986 */ /* 0x0001e2000c101124 */
[----:B------:R-:W-:Y:S05]  /*44e0*/  BRA `(.L_x_76) ;  /* 0x0000000000b87947 */ /* 0x000fea0003800000 */
.L_x_92:
[----:B------:R-:W-:-:S09]  /*44f0*/  UISETP.NE.AND UP0, UPT, UR4, 0x1c, UPT ;  /* 0x0000001c0400788c */ /* 0x000fd2000bf05270 */
[----:B------:R-:W-:Y:S05]  /*4500*/  BRA.U !UP0, `(.L_x_103) ;  /* 0x0000000108a47547 */ /* 0x000fea000b800000 */
[----:B------:R-:W-:-:S09]  /*4510*/  UISETP.NE.AND UP0, UPT, UR4, 0x1d, UPT ;  /* 0x0000001d0400788c */ /* 0x000fd2000bf05270 */
[----:B------:R-:W-:Y:S05]  /*4520*/  BRA.U !UP0, `(.L_x_104) ;  /* 0x00000001088c7547 */ /* 0x000fea000b800000 */
[----:B------:R-:W-:-:S09]  /*4530*/  UISETP.NE.AND UP0, UPT, UR4, 0x2c, UPT ;  /* 0x0000002c0400788c */ /* 0x000fd2000bf05270 */
[----:B------:R-:W-:Y:S05]  /*4540*/  BRA.U !UP0, `(.L_x_105) ;  /* 0x0000000108447547 */ /* 0x000fea000b800000 */
.L_x_75:
[----:B------:R-:W-:Y:S01]  /*4550*/  MOV R0, 0x0 ;  /* 0x0000000000007802 */ /* 0x000fe20000000f00 */
[----:B------:R-:W1:Y:S01]  /*4560*/  LDCU.64 UR6, c[0x4][0x128] ;  /* 0x01002500ff0677ac */ /* 0x000e620008000a00 */
[----:B------:R-:W-:Y:S02]  /*4570*/  IMAD.MOV.U32 R8, RZ, RZ, 0x65 ;  /* 0x00000065ff087424 */ /* 0x000fe400078e00ff */
[----:B------:R2:W3:Y:S01]  /*4580*/  LDC.64 R2, c[0x4][R0] ;  /* 0x0100000000027b82 */ /* 0x0004e20000000a00 */
[----:B------:R-:W4:Y:S01]  /*4590*/  LDCU.64 UR8, c[0x4][0x130] ;  /* 0x01002600ff0877ac */ /* 0x000f220008000a00 */
[----:B------:R-:W-:Y:S02]  /*45a0*/  IMAD.MOV.U32 R12, RZ, RZ, 0x1 ;  /* 0x00000001ff0c7424 */ /* 0x000fe400078e00ff */
[----:B------:R-:W-:Y:S01]  /*45b0*/  IMAD.MOV.U32 R13, RZ, RZ, RZ ;  /* 0x000000ffff0d7224 */ /* 0x000fe200078e00ff */
[----:B------:R-:W5:Y:S01]  /*45c0*/  LDCU.64 UR4, c[0x4][0x40] ;  /* 0x01000800ff0477ac */ /* 0x000f620008000a00 */
[----:B-1----:R-:W-:-:S02]  /*45d0*/  IMAD.U32 R4, RZ, RZ, UR6 ;  /* 0x00000006ff047e24 */ /* 0x002fc4000f8e00ff */
[----:B------:R-:W-:Y:S02]  /*45e0*/  IMAD.U32 R5, RZ, RZ, UR7 ;  /* 0x00000007ff057e24 */ /* 0x000fe4000f8e00ff */
[----:B----4-:R-:W-:Y:S02]  /*45f0*/  IMAD.U32 R6, RZ, RZ, UR8 ;  /* 0x00000008ff067e24 */ /* 0x010fe4000f8e00ff */
[----:B------:R-:W-:Y:S01]  /*4600*/  IMAD.U32 R7, RZ, RZ, UR9 ;  /* 0x00000009ff077e24 */ /* 0x000fe2000f8e00ff */
[----:B-----5:R-:W-:Y:S01]  /*4610*/  MOV R10, UR4 ;  /* 0x00000004000a7c02 */ /* 0x020fe20008000f00 */
[----:B--2---:R-:W-:-:S07]  /*4620*/  IMAD.U32 R11, RZ, RZ, UR5 ;  /* 0x00000005ff0b7e24 */ /* 0x004fce000f8e00ff */
[----:B------:R-:W-:-:S07]  /*4630*/  LEPC R20, `(.L_x_106) ;  /* 0x000000001014794e */ /* 0x000fce0000000000 */
[----:B0--3--:R-:W-:Y:S05]  /*4640*/  CALL.ABS.NOINC R2 ;  /* 0x0000000002007343 */ /* 0x009fea0003c00000 */
.L_x_106:
[----:B------:R-:W-:Y:S05]  /*4650*/  BRA `(.L_x_76) ;  /* 0x00000000005c7947 */ /* 0x000fea0003800000 */
.L_x_105:
[----:B0-----:R-:W-:Y:S02]  /*4660*/  IMAD.U32 R19, R19, 0x10000, RZ ;  /* 0x0001000013137824 */ /* 0x001fe400078e00ff */
[----:B------:R-:W-:-:S03]  /*4670*/  IMAD.MOV.U32 R5, RZ, RZ, 0xff ;  /* 0x000000ffff057424 */ /* 0x000fc600078e00ff */
[----:B------:R-:W-:-:S04]  /*4680*/  SHF.R.U32.HI R6, RZ, 0x17, R19 ;  /* 0x00000017ff067819 */ /* 0x000fc80000011613 */
[----:B------:R-:W-:-:S04]  /*4690*/  LOP3.LUT R4, R6, 0xff, RZ, 0xc0, !PT ;  /* 0x000000ff06047812 */ /* 0x000fc800078ec0ff */
[----:B------:R-:W-:-:S13]  /*46a0*/  ISETP.NE.AND P1, PT, R4, 0xff, PT ;  /* 0x000000ff0400780c */ /* 0x000fda0003f25270 */
[--C-:B------:R-:W-:Y:S02]  /*46b0*/  @P1 SHF.R.U32.HI R0, RZ, 0x16, R19.reuse ;  /* 0x00000016ff001819 */ /* 0x100fe40000011613 */
[----:B------:R-:W-:Y:S02]  /*46c0*/  @P1 LOP3.LUT P0, RZ, R4, 0x3fffff, R19, 0xf8, !PT ;  /* 0x003fffff04ff1812 */ /* 0x000fe4000780f813 */
[----:B------:R-:W-:-:S04]  /*46d0*/  @P1 LOP3.LUT R0, R0, 0x1, RZ, 0xc0, !PT ;  /* 0x0000000100001812 */ /* 0x000fc800078ec0ff */
[----:B------:R-:W-:Y:S02]  /*46e0*/  @P1 ISETP.EQ.U32.AND P2, PT, R0, 0x1, P0 ;  /* 0x000000010000180c */ /* 0x000fe40000742070 */
[----:B------:R-:W-:Y:S02]  /*46f0*/  PLOP3.LUT P0, PT, PT, PT, PT, 0x80, 0x8 ;  /* 0x000000000008781c */ /* 0x000fe40003f0f070 */
[----:B------:R-:W-:Y:S02]  /*4700*/  @P1 PLOP3.LUT P0, PT, P2, PT, PT, 0x80, 0x8 ;  /* 0x000000000008181c */ /* 0x000fe4000170f070 */
[----:B------:R-:W-:-:S11]  /*4710*/  @P1 IADD3 R0, PT, PT, R6, 0x1, RZ ;  /* 0x0000000106001810 */ /* 0x000fd60007ffe0ff */
[----:B------:R-:W-:-:S04]  /*4720*/  @!P0 IMAD.MOV R0, RZ, RZ, R6 ;  /* 0x000000ffff008224 */ /* 0x000fc800078e0206 */
[----:B------:R-:W-:-:S05]  /*4730*/  @P1 IMAD.MOV.U32 R5, RZ, RZ, R0 ;  /* 0x000000ffff051224 */ /* 0x000fca00078e0000 */
[----:B------:R0:W-:Y:S01]  /*4740*/  STG.E.U8 desc[UR36][R2.64], R5 ;  /* 0x0000000502007986 */ /* 0x0001e2000c101124 */
[----:B------:R-:W-:Y:S05]  /*4750*/  BRA `(.L_x_76) ;  /* 0x00000000001c7947 */ /* 0x000fea0003800000 */
.L_x_104:
[----:B0-----:R-:W-:-:S06]  /*4760*/  IMAD.U32 R4, R19, 0x10000, RZ ;  /* 0x0001000013047824 */ /* 0x001fcc00078e00ff */
[----:B------:R-:W0:Y:S02]  /*4770*/  F2I.U64.TRUNC R4, R4 ;  /* 0x0000000400047311 */ /* 0x000e24000020d800 */
[----:B0-----:R0:W-:Y:S01]  /*4780*/  STG.E.64 desc[UR36][R2.64], R4 ;  /* 0x0000000402007986 */ /* 0x0011e2000c101b24 */
[----:B------:R-:W-:Y:S05]  /*4790*/  BRA `(.L_x_76) ;  /* 0x00000000000c7947 */ /* 0x000fea0003800000 */
.L_x_103:
[----:B0-----:R-:W-:-:S06]  /*47a0*/  IMAD.U32 R19, R19, 0x10000, RZ ;  /* 0x0001000013137824 */ /* 0x001fcc00078e00ff */
[----:B------:R-:W0:Y:S02]  /*47b0*/  F2I.FTZ.U32.TRUNC.NTZ R19, R19 ;  /* 0x0000001300137305 */ /* 0x000e24000021f000 */
[----:B0-----:R0:W-:Y:S02]  /*47c0*/  STG.E desc[UR36][R2.64], R19 ;  /* 0x0000001302007986 */ /* 0x0011e4000c101924 */
.L_x_76:
[----:B------:R-:W-:-:S07]  /*47d0*/  VIADD R17, R17, 0x80 ;  /* 0x0000008011117836 */ /* 0x000fce0000000000 */
.L_x_1:
[----:B------:R-:W-:Y:S05]  /*47e0*/  BSYNC.RECONVERGENT B6 ;  /* 0x0000000000067941 */ /* 0x000fea0003800200 */
.L_x_0:
[----:B------:R-:W5:Y:S01]  /*47f0*/  LDCU UR4, c[0x0][0x380] ;  /* 0x00007000ff0477ac */ /* 0x000f620008000800 */
[----:B------:R-:W-:Y:S01]  /*4800*/  BSSY.RECONVERGENT B6, `(.L_x_107) ;  /* 0x000046e000067945 */ /* 0x000fe20003800200 */
[----:B-----5:R-:W-:-:S13]  /*4810*/  ISETP.GE.AND P0, PT, R17, UR4, PT ;  /* 0x0000000411007c0c */ /* 0x020fda000bf06270 */
[----:B------:R-:W-:Y:S05]  /*4820*/  @P0 BRA `(.L_x_108) ;  /* 0x0000004400ac0947 */ /* 0x000fea0003800000 */
[----:B------:R-:W5:Y:S01]  /*4830*/  LDCU UR4, c[0x0][0x388] ;  /* 0x00007100ff0477ac */ /* 0x000f620008000800 */
[----:B0-----:R-:W-:Y:S02]  /*4840*/  HFMA2 R0, -RZ, RZ, 0, 0 ;  /* 0x00000000ff007431 */ /* 0x001fe400000001ff */
[----:B------:R-:W-:Y:S02]  /*4850*/  IMAD.MOV.U32 R18, RZ, RZ, RZ ;  /* 0x000000ffff127224 */ /* 0x000fe400078e00ff */
[----:B------:R-:W-:Y:S01]  /*4860*/  IMAD.MOV.U32 R16, RZ, RZ, RZ ;  /* 0x000000ffff107224 */ /* 0x000fe200078e00ff */
[----:B-----5:R-:W-:-:S09]  /*4870*/  UISETP.NE.AND UP0, UPT, UR4, URZ, UPT ;  /* 0x000000ff0400728c */ /* 0x020fd2000bf05270 */
[----:B------:R-:W-:Y:S05]  /*4880*/  BRA.U !UP0, `(.L_x_109) ;  /* 0x0000001508707547 */ /* 0x000fea000b800000 */
[----:B------:R-:W1:Y:S01]  /*4890*/  LDCU.64 UR4, c[0x0][0x390] ;  /* 0x00007200ff0477ac */ /* 0x000e620008000a00 */
[----:B------:R-:W-:Y:S01]  /*48a0*/  IMAD.MOV.U32 R16, RZ, RZ, RZ ;  /* 0x000000ffff107224 */ /* 0x000fe200078e00ff */
[----:B------:R-:W0:Y:S01]  /*48b0*/  LDCU UR6, c[0x0][0x38c] ;  /* 0x00007180ff0677ac */ /* 0x000e220008000800 */
[----:B------:R-:W5:Y:S01]  /*48c0*/  LDCU.64 UR8, c[0x0][0x4b8] ;  /* 0x00009700ff0877ac */ /* 0x000f620008000a00 */
[----:B------:R-:W-:Y:S01]  /*48d0*/  UISETP.NE.AND UP0, UPT, UR39, URZ, UPT ;  /* 0x000000ff2700728c */ /* 0x000fe2000bf05270 */
[----:B-1234-:R-:W-:Y:S01]  /*48e0*/  IMAD.HI.U32 R2, R17, UR4, R16 ;  /* 0x0000000411027c27 */ /* 0x01efe2000f8e0010 */
[----:B------:R-:W1:Y:S04]  /*48f0*/  LDCU UR4, c[0x0][0x4c0] ;  /* 0x00009800ff0477ac */ /* 0x000e680008000800 */
[----:B------:R-:W-:-:S05]  /*4900*/  SHF.R.U32.HI R3, RZ, UR5, R2 ;  /* 0x00000005ff037c19 */ /* 0x000fca0008011602 */
[----:B------:R-:W-:-:S04]  /*4910*/  IMAD.MOV R18, RZ, RZ, -R3 ;  /* 0x000000ffff127224 */ /* 0x000fc800078e0a03 */
[----:B0-----:R-:W-:-:S04]  /*4920*/  IMAD R18, R18, UR6, R17 ;  /* 0x0000000612127c24 */ /* 0x001fc8000f8e0211 */
[C---:B-----5:R-:W-:Y:S02]  /*4930*/  IMAD R16, R18.reuse, UR8, RZ ;  /* 0x0000000812107c24 */ /* 0x060fe4000f8e02ff */
[C---:B------:R-:W-:Y:S02]  /*4940*/  IMAD R0, R18.reuse, UR9, RZ ;  /* 0x0000000912007c24 */ /* 0x040fe4000f8e02ff */
[----:B-1----:R-:W-:Y:S01]  /*4950*/  IMAD R18, R18, UR4, RZ ;  /* 0x0000000412127c24 */ /* 0x002fe2000f8e02ff */
        /* <DEDUP_REMOVED lines=335> */
.L_x_109:
[----:B------:R-:W1:Y:S01]  /*5e50*/  LDCU.64 UR6, c[0x0][0x5f0] ;  /* 0x0000be00ff0677ac */ /* 0x000e620008000a00 */
[----:B------:R-:W-:-:S04]  /*5e60*/  UPRMT UR4, UR40, 0x7771, URZ ;  /* 0x0000777128047896 */ /* 0x000fc800080000ff */
[----:B------:R-:W-:Y:S01]  /*5e70*/  UISETP.GT.AND UP0, UPT, UR4, 0x9, UPT ;  /* 0x000000090400788c */ /* 0x000fe2000bf04270 */
[----:B-1234-:R-:W-:-:S05]  /*5e80*/  IADD3 R2, P0, PT, R0, UR6, RZ ;  /* 0x0000000600027c10 */ /* 0x01efca000ff1e0ff */
        /* <DEDUP_REMOVED lines=15> */
.L_x_113:
[----:B------:R-:W2:Y:S02]  /*5f80*/  LDG.E.U8 R2, desc[UR36][R2.64] ;  /* 0x0000002402027981 */ /* 0x000ea4000c1e1100 */
[----:B--2---:R-:W-:-:S04]  /*5f90*/  I2FP.F32.U32 R0, R2 ;  /* 0x0000000200007245 */ /* 0x004fc80000201000 */
[----:B------:R-:W-:-:S04]  /*5fa0*/  F2FP.BF16.F32.PACK_AB R0, RZ, R0 ;  /* 0x00000000ff00723e */ /* 0x000fc800000010ff */
[----:B------:R-:W-:Y:S01]  /*5fb0*/  PRMT R19, R0, 0x7610, R19 ;  /* 0x0000761000137816 */ /* 0x000fe20000000013 */
[----:B------:R-:W-:Y:S06]  /*5fc0*/  BRA `(.L_x_115) ;  /* 0x0000000c00e07947 */ /* 0x000fec0003800000 */
.L_x_112:
        /* <DEDUP_REMOVED lines=11> */
.L_x_117:
[----:B------:R-:W2:Y:S02]  /*6080*/  LDG.E R2, desc[UR36][R2.64] ;  /* 0x0000002402027981 */ /* 0x000ea4000c1e1900 */
[----:B--2---:R-:W-:-:S04]  /*6090*/  I2FP.F32.S32 R0, R2 ;  /* 0x0000000200007245 */ /* 0x004fc80000201400 */
[----:B------:R-:W-:-:S04]  /*60a0*/  F2FP.BF16.F32.PACK_AB R0, RZ, R0 ;  /* 0x00000000ff00723e */ /* 0x000fc800000010ff */
[----:B------:R-:W-:Y:S01]  /*60b0*/  PRMT R19, R0, 0x7610, R19 ;  /* 0x0000761000137816 */ /* 0x000fe20000000013 */
[----:B------:R-:W-:Y:S06]  /*60c0*/  BRA `(.L_x_115) ;  /* 0x0000000c00a07947 */ /* 0x000fec0003800000 */
.L_x_116:
[----:B------:R-:W2:Y:S02]  /*60d0*/  LDG.E.U16 R2, desc[UR36][R2.64] ;  /* 0x0000002402027981 */ /* 0x000ea4000c1e1500 */
[----:B--2---:R-:W0:Y:S02]  /*60e0*/  I2F.S16 R0, R2 ;  /* 0x0000000200007306 */ /* 0x004e240000101400 */
[----:B0-----:R-:W-:-:S04]  /*60f0*/  F2FP.BF16.F32.PACK_AB R0, RZ, R0 ;  /* 0x00000000ff00723e */ /* 0x001fc800000010ff */
[----:B------:R-:W-:Y:S01]  /*6100*/  PRMT R19, R0, 0x7610, R19 ;  /* 0x0000761000137816 */ /* 0x000fe20000000013 */
[----:B------:R-:W-:Y:S06]  /*6110*/  BRA `(.L_x_115) ;  /* 0x0000000c008c7947 */ /* 0x000fec0003800000 */
.L_x_111:
        /* <DEDUP_REMOVED lines=9> */
.L_x_119:
[----:B------:R-:W2:Y:S02]  /*61b0*/  LDG.E.U16 R0, desc[UR36][R2.64] ;  /* 0x0000002402007981 */ /* 0x000ea4000c1e1500 */
[----:B--2---:R-:W-:-:S05]  /*61c0*/  HADD2.F32 R0, -RZ, R0.H0_H0 ;  /* 0x20000000ff007230 */ /* 0x004fca0000004100 */
[----:B------:R-:W-:-:S04]  /*61d0*/  F2FP.BF16.F32.PACK_AB R0, RZ, R0 ;  /* 0x00000000ff00723e */ /* 0x000fc800000010ff */
[----:B------:R-:W-:Y:S01]  /*61e0*/  PRMT R19, R0, 0x7610, R19 ;  /* 0x0000761000137816 */ /* 0x000fe20000000013 */
[----:B------:R-:W-:Y:S06]  /*61f0*/  BRA `(.L_x_115) ;  /* 0x0000000c00547947 */ /* 0x000fec0003800000 */
.L_x_118:
        /* <DEDUP_REMOVED lines=9> */
.L_x_121:
[----:B------:R-:W2:Y:S02]  /*6290*/  LDG.E.U16 R2, desc[UR36][R2.64] ;  /* 0x0000002402027981 */ /* 0x000ea4000c1e1500 */
[----:B--2---:R-:W-:-:S05]  /*62a0*/  HADD2.F32 R0, -RZ, R2.H0_H0 ;  /* 0x20000002ff007230 */ /* 0x004fca0000004100 */
[----:B------:R-:W-:-:S04]  /*62b0*/  F2FP.BF16.F32.PACK_AB R0, RZ, R0 ;  /* 0x00000000ff00723e */ /* 0x000fc800000010ff */
[----:B------:R-:W-:Y:S01]  /*62c0*/  PRMT R19, R0, 0x7610, R19 ;  /* 0x0000761000137816 */ /* 0x000fe20000000013 */
[----:B------:R-:W-:Y:S06]  /*62d0*/  BRA `(.L_x_115) ;  /* 0x0000000c001c7947 */ /* 0x000fec0003800000 */
.L_x_120:
        /* <DEDUP_REMOVED lines=13> */
.L_x_110:
        /* <DEDUP_REMOVED lines=14> */
.L_x_124:
        /* <DEDUP_REMOVED lines=13> */
.L_x_123:
        /* <DEDUP_REMOVED lines=13> */
[----:B------:R-:W-:-:S04]  /*6630*/  VIADDMNMX.U32 R5, R5, R6, 0x4, !PT ;  /* 0x0000000405057446 */ /* 0x000fc80007800006 */
[----:B------:R-:W-:-:S04]  /*6640*/  IADD3 R5, PT, PT, R5, -0x4, RZ ;  /* 0xfffffffc05057810 */ /* 0x000fc80007ffe0ff */
[C---:B------:R-:W-:Y:S01]  /*6650*/  SHF.L.U32 R6, R4.reuse, R5, RZ ;  /* 0x0000000504067219 */ /* 0x040fe200000006ff */
[----:B------:R-:W-:Y:S02]  /*6660*/  IMAD.SHL.U32 R7, R5, 0x800000, RZ ;  /* 0x0080000005077824 */ /* 0x000fe400078e00ff */
        /* <DEDUP_REMOVED lines=10> */
.L_x_126:
[----:B------:R-:W2:Y:S02]  /*6710*/  LDG.E.U8 R2, desc[UR36][R2.64] ;  /* 0x0000002402027981 */ /* 0x000ea4000c1e1100 */
[C---:B--2---:R-:W-:Y:S02]  /*6720*/  IMAD.SHL.U32 R0, R2.reuse, 0x2000000, RZ ;  /* 0x0200000002007824 */ /* 0x044fe400078e00ff */
[----:B------:R-:W-:-:S03]  /*6730*/  IMAD.SHL.U32 R5, R2, 0x100, RZ ;  /* 0x0000010002057824 */ /* 0x000fc600078e00ff */
[----:B------:R-:W-:-:S13]  /*6740*/  ISETP.GE.U32.AND P0, PT, R0, 0x8000000, PT ;  /* 0x080000000000780c */ /* 0x000fda0003f06070 */
[C---:B------:R-:W-:Y:S02]  /*6750*/  @!P0 LOP3.LUT R4, R5.reuse, 0x7f00, RZ, 0xc0, !PT ;  /* 0x00007f0005048812 */ /* 0x040fe400078ec0ff */
[----:B------:R-:W-:Y:S02]  /*6760*/  @P0 LEA.HI R0, R0, 0x70000000, RZ, 0x1c ;  /* 0x7000000000000811 */ /* 0x000fe400078fe0ff */
[----:B------:R-:W-:Y:S02]  /*6770*/  @!P0 LOP3.LUT R4, R4, 0x3f000000, RZ, 0xfc, !PT ;  /* 0x3f00000004048812 */ /* 0x000fe400078efcff */
[----:B------:R-:W-:Y:S01]  /*6780*/  PRMT R5, R5, 0x9910, RZ ;  /* 0x0000991005057816 */ /* 0x000fe200000000ff */
[----:B------:R-:W-:Y:S02]  /*6790*/  @P0 FMUL.FTZ R0, R0, 1.9259299443872358531e-34 ;  /* 0x0780000000000820 */ /* 0x000fe40000410000 */
[----:B------:R-:W-:-:S05]  /*67a0*/  @!P0 FADD.FTZ R0, R4, -0.5 ;  /* 0xbf00000004008421 */ /* 0x000fca0000010000 */
[----:B------:R-:W-:-:S04]  /*67b0*/  LOP3.LUT R0, R0, 0x80000000, R5, 0xf8, !PT ;  /* 0x8000000000007812 */ /* 0x000fc800078ef805 */
[----:B------:R-:W-:-:S04]  /*67c0*/  F2FP.BF16.F32.PACK_AB R0, RZ, R0 ;  /* 0x00000000ff00723e */ /* 0x000fc800000010ff */
[----:B------:R-:W-:Y:S01]  /*67d0*/  PRMT R19, R0, 0x7610, R19 ;  /* 0x0000761000137816 */ /* 0x000fe20000000013 */
[----:B------:R-:W-:Y:S06]  /*67e0*/  BRA `(.L_x_115) ;  /* 0x0000000400d87947 */ /* 0x000fec0003800000 */
.L_x_125:
[----:B------:R0:W5:Y:S01]  /*67f0*/  LDG.E.U16 R19, desc[UR36][R2.64] ;  /* 0x0000002402137981 */ /* 0x000162000c1e1500 */
[----:B------:R-:W-:Y:S05]  /*6800*/  BRA `(.L_x_115) ;  /* 0x0000000400d07947 */ /* 0x000fea0003800000 */
.L_x_122:
        /* <DEDUP_REMOVED lines=13> */
.L_x_129:
        /* <DEDUP_REMOVED lines=21> */
.L_x_133:
[----:B------:R-:W-:Y:S05]  /*6a30*/  BSYNC.RECONVERGENT B1 ;  /* 0x0000000000017941 */ /* 0x000fea0003800200 */
.L_x_132:
[----:B------:R-:W-:Y:S01]  /*6a40*/  IMAD.SHL.U32 R0, R0, 0x100000, RZ ;  /* 0x0010000000007824 */ /* 0x000fe200078e00ff */
[----:B------:R-:W-:-:S04]  /*6a50*/  LEA R2, R2, 0x3b800000, 0x17 ;  /* 0x3b80000002027811 */ /* 0x000fc800078eb8ff */
[----:B------:R-:W-:-:S07]  /*6a60*/  LOP3.LUT R0, R2, R0, R7, 0xfe, !PT ;  /* 0x0000000002007212 */ /* 0x000fce00078efe07 */
.L_x_131:
[----:B------:R-:W-:Y:S05]  /*6a70*/  BSYNC.RECONVERGENT B0 ;  /* 0x0000000000007941 */ /* 0x000fea0003800200 */
.L_x_130:
[----:B------:R-:W-:-:S04]  /*6a80*/  F2FP.BF16.F32.PACK_AB R0, RZ, R0 ;  /* 0x00000000ff00723e */ /* 0x000fc800000010ff */
[----:B------:R-:W-:Y:S01]  /*6a90*/  PRMT R19, R0, 0x7610, R19 ;  /* 0x0000761000137816 */ /* 0x000fe20000000013 */
[----:B------:R-:W-:Y:S06]  /*6aa0*/  BRA `(.L_x_115) ;  /* 0x0000000400287947 */ /* 0x000fec0003800000 */
.L_x_128:
        /* <DEDUP_REMOVED lines=17> */
[----:B------:R-:W-:Y:S02]  /*6bc0*/  IADD3 R5, PT, PT, R3, -0x1d, RZ ;  /* 0xffffffe303057810 */ /* 0x000fe40007ffe0ff */
[----:B------:R-:W-:Y:S02]  /*6bd0*/  IADD3 R2, PT, PT, R2, 0x1e, -R3 ;  /* 0x0000001e02027810 */ /* 0x000fe40007ffe803 */
[----:B------:R-:W-:-:S04]  /*6be0*/  SHF.L.U32 R5, R0, R5, RZ ;  /* 0x0000000500057219 */ /* 0x000fc800000006ff */
[----:B------:R-:W-:-:S07]  /*6bf0*/  LOP3.LUT R0, R5, 0x3, RZ, 0xc0, !PT ;  /* 0x0000000305007812 */ /* 0x000fce00078ec0ff */
.L_x_137:
[----:B------:R-:W-:Y:S05]  /*6c00*/  BSYNC.RECONVERGENT B1 ;  /* 0x0000000000017941 */ /* 0x000fea0003800200 */
.L_x_136:
[----:B------:R-:W-:Y:S01]  /*6c10*/  IMAD.SHL.U32 R0, R0, 0x200000, RZ ;  /* 0x0020000000007824 */ /* 0x000fe200078e00ff */
[----:B------:R-:W-:-:S04]  /*6c20*/  LEA R2, R2, 0x37800000, 0x17 ;  /* 0x3780000002027811 */ /* 0x000fc800078eb8ff */
[----:B------:R-:W-:-:S07]  /*6c30*/  LOP3.LUT R0, R2, R0, R7, 0xfe, !PT ;  /* 0x0000000002007212 */ /* 0x000fce00078efe07 */
.L_x_135:
[----:B------:R-:W-:Y:S05]  /*6c40*/  BSYNC.RECONVERGENT B0 ;  /* 0x0000000000007941 */ /* 0x000fea0003800200 */
.L_x_134:
[----:B------:R-:W-:-:S04]  /*6c50*/  F2FP.BF16.F32.PACK_AB R0, RZ, R0 ;  /* 0x00000000ff00723e */ /* 0x000fc800000010ff */
[----:B------:R-:W-:Y:S01]  /*6c60*/  PRMT R19, R0, 0x7610, R19 ;  /* 0x0000761000137816 */ /* 0x000fe20000000013 */
[----:B------:R-:W-:Y:S06]  /*6c70*/  BRA `(.L_x_115) ;  /* 0x0000000000b47947 */ /* 0x000fec0003800000 */
.L_x_127:
[----:B------:R-:W-:-:S09]  /*6c80*/  UISETP.NE.AND UP0, UPT, UR4, 0x1c, UPT ;  /* 0x0000001c0400788c */ /* 0x000fd2000bf05270 */
[----:B------:R-:W-:Y:S05]  /*6c90*/  BRA.U !UP0, `(.L_x_138) ;  /* 0x00000001089c7547 */ /* 0x000fea000b800000 */
[----:B------:R-:W-:-:S09]  /*6ca0*/  UISETP.NE.AND UP0, UPT, UR4, 0x1d, UPT ;  /* 0x0000001d0400788c */ /* 0x000fd2000bf05270 */
[----:B------:R-:W-:Y:S05]  /*6cb0*/  BRA.U !UP0, `(.L_x_139) ;  /* 0x0000000108807547 */ /* 0x000fea000b800000 */
[----:B------:R-:W-:-:S09]  /*6cc0*/  UISETP.NE.AND UP0, UPT, UR4, 0x2c, UPT ;  /* 0x0000002c0400788c */ /* 0x000fd2000bf05270 */
[----:B------:R-:W-:Y:S05]  /*6cd0*/  BRA.U UP0, `(.L_x_114) ;  /* 0x0000000100307547 */ /* 0x000fea000b800000 */
        /* <DEDUP_REMOVED lines=8> */
.L_x_141:
[----:B------:R-:W-:Y:S05]  /*6d60*/  BSYNC.RECONVERGENT B0 ;  /* 0x0000000000007941 */ /* 0x000fea0003800200 */
.L_x_140:
[----:B------:R-:W-:-:S04]  /*6d70*/  F2FP.BF16.F32.PACK_AB R0, RZ, R0 ;  /* 0x00000000ff00723e */ /* 0x000fc800000010ff */
[----:B------:R-:W-:Y:S01]  /*6d80*/  PRMT R19, R0, 0x7610, R19 ;  /* 0x0000761000137816 */ /* 0x000fe20000000013 */
[----:B------:R-:W-:Y:S06]  /*6d90*/  BRA `(.L_x_115) ;  /* 0x00000000006c7947 */ /* 0x000fec0003800000 */
.L_x_114:
        /* <DEDUP_REMOVED lines=9> */
[----:B------:R-:W-:Y:S01]  /*6e30*/  IMAD.U32 R5, RZ, RZ, UR5 ;  /* 0x00000005ff057e24 */ /* 0x000fe2000f8e00ff */
[----:B-1----:R-:W-:Y:S01]  /*6e40*/  MOV R6, UR6 ;  /* 0x0000000600067c02 */ /* 0x002fe20008000f00 */
[----:B------:R-:W-:-:S02]  /*6e50*/  IMAD.U32 R7, RZ, RZ, UR7 ;  /* 0x00000007ff077e24 */ /* 0x000fc4000f8e00ff */
[----:B---3--:R-:W-:Y:S02]  /*6e60*/  IMAD.U32 R10, RZ, RZ, UR8 ;  /* 0x00000008ff0a7e24 */ /* 0x008fe4000f8e00ff */
[----:B------:R-:W-:-:S07]  /*6e70*/  IMAD.U32 R11, RZ, RZ, UR9 ;  /* 0x00000009ff0b7e24 */ /* 0x000fce000f8e00ff */
[----:B------:R-:W-:-:S07]  /*6e80*/  LEPC R20, `(.L_x_142) ;  /* 0x000000001014794e */ /* 0x000fce0000000000 */
[----:B--2---:R-:W-:Y:S05]  /*6e90*/  CALL.ABS.NOINC R2 ;  /* 0x0000000002007343 */ /* 0x004fea0003c00000 */
.L_x_142:
[----:B------:R-:W-:Y:S01]  /*6ea0*/  PRMT R19, RZ, 0x7610, R19 ;  /* 0x00007610ff137816 */ /* 0x000fe20000000013 */
[----:B------:R-:W-:Y:S06]  /*6eb0*/  BRA `(.L_x_115) ;  /* 0x0000000000247947 */ /* 0x000fec0003800000 */
.L_x_139:
[----:B------:R-:W2:Y:S02]  /*6ec0*/  LDG.E.64 R2, desc[UR36][R2.64] ;  /* 0x0000002402027981 */ /* 0x000ea4000c1e1b00 */
[----:B--2---:R-:W0:Y:S02]  /*6ed0*/  I2F.U64 R0, R2 ;  /* 0x0000000200007312 */ /* 0x004e240000301000 */
[----:B0-----:R-:W-:-:S04]  /*6ee0*/  F2FP.BF16.F32.PACK_AB R0, RZ, R0 ;  /* 0x00000000ff00723e */ /* 0x001fc800000010ff */
[----:B------:R-:W-:Y:S01]  /*6ef0*/  PRMT R19, R0, 0x7610, R19 ;  /* 0x0000761000137816 */ /* 0x000fe20000000013 */
[----:B------:R-:W-:Y:S06]  /*6f00*/  BRA `(.L_x_115) ;  /* 0x0000000000107947 */ /* 0x000fec0003800000 */
.L_x_138:
[----:B------:R-:W2:Y:S02]  /*6f10*/  LDG.E R2, desc[UR36][R2.64] ;  /* 0x0000002402027981 */ /* 0x000ea4000c1e1900 */
[----:B--2---:R-:W-:-:S04]  /*6f20*/  I2FP.F32.U32 R0, R2 ;  /* 0x0000000200007245 */ /* 0x004fc80000201000 */
[----:B------:R-:W-:-:S04]  /*6f30*/  F2FP.BF16.F32.PACK_AB R0, RZ, R0 ;  /* 0x00000000ff00723e */ /* 0x000fc800000010ff */
[----:B------:R-:W-:-:S07]  /*6f40*/  PRMT R19, R0, 0x7610, R19 ;  /* 0x0000761000137816 */ /* 0x000fce0000000013 */
.L_x_115:
[----:B------:R-:W0:Y:S01]  /*6f50*/  LDCU.64 UR6, c[0x0][0x5f8] ;  /* 0x0000bf00ff0677ac */ /* 0x000e220008000a00 */
[----:B------:R-:W-:-:S04]  /*6f60*/  UPRMT UR4, UR40, 0x7772, URZ ;  /* 0x0000777228047896 */ /* 0x000fc800080000ff */
[----:B------:R-:W-:Y:S01]  /*6f70*/  UISETP.GT.AND UP0, UPT, UR4, 0x9, UPT ;  /* 0x000000090400788c */ /* 0x000fe2000bf04270 */
[----:B0-----:R-:W-:-:S04]  /*6f80*/  IADD3 R2, P0, PT, R18, UR6, RZ ;  /* 0x0000000612027c10 */ /* 0x001fc8000ff1e0ff */
[----:B------:R-:W-:-:S04]  /*6f90*/  IADD3.X R3, PT, PT, RZ, UR7, RZ, P0, !PT ;  /* 0x00000007ff037c10 */ /* 0x000fc800087fe4ff */
        /* <DEDUP_REMOVED lines=13> */
.L_x_146:
[----:B------:R-:W2:Y:S02]  /*7070*/  LDG.E.U8 R2, desc[UR36][R2.64] ;  /* 0x0000002402027981 */ /* 0x000ea4000c1e1100 */
[----:B--2---:R-:W-:-:S04]  /*7080*/  I2FP.F32.U32 R0, R2 ;  /* 0x0000000200007245 */ /* 0x004fc80000201000 */
[----:B------:R-:W-:Y:S01]  /*7090*/  F2FP.BF16.F32.PACK_AB R0, RZ, R0 ;  /* 0x00000000ff00723e */ /* 0x000fe200000010ff */
[----:B------:R-:W-:Y:S06]  /*70a0*/  BRA `(.L_x_148) ;  /* 0x0000000c00a47947 */ /* 0x000fec0003800000 */
.L_x_145:
        /* <DEDUP_REMOVED lines=10> */
.L_x_150:
[----:B------:R-:W2:Y:S02]  /*7150*/  LDG.E R2, desc[UR36][R2.64] ;  /* 0x0000002402027981 */ /* 0x000ea4000c1e1900 */
[----:B--2---:R-:W-:-:S04]  /*7160*/  I2FP.F32.S32 R0, R2 ;  /* 0x0000000200007245 */ /* 0x004fc80000201400 */
[----:B------:R-:W-:Y:S01]  /*7170*/  F2FP.BF16.F32.PACK_AB R0, RZ, R0 ;  /* 0x00000000ff00723e */ /* 0x000fe200000010ff */
[----:B------:R-:W-:Y:S06]  /*7180*/  BRA `(.L_x_148) ;  /* 0x0000000c006c7947 */ /* 0x000fec0003800000 */
.L_x_149:
[----:B------:R-:W2:Y:S02]  /*7190*/  LDG.E.U16 R2, desc[UR36][R2.64] ;  /* 0x0000002402027981 */ /* 0x000ea4000c1e1500 */
[----:B--2---:R-:W0:Y:S02]  /*71a0*/  I2F.S16 R0, R2 ;  /* 0x0000000200007306 */ /* 0x004e240000101400 */
[----:B0-----:R-:W-:Y:S01]  /*71b0*/  F2FP.BF16.F32.PACK_AB R0, RZ, R0 ;  /* 0x00000000ff00723e */ /* 0x001fe200000010ff */
[----:B------:R-:W-:Y:S06]  /*71c0*/  BRA `(.L_x_148) ;  /* 0x0000000c005c7947 */ /* 0x000fec0003800000 */
.L_x_144:
        /* <DEDUP_REMOVED lines=9> */
.L_x_152:
[----:B------:R-:W2:Y:S02]  /*7260*/  LDG.E.U16 R0, desc[UR36][R2.64] ;  /* 0x0000002402007981 */ /* 0x000ea4000c1e1500 */
[----:B--2---:R-:W-:-:S05]  /*7270*/  HADD2.F32 R0, -RZ, R0.H0_H0 ;  /* 0x20000000ff007230 */ /* 0x004fca0000004100 */
[----:B------:R-:W-:Y:S01]  /*7280*/  F2FP.BF16.F32.PACK_AB R0, RZ, R0 ;  /* 0x00000000ff00723e */ /* 0x000fe200000010ff */
[----:B------:R-:W-:Y:S06]  /*7290*/  BRA `(.L_x_148) ;  /* 0x0000000c00287947 */ /* 0x000fec0003800000 */
.L_x_151:
        /* <DEDUP_REMOVED lines=9> */
.L_x_154:
[----:B------:R-:W2:Y:S02]  /*7330*/  LDG.E.U16 R2, desc[UR36][R2.64] ;  /* 0x0000002402027981 */ /* 0x000ea4000c1e1500 */
[----:B--2---:R-:W-:-:S05]  /*7340*/  HADD2.F32 R0, -RZ, R2.H0_H0 ;  /* 0x20000002ff007230 */ /* 0x004fca0000004100 */
[----:B------:R-:W-:Y:S01]  /*7350*/  F2FP.BF16.F32.PACK_AB R0, RZ, R0 ;  /* 0x00000000ff00723e */ /* 0x000fe200000010ff */
[----:B------:R-:W-:Y:S06]  /*7360*/  BRA `(.L_x_148) ;  /* 0x0000000800f47947 */ /* 0x000fec0003800000 */
.L_x_153:
        /* <DEDUP_REMOVED lines=12> */
.L_x_143:
        /* <DEDUP_REMOVED lines=13> */
.L_x_157:
        /* <DEDUP_REMOVED lines=12> */
.L_x_156:
        /* <DEDUP_REMOVED lines=19> */
[----:B------:R-:W-:Y:S02]  /*76f0*/  SHF.R.S32.HI R5, RZ, 0x8, R5 ;  /* 0x00000008ff057819 */ /* 0x000fe40000011405 */
[----:B------:R-:W-:-:S04]  /*7700*/  IADD3 R6, PT, PT, R6, 0x3c000000, RZ ;  /* 0x3c00000006067810 */ /* 0x000fc80007ffe0ff */
[----:B------:R-:W-:-:S04]  /*7710*/  LOP3.LUT R5, R6, 0x7f800000, R5, 0xf8, !PT ;  /* 0x7f80000006057812 */ /* 0x000fc800078ef805 */
[----:B------:R-:W-:-:S04]  /*7720*/  SEL R5, R5, RZ, P0 ;  /* 0x000000ff05057207 */ /* 0x000fc80000000000 */
[----:B------:R-:W-:-:S04]  /*7730*/  LOP3.LUT R5, R5, 0x80000000, R0, 0xf8, !PT ;  /* 0x8000000005057812 */ /* 0x000fc800078ef800 */
[----:B------:R-:W-:-:S04]  /*7740*/  F2FP.BF16.F32.PACK_AB R5, RZ, R5 ;  /* 0x00000005ff05723e */ /* 0x000fc800000010ff */
[----:B------:R-:W-:Y:S01]  /*7750*/  PRMT R0, R5, 0x7610, R0 ;  /* 0x0000761005007816 */ /* 0x000fe20000000000 */
[----:B------:R-:W-:Y:S06]  /*7760*/  BRA `(.L_x_148) ;  /* 0x0000000400f47947 */ /* 0x000fec0003800000 */
.L_x_159:
        /* <DEDUP_REMOVED lines=11> */
[----:B------:R-:W-:Y:S01]  /*7820*/  F2FP.BF16.F32.PACK_AB R0, RZ, R0 ;  /* 0x00000000ff00723e */ /* 0x000fe200000010ff */
[----:B------:R-:W-:Y:S06]  /*7830*/  BRA `(.L_x_148) ;  /* 0x0000000400c07947 */ /* 0x000fec0003800000 */
.L_x_158:
[----:B------:R0:W5:Y:S01]  /*7840*/  LDG.E.U16 R0, desc[UR36][R2.64] ;  /* 0x0000002402007981 */ /* 0x000162000c1e1500 */
[----:B------:R-:W-:Y:S05]  /*7850*/  BRA `(.L_x_148) ;  /* 0x0000000400b87947 */ /* 0x000fea0003800000 */
.L_x_155:
        /* <DEDUP_REMOVED lines=12> */
.L_x_162:
        /* <DEDUP_REMOVED lines=21> */
.L_x_166:
[----:B------:R-:W-:Y:S05]  /*7a70*/  BSYNC.RECONVERGENT B1 ;  /* 0x0000000000017941 */ /* 0x000fea0003800200 */
.L_x_165:
[----:B------:R-:W-:Y:S02]  /*7a80*/  SHF.L.U32 R0, R0, 0x14, RZ ;  /* 0x0000001400007819 */ /* 0x000fe400000006ff */
[----:B------:R-:W-:-:S04]  /*7a90*/  LEA R2, R2, 0x3b800000, 0x17 ;  /* 0x3b80000002027811 */ /* 0x000fc800078eb8ff */
[----:B------:R-:W-:-:S07]  /*7aa0*/  LOP3.LUT R0, R2, R0, R7, 0xfe, !PT ;  /* 0x0000000002007212 */ /* 0x000fce00078efe07 */
.L_x_164:
[----:B------:R-:W-:Y:S05]  /*7ab0*/  BSYNC.RECONVERGENT B0 ;  /* 0x0000000000007941 */ /* 0x000fea0003800200 */
.L_x_163:
[----:B------:R-:W-:Y:S01]  /*7ac0*/  F2FP.BF16.F32.PACK_AB R0, RZ, R0 ;  /* 0x00000000ff00723e */ /* 0x000fe200000010ff */
[----:B------:R-:W-:Y:S06]  /*7ad0*/  BRA `(.L_x_148) ;  /* 0x0000000400187947 */ /* 0x000fec0003800000 */
.L_x_161:
        /* <DEDUP_REMOVED lines=21> */
.L_x_170:
[----:B------:R-:W-:Y:S05]  /*7c30*/  BSYNC.RECONVERGENT B1 ;  /* 0x0000000000017941 */ /* 0x000fea0003800200 */
.L_x_169:
[----:B------:R-:W-:Y:S01]  /*7c40*/  IMAD.SHL.U32 R0, R0, 0x200000, RZ ;  /* 0x0020000000007824 */ /* 0x000fe200078e00ff */
[----:B------:R-:W-:-:S04]  /*7c50*/  LEA R2, R2, 0x37800000, 0x17 ;  /* 0x3780000002027811 */ /* 0x000fc800078eb8ff */
[----:B------:R-:W-:-:S07]  /*7c60*/  LOP3.LUT R0, R2, R0, R7, 0xfe, !PT ;  /* 0x0000000002007212 */ /* 0x000fce00078efe07 */
.L_x_168:
[----:B------:R-:W-:Y:S05]  /*7c70*/  BSYNC.RECONVERGENT B0 ;  /* 0x0000000000007941 */ /* 0x000fea0003800200 */
.L_x_167:
[----:B------:R-:W-:Y:S01]  /*7c80*/  F2FP.BF16.F32.PACK_AB R0, RZ, R0 ;  /* 0x00000000ff00723e */ /* 0x000fe200000010ff */
[----:B------:R-:W-:Y:S06]  /*7c90*/  BRA `(.L_x_148) ;  /* 0x0000000000a87947 */ /* 0x000fec0003800000 */
.L_x_160:
        /* <DEDUP_REMOVED lines=14> */
.L_x_174:
[----:B------:R-:W-:Y:S05]  /*7d80*/  BSYNC.RECONVERGENT B0 ;  /* 0x0000000000007941 */ /* 0x000fea0003800200 */
.L_x_173:
[----:B------:R-:W-:Y:S01]  /*7d90*/  F2FP.BF16.F32.PACK_AB R0, RZ, R0 ;  /* 0x00000000ff00723e */ /* 0x000fe200000010ff */
[----:B------:R-:W-:Y:S06]  /*7da0*/  BRA `(.L_x_148) ;  /* 0x0000000000647947 */ /* 0x000fec0003800000 */
.L_x_147:
        /* <DEDUP_REMOVED lines=12> */
[----:B---3--:R-:W-:Y:S01]  /*7e70*/  IMAD.U32 R10, RZ, RZ, UR8 ;  /* 0x00000008ff0a7e24 */ /* 0x008fe2000f8e00ff */
[----:B------:R-:W-:-:S07]  /*7e80*/  MOV R11, UR9 ;  /* 0x00000009000b7c02 */ /* 0x000fce0008000f00 */
[----:B------:R-:W-:-:S07]  /*7e90*/  LEPC R20, `(.L_x_175) ;  /* 0x000000001014794e */ /* 0x000fce0000000000 */
[----:B--2--5:R-:W-:Y:S05]  /*7ea0*/  CALL.ABS.NOINC R2 ;  /* 0x0000000002007343 */ /* 0x024fea0003c00000 */
.L_x_175:
[----:B------:R-:W-:Y:S01]  /*7eb0*/  PRMT R0, RZ, 0x7610, R0 ;  /* 0x00007610ff007816 */ /* 0x000fe20000000000 */
[----:B------:R-:W-:Y:S06]  /*7ec0*/  BRA `(.L_x_148) ;  /* 0x00000000001c7947 */ /* 0x000fec0003800000 */
.L_x_172:
[----:B------:R-:W2:Y:S02]  /*7ed0*/  LDG.E.64 R2, desc[UR36][R2.64] ;  /* 0x0000002402027981 */ /* 0x000ea4000c1e1b00 */
[----:B--2---:R-:W0:Y:S02]  /*7ee0*/  I2F.U64 R0, R2 ;  /* 0x0000000200007312 */ /* 0x004e240000301000 */
[----:B0-----:R-:W-:Y:S01]  /*7ef0*/  F2FP.BF16.F32.PACK_AB R0, RZ, R0 ;  /* 0x00000000ff00723e */ /* 0x001fe200000010ff */
[----:B------:R-:W-:Y:S06]  /*7f00*/  BRA `(.L_x_148) ;  /* 0x00000000000c7947 */ /* 0x000fec0003800000 */
.L_x_171:
[----:B------:R-:W2:Y:S02]  /*7f10*/  LDG.E R2, desc[UR36][R2.64] ;  /* 0x0000002402027981 */ /* 0x000ea4000c1e1900 */
[----:B--2---:R-:W-:-:S04]  /*7f20*/  I2FP.F32.U32 R0, R2 ;  /* 0x0000000200007245 */ /* 0x004fc80000201000 */
[----:B------:R-:W-:-:S07]  /*7f30*/  F2FP.BF16.F32.PACK_AB R0, RZ, R0 ;  /* 0x00000000ff00723e */ /* 0x000fce00000010ff */
.L_x_148:
[----:B------:R-:W1:Y:S01]  /*7f40*/  LDCU.64 UR6, c[0x0][0x600] ;  /* 0x0000c000ff0677ac */ /* 0x000e620008000a00 */
[----:B-----5:R-:W-:Y:S02]  /*7f50*/  IMAD.U32 R0, R0, 0x10000, RZ ;  /* 0x0001000000007824 */ /* 0x020fe400078e00ff */
[----:B------:R-:W-:Y:S01]  /*7f60*/  IMAD.U32 R19, R19, 0x10000, RZ ;  /* 0x0001000013137824 */ /* 0x000fe200078e00ff */
[----:B------:R-:W0:Y:S02]  /*7f70*/  LDCU.64 UR4, c[0x0][0x5e8] ;  /* 0x0000bd00ff0477ac */ /* 0x000e240008000a00 */
        /* <DEDUP_REMOVED lines=18> */
[----:B0-----:R-:W-:-:S04]  /*80a0*/  SHF.L.U32 R0, R19, 0x10, RZ ;  /* 0x0000001013007819 */ /* 0x001fc800000006ff */
[----:B------:R-:W0:Y:S02]  /*80b0*/  F2I.FTZ.TRUNC.NTZ R5, R0 ;  /* 0x0000000000057305 */ /* 0x000e24000021f100 */
[----:B0-----:R0:W-:Y:S01]  /*80c0*/  STG.E.U8 desc[UR36][R2.64], R5 ;  /* 0x0000000502007986 */ /* 0x0011e2000c101124 */
[----:B------:R-:W-:Y:S05]  /*80d0*/  BRA `(.L_x_181) ;  /* 0x0000000c007c7947 */ /* 0x000fea0003800000 */
.L_x_179:
[----:B0-----:R-:W-:-:S06]  /*80e0*/  IMAD.U32 R5, R19, 0x10000, RZ ;  /* 0x0001000013057824 */ /* 0x001fcc00078e00ff */
[----:B------:R-:W0:Y:S02]  /*80f0*/  F2I.S64.TRUNC R4, R5 ;  /* 0x0000000500047311 */ /* 0x000e24000020d900 */
[----:B0-----:R0:W-:Y:S01]  /*8100*/  STG.E.U8 desc[UR36][R2.64], R4 ;  /* 0x0000000402007986 */ /* 0x0011e2000c101124 */
[----:B------:R-:W-:Y:S05]  /*8110*/  BRA `(.L_x_181) ;  /* 0x0000000c006c7947 */ /* 0x000fea0003800000 */
.L_x_178:
        /* <DEDUP_REMOVED lines=10> */
.L_x_183:
[----:B0-----:R-:W-:-:S06]  /*81c0*/  IMAD.U32 R19, R19, 0x10000, RZ ;  /* 0x0001000013137824 */ /* 0x001fcc00078e00ff */
[----:B------:R-:W0:Y:S02]  /*81d0*/  F2I.FTZ.TRUNC.NTZ R19, R19 ;  /* 0x0000001300137305 */ /* 0x000e24000021f100 */
[----:B0-----:R0:W-:Y:S01]  /*81e0*/  STG.E desc[UR36][R2.64], R19 ;  /* 0x0000001302007986 */ /* 0x0011e2000c101924 */
[----:B------:R-:W-:Y:S05]  /*81f0*/  BRA `(.L_x_181) ;  /* 0x0000000c00347947 */ /* 0x000fea0003800000 */
.L_x_182:
[----:B0-----:R-:W-:-:S06]  /*8200*/  IMAD.U32 R19, R19, 0x10000, RZ ;  /* 0x0001000013137824 */ /* 0x001fcc00078e00ff */
[----:B------:R-:W0:Y:S02]  /*8210*/  F2I.FTZ.TRUNC.NTZ R19, R19 ;  /* 0x0000001300137305 */ /* 0x000e24000021f100 */
[----:B0-----:R0:W-:Y:S01]  /*8220*/  STG.E.U16 desc[UR36][R2.64], R19 ;  /* 0x0000001302007986 */ /* 0x0011e2000c101524 */
[----:B------:R-:W-:Y:S05]  /*8230*/  BRA `(.L_x_181) ;  /* 0x0000000c00247947 */ /* 0x000fea0003800000 */
.L_x_177:
[----:B------:R-:W-:-:S09]  /*8240*/  UISETP.GT.AND UP0, UPT, UR6, 0x6, UPT ;  /* 0x000000060600788c */ /* 0x000fd2000bf04270 */
[----:B------:R-:W-:Y:S05]  /*8250*/  BRA.U UP0, `(.L_x_184) ;  /* 0x00000001002c7547 */ /* 0x000fea000b800000 */
[----:B------:R-:W-:-:S09]  /*8260*/  UISETP.NE.AND UP0, UPT, UR6, 0x5, UPT ;  /* 0x000000050600788c */ /* 0x000fd2000bf05270 */
[----:B------:R-:W-:Y:S05]  /*8270*/  BRA.U !UP0, `(.L_x_185) ;  /* 0x0000000108147547 */ /* 0x000fea000b800000 */
[----:B------:R-:W-:-:S09]  /*8280*/  UISETP.NE.AND UP0, UPT, UR6, 0x6, UPT ;  /* 0x000000060600788c */ /* 0x000fd2000bf05270 */
[----:B------:R-:W-:Y:S05]  /*8290*/  BRA.U UP0, `(.L_x_180) ;  /* 0x0000000900307547 */ /* 0x000fea000b800000 */
[----:B0-----:R-:W-:-:S05]  /*82a0*/  IMAD.U32 R19, R19, 0x10000, RZ ;  /* 0x0001000013137824 */ /* 0x001fca00078e00ff */
[----:B------:R0:W-:Y:S01]  /*82b0*/  STG.E desc[UR36][R2.64], R19 ;  /* 0x0000001302007986 */ /* 0x0001e2000c101924 */
[----:B------:R-:W-:Y:S05]  /*82c0*/  BRA `(.L_x_181) ;  /* 0x0000000c00007947 */ /* 0x000fea0003800000 */
.L_x_185:
[----:B0-----:R-:W-:-:S05]  /*82d0*/  IMAD.U32 R0, R19, 0x10000, RZ ;  /* 0x0001000013007824 */ /* 0x001fca00078e00ff */
[----:B------:R-:W-:-:S05]  /*82e0*/  F2FP.F16.F32.PACK_AB R0, RZ, R0 ;  /* 0x00000000ff00723e */ /* 0x000fca00000000ff */
[----:B------:R0:W-:Y:S01]  /*82f0*/  STG.E.U16 desc[UR36][R2.64], R0 ;  /* 0x0000000002007986 */ /* 0x0001e2000c101524 */
[----:B------:R-:W-:Y:S05]  /*8300*/  BRA `(.L_x_181) ;  /* 0x0000000800f07947 */ /* 0x000fea0003800000 */
.L_x_184:
[----:B------:R-:W-:-:S09]  /*8310*/  UISETP.NE.AND UP0, UPT, UR6, 0x7, UPT ;  /* 0x000000070600788c */ /* 0x000fd2000bf05270 */
[----:B------:R-:W-:Y:S05]  /*8320*/  BRA.U !UP0, `(.L_x_186) ;  /* 0x0000000108347547 */ /* 0x000fea000b800000 */
[----:B------:R-:W-:-:S09]  /*8330*/  UISETP.NE.AND UP0, UPT, UR6, 0x8, UPT ;  /* 0x000000080600788c */ /* 0x000fd2000bf05270 */
[----:B------:R-:W-:Y:S05]  /*8340*/  BRA.U !UP0, `(.L_x_187) ;  /* 0x0000000108187547 */ /* 0x000fea000b800000 */
[----:B------:R-:W-:-:S09]  /*8350*/  UISETP.NE.AND UP0, UPT, UR6, 0x9, UPT ;  /* 0x000000090600788c */ /* 0x000fd2000bf05270 */
[----:B------:R-:W-:Y:S05]  /*8360*/  BRA.U UP0, `(.L_x_180) ;  /* 0x0000000500fc7547 */ /* 0x000fea000b800000 */
[----:B0-----:R-:W-:Y:S01]  /*8370*/  SHF.L.U32 R4, R19, 0x10, RZ ;  /* 0x0000001013047819 */ /* 0x001fe200000006ff */
[----:B------:R-:W-:-:S05]  /*8380*/  IMAD.MOV.U32 R5, RZ, RZ, RZ ;  /* 0x000000ffff057224 */ /* 0x000fca00078e00ff */
[----:B------:R0:W-:Y:S01]  /*8390*/  STG.E.64 desc[UR36][R2.64], R4 ;  /* 0x0000000402007986 */ /* 0x0001e2000c101b24 */
[----:B------:R-:W-:Y:S05]  /*83a0*/  BRA `(.L_x_181) ;  /* 0x0000000800c87947 */ /* 0x000fea0003800000 */
.L_x_187:
[----:B0-----:R-:W-:-:S05]  /*83b0*/  IMAD.U32 R19, R19, 0x10000, RZ ;  /* 0x0001000013137824 */ /* 0x001fca00078e00ff */
[----:B------:R-:W-:-:S04]  /*83c0*/  F2FP.F16.F32.PACK_AB R5, RZ, R19 ;  /* 0x00000013ff05723e */ /* 0x000fc800000000ff */
[----:B------:R-:W-:-:S05]  /*83d0*/  PRMT R5, R5, 0x5410, RZ ;  /* 0x0000541005057816 */ /* 0x000fca00000000ff */
[----:B------:R0:W-:Y:S01]  /*83e0*/  STG.E desc[UR36][R2.64], R5 ;  /* 0x0000000502007986 */ /* 0x0001e2000c101924 */
[----:B------:R-:W-:Y:S05]  /*83f0*/  BRA `(.L_x_181) ;  /* 0x0000000800b47947 */ /* 0x000fea0003800000 */
.L_x_186:
[----:B0-----:R-:W-:-:S04]  /*8400*/  IMAD.U32 R4, R19, 0x10000, RZ ;  /* 0x0001000013047824 */ /* 0x001fc800078e00ff */
[----:B------:R-:W-:-:S06]  /*8410*/  FMUL.FTZ R4, R4, 1 ;  /* 0x3f80000004047820 */ /* 0x000fcc0000410000 */
[----:B------:R-:W0:Y:S02]  /*8420*/  F2F.F64.F32 R4, R4 ;  /* 0x0000000400047310 */ /* 0x000e240000201800 */
[----:B0-----:R0:W-:Y:S01]  /*8430*/  STG.E.64 desc[UR36][R2.64], R4 ;  /* 0x0000000402007986 */ /* 0x0011e2000c101b24 */
[----:B------:R-:W-:Y:S05]  /*8440*/  BRA `(.L_x_181) ;  /* 0x0000000800a07947 */ /* 0x000fea0003800000 */
.L_x_176:
[----:B------:R-:W-:-:S09]  /*8450*/  UISETP.GT.AND UP0, UPT, UR6, 0x18, UPT ;  /* 0x000000180600788c */ /* 0x000fd2000bf04270 */
[----:B------:R-:W-:Y:S05]  /*8460*/  BRA.U !UP0, `(.L_x_188) ;  /* 0x0000000508607547 */ /* 0x000fea000b800000 */
        /* <DEDUP_REMOVED lines=12> */
.L_x_191:
[----:B0-----:R-:W-:Y:S01]  /*8530*/  IMAD.U32 R5, R19, 0x10000, RZ ;  /* 0x0001000013057824 */ /* 0x001fe200078e00ff */
[----:B------:R-:W-:Y:S01]  /*8540*/  BSSY.RECONVERGENT B0, `(.L_x_192) ;  /* 0x0000013000007945 */ /* 0x000fe20003800200 */
[----:B------:R-:W-:-:S03]  /*8550*/  IMAD.MOV.U32 R0, RZ, RZ, 0x80 ;  /* 0x00000080ff007424 */ /* 0x000fc600078e00ff */
[----:B------:R-:W-:-:S04]  /*8560*/  LOP3.LUT R4, R5, 0x7fffffff, RZ, 0xc0, !PT ;  /* 0x7fffffff05047812 */ /* 0x000fc800078ec0ff */
[----:B------:R-:W-:-:S13]  /*8570*/  ISETP.GT.U32.AND P0, PT, R4, 0x437fffff, PT ;  /* 0x437fffff0400780c */ /* 0x000fda0003f04070 */
[----:B------:R-:W-:Y:S05]  /*8580*/  @P0 BRA `(.L_x_193) ;  /* 0x0000000000380947 */ /* 0x000fea0003800000 */
[----:B------:R-:W-:-:S13]  /*8590*/  ISETP.GE.U32.AND P0, PT, R4, 0x3c000000, PT ;  /* 0x3c0000000400780c */ /* 0x000fda0003f06070 */
[----:B------:R-:W-:-:S04]  /*85a0*/  @P0 SHF.R.U32.HI R0, RZ, 0x14, R5 ;  /* 0x00000014ff000819 */ /* 0x000fc80000011605 */
[----:B------:R-:W-:-:S04]  /*85b0*/  @P0 LOP3.LUT R0, R0, 0x1, RZ, 0xc0, !PT ;  /* 0x0000000100000812 */ /* 0x000fc800078ec0ff */
[----:B------:R-:W-:-:S04]  /*85c0*/  @P0 IADD3 R0, PT, PT, R5, 0x487ffff, R0 ;  /* 0x0487ffff05000810 */ /* 0x000fc80007ffe000 */
[----:B------:R-:W-:-:S04]  /*85d0*/  @P0 SHF.R.U32.HI R0, RZ, 0x14, R0 ;  /* 0x00000014ff000819 */ /* 0x000fc80000011600 */
[----:B------:R-:W-:Y:S01]  /*85e0*/  @P0 LOP3.LUT R0, R0, 0xff, RZ, 0xc0, !PT ;  /* 0x000000ff00000812 */ /* 0x000fe200078ec0ff */
[----:B------:R-:W-:Y:S06]  /*85f0*/  @P0 BRA `(.L_x_194) ;  /* 0x0000000000140947 */ /* 0x000fec0003800000 */
[----:B------:R-:W-:-:S05]  /*8600*/  FADD.FTZ R0, R4, 8192 ;  /* 0x4600000004007421 */ /* 0x000fca0000010000 */
[----:B------:R-:W-:Y:S02]  /*8610*/  LOP3.LUT P0, R4, R0, 0xff, RZ, 0xc0, !PT ;  /* 0x000000ff00047812 */ /* 0x000fe4000780c0ff */
[----:B------:R-:W-:-:S11]  /*8620*/  PRMT R0, RZ, 0x7610, R0 ;  /* 0x00007610ff007816 */ /* 0x000fd60000000000 */
[----:B------:R-:W-:Y:S05]  /*8630*/  @!P0 BRA `(.L_x_193) ;  /* 0x00000000000c8947 */ /* 0x000fea0003800000 */
[----:B------:R-:W-:-:S07]  /*8640*/  MOV R0, R4 ;  /* 0x0000000400007202 */ /* 0x000fce0000000f00 */
.L_x_194:
[----:B------:R-:W-:-:S04]  /*8650*/  SHF.R.U32.HI R5, RZ, 0x18, R5 ;  /* 0x00000018ff057819 */ /* 0x000fc80000011605 */
[----:B------:R-:W-:-:S07]  /*8660*/  LOP3.LUT R0, R0, 0x80, R5, 0xf8, !PT ;  /* 0x0000008000007812 */ /* 0x000fce00078ef805 */
.L_x_193:
[----:B------:R-:W-:Y:S05]  /*8670*/  BSYNC.RECONVERGENT B0 ;  /* 0x0000000000007941 */ /* 0x000fea0003800200 */
.L_x_192:
[----:B------:R3:W-:Y:S01]  /*8680*/  STG.E.U8 desc[UR36][R2.64], R0 ;  /* 0x0000000002007986 */ /* 0x0007e2000c101124 */
[----:B------:R-:W-:Y:S05]  /*8690*/  BRA `(.L_x_181) ;  /* 0x00000008000c7947 */ /* 0x000fea0003800000 */
.L_x_190:
        /* <DEDUP_REMOVED lines=17> */
[----:B------:R-:W-:-:S07]  /*87b0*/  IMAD.MOV.U32 R0, RZ, RZ, R4 ;  /* 0x000000ffff007224 */ /* 0x000fce00078e0004 */
.L_x_197:
[----:B------:R-:W-:-:S04]  /*87c0*/  SHF.R.U32.HI R5, RZ, 0x18, R5 ;  /* 0x00000018ff057819 */ /* 0x000fc80000011605 */
[----:B------:R-:W-:-:S07]  /*87d0*/  LOP3.LUT R0, R0, 0x80, R5, 0xf8, !PT ;  /* 0x0000008000007812 */ /* 0x000fce00078ef805 */
.L_x_196:
[----:B------:R-:W-:Y:S05]  /*87e0*/  BSYNC.RECONVERGENT B0 ;  /* 0x0000000000007941 */ /* 0x000fea0003800200 */
.L_x_195:
[----:B------:R0:W-:Y:S01]  /*87f0*/  STG.E.U8 desc[UR36][R2.64], R0 ;  /* 0x0000000002007986 */ /* 0x0001e2000c101124 */
[----:B------:R-:W-:Y:S05]  /*8800*/  BRA `(.L_x_181) ;  /* 0x0000000400b07947 */ /* 0x000fea0003800000 */
.L_x_189:
[----:B------:R-:W-:-:S09]  /*8810*/  UISETP.NE.AND UP0, UPT, UR6, 0x1c, UPT ;  /* 0x0000001c0600788c */ /* 0x000fd2000bf05270 */
[----:B------:R-:W-:Y:S05]  /*8820*/  BRA.U !UP0, `(.L_x_198) ;  /* 0x0000000108607547 */ /* 0x000fea000b800000 */
[----:B------:R-:W-:-:S09]  /*8830*/  UISETP.NE.AND UP0, UPT, UR6, 0x1d, UPT ;  /* 0x0000001d0600788c */ /* 0x000fd2000bf05270 */
[----:B------:R-:W-:Y:S05]  /*8840*/  BRA.U !UP0, `(.L_x_199) ;  /* 0x0000000108487547 */ /* 0x000fea000b800000 */
[----:B------:R-:W-:-:S09]  /*8850*/  UISETP.NE.AND UP0, UPT, UR6, 0x2c, UPT ;  /* 0x0000002c0600788c */ /* 0x000fd2000bf05270 */
[----:B------:R-:W-:Y:S05]  /*8860*/  BRA.U UP0, `(.L_x_180) ;  /* 0x0000000100bc7547 */ /* 0x000fea000b800000 */
        /* <DEDUP_REMOVED lines=8> */
[----:B------:R-:W-:Y:S01]  /*88f0*/  @P1 ISETP.EQ.U32.AND P2, PT, R0, 0x1, P0 ;  /* 0x000000010000180c */ /* 0x000fe20000742070 */
[----:B------:R-:W-:Y:S01]  /*8900*/  @P1 VIADD R0, R6, 0x1 ;  /* 0x0000000106001836 */ /* 0x000fe20000000000 */
[----:B------:R-:W-:Y:S02]  /*8910*/  PLOP3.LUT P0, PT, PT, PT, PT, 0x80, 0x8 ;  /* 0x000000000008781c */ /* 0x000fe40003f0f070 */
[----:B------:R-:W-:-:S13]  /*8920*/  @P1 PLOP3.LUT P0, PT, P2, PT, PT, 0x80, 0x8 ;  /* 0x000000000008181c */ /* 0x000fda000170f070 */
[----:B------:R-:W-:-:S05]  /*8930*/  @!P0 IADD3 R0, PT, PT, R6, RZ, RZ ;  /* 0x000000ff06008210 */ /* 0x000fca0007ffe0ff */
[----:B------:R-:W-:-:S05]  /*8940*/  @P1 IMAD.MOV.U32 R5, RZ, RZ, R0 ;  /* 0x000000ffff051224 */ /* 0x000fca00078e0000 */
[----:B------:R2:W-:Y:S01]  /*8950*/  STG.E.U8 desc[UR36][R2.64], R5 ;  /* 0x0000000502007986 */ /* 0x0005e2000c101124 */
[----:B------:R-:W-:Y:S05]  /*8960*/  BRA `(.L_x_181) ;  /* 0x0000000400587947 */ /* 0x000fea0003800000 */
.L_x_199:
[----:B0-----:R-:W-:-:S06]  /*8970*/  IMAD.U32 R4, R19, 0x10000, RZ ;  /* 0x0001000013047824 */ /* 0x001fcc00078e00ff */
[----:B------:R-:W0:Y:S02]  /*8980*/  F2I.U64.TRUNC R4, R4 ;  /* 0x0000000400047311 */ /* 0x000e24000020d800 */
[----:B0-----:R1:W-:Y:S01]  /*8990*/  STG.E.64 desc[UR36][R2.64], R4 ;  /* 0x0000000402007986 */ /* 0x0013e2000c101b24 */
[----:B------:R-:W-:Y:S05]  /*89a0*/  BRA `(.L_x_181) ;  /* 0x0000000400487947 */ /* 0x000fea0003800000 */
.L_x_198:
[----:B0-----:R-:W-:-:S06]  /*89b0*/  IMAD.U32 R19, R19, 0x10000, RZ ;  /* 0x0001000013137824 */ /* 0x001fcc00078e00ff */
[----:B------:R-:W0:Y:S02]  /*89c0*/  F2I.FTZ.U32.TRUNC.NTZ R19, R19 ;  /* 0x0000001300137305 */ /* 0x000e24000021f000 */
[----:B0-----:R0:W-:Y:S01]  /*89d0*/  STG.E desc[UR36][R2.64], R19 ;  /* 0x0000001302007986 */ /* 0x0011e2000c101924 */
[----:B------:R-:W-:Y:S05]  /*89e0*/  BRA `(.L_x_181) ;  /* 0x0000000400387947 */ /* 0x000fea0003800000 */
.L_x_188:
        /* <DEDUP_REMOVED lines=11> */
.L_x_201:
[----:B0-----:R-:W-:Y:S01]  /*8aa0*/  IMAD.U32 R19, R19, 0x10000, RZ ;  /* 0x0001000013137824 */ /* 0x001fe200078e00ff */
[----:B------:R-:W-:-:S03]  /*8ab0*/  CS2R R6, SRZ ;  /* 0x0000000000067805 */ /* 0x000fc6000001ff00 */
[----:B------:R-:W-:-:S06]  /*8ac0*/  FMUL.FTZ R4, R19, 1 ;  /* 0x3f80000013047820 */ /* 0x000fcc0000410000 */
[----:B------:R-:W0:Y:S02]  /*8ad0*/  F2F.F64.F32 R4, R4 ;  /* 0x0000000400047310 */ /* 0x000e240000201800 */
[----:B0-----:R0:W-:Y:S01]  /*8ae0*/  STG.E.128 desc[UR36][R2.64], R4 ;  /* 0x0000000402007986 */ /* 0x0011e2000c101d24 */
[----:B------:R-:W-:Y:S05]  /*8af0*/  BRA `(.L_x_181) ;  /* 0x0000000000f47947 */ /* 0x000fea0003800000 */
.L_x_200:
[----:B------:R-:W-:-:S09]  /*8b00*/  UISETP.NE.AND UP0, UPT, UR6, 0xf, UPT ;  /* 0x0000000f0600788c */ /* 0x000fd2000bf05270 */
[----:B------:R-:W-:Y:S05]  /*8b10*/  BRA.U !UP0, `(.L_x_202) ;  /* 0x0000000108e87547 */ /* 0x000fea000b800000 */
[----:B------:R-:W-:-:S09]  /*8b20*/  UISETP.NE.AND UP0, UPT, UR6, 0x17, UPT ;  /* 0x000000170600788c */ /* 0x000fd2000bf05270 */
[----:B------:R-:W-:Y:S05]  /*8b30*/  BRA.U !UP0, `(.L_x_203) ;  /* 0x0000000108907547 */ /* 0x000fea000b800000 */
[----:B------:R-:W-:-:S09]  /*8b40*/  UISETP.NE.AND UP0, UPT, UR6, 0x18, UPT ;  /* 0x000000180600788c */ /* 0x000fd2000bf05270 */
[----:B------:R-:W-:Y:S05]  /*8b50*/  BRA.U !UP0, `(.L_x_204) ;  /* 0x0000000108447547 */ /* 0x000fea000b800000 */
.L_x_180:
[----:B------:R-:W-:Y:S01]  /*8b60*/  MOV R0, 0x0 ;  /* 0x0000000000007802 */ /* 0x000fe20000000f00 */
[----:B------:R-:W1:Y:S01]  /*8b70*/  LDCU.64 UR4, c[0x4][0x128] ;  /* 0x01002500ff0477ac */ /* 0x000e620008000a00 */
[----:B------:R-:W-:Y:S02]  /*8b80*/  HFMA2 R13, -RZ, RZ, 0, 0 ;  /* 0x00000000ff0d7431 */ /* 0x000fe400000001ff */
[----:B------:R-:W-:Y:S01]  /*8b90*/  IMAD.MOV.U32 R8, RZ, RZ, 0x65 ;  /* 0x00000065ff087424 */ /* 0x000fe200078e00ff */
[----:B------:R2:W3:Y:S01]  /*8ba0*/  LDC.64 R2, c[0x4][R0] ;  /* 0x0100000000027b82 */ /* 0x0004e20000000a00 */
[----:B------:R-:W4:Y:S01]  /*8bb0*/  LDCU.64 UR6, c[0x4][0x130] ;  /* 0x01002600ff0677ac */ /* 0x000f220008000a00 */
[----:B------:R-:W-:Y:S01]  /*8bc0*/  IMAD.MOV.U32 R12, RZ, RZ, 0x1 ;  /* 0x00000001ff0c7424 */ /* 0x000fe200078e00ff */
[----:B------:R-:W5:Y:S01]  /*8bd0*/  LDCU.64 UR8, c[0x4][0x40] ;  /* 0x01000800ff0877ac */ /* 0x000f620008000a00 */
[----:B-1----:R-:W-:Y:S01]  /*8be0*/  IMAD.U32 R4, RZ, RZ, UR4 ;  /* 0x00000004ff047e24 */ /* 0x002fe2000f8e00ff */
[----:B------:R-:W-:Y:S01]  /*8bf0*/  MOV R5, UR5 ;  /* 0x0000000500057c02 */ /* 0x000fe20008000f00 */
[----:B----4-:R-:W-:-:S02]  /*8c00*/  IMAD.U32 R6, RZ, RZ, UR6 ;  /* 0x00000006ff067e24 */ /* 0x010fc4000f8e00ff */
[----:B------:R-:W-:Y:S02]  /*8c10*/  IMAD.U32 R7, RZ, RZ, UR7 ;  /* 0x00000007ff077e24 */ /* 0x000fe4000f8e00ff */
[----:B-----5:R-:W-:Y:S02]  /*8c20*/  IMAD.U32 R10, RZ, RZ, UR8 ;  /* 0x00000008ff0a7e24 */ /* 0x020fe4000f8e00ff */
[----:B--2---:R-:W-:-:S07]  /*8c30*/  IMAD.U32 R11, RZ, RZ, UR9 ;  /* 0x00000009ff0b7e24 */ /* 0x004fce000f8e00ff */
[----:B------:R-:W-:-:S07]  /*8c40*/  LEPC R20, `(.L_x_205) ;  /* 0x000000001014794e */ /* 0x000fce0000000000 */
[----:B0--3--:R-:W-:Y:S05]  /*8c50*/  CALL.ABS.NOINC R2 ;  /* 0x0000000002007343 */ /* 0x009fea0003c00000 */
.L_x_205:
[----:B------:R-:W-:Y:S05]  /*8c60*/  BRA `(.L_x_181) ;  /* 0x0000000000987947 */ /* 0x000fea0003800000 */
.L_x_204:
[----:B0-----:R-:W-:Y:S01]  /*8c70*/  IMAD.U32 R19, R19, 0x10000, RZ ;  /* 0x0001000013137824 */ /* 0x001fe200078e00ff */
[----:B------:R-:W-:Y:S01]  /*8c80*/  BSSY.RECONVERGENT B0, `(.L_x_206) ;  /* 0x000000c000007945 */ /* 0x000fe20003800200 */
[----:B------:R-:W-:-:S03]  /*8c90*/  IMAD.MOV.U32 R0, RZ, RZ, 0x7f ;  /* 0x0000007fff007424 */ /* 0x000fc600078e00ff */
[----:B------:R-:W-:Y:S02]  /*8ca0*/  LOP3.LUT R4, R19, 0x7fffffff, RZ, 0xc0, !PT ;  /* 0x7fffffff13047812 */ /* 0x000fe400078ec0ff */
[----:B------:R-:W-:Y:S02]  /*8cb0*/  SHF.R.U32.HI R5, RZ, 0x18, R19 ;  /* 0x00000018ff057819 */ /* 0x000fe40000011613 */
[----:B------:R-:W-:-:S13]  /*8cc0*/  ISETP.GT.U32.AND P0, PT, R4, 0x43efffff, PT ;  /* 0x43efffff0400780c */ /* 0x000fda0003f04070 */
[----:B------:R-:W-:Y:S05]  /*8cd0*/  @P0 BRA `(.L_x_207) ;  /* 0x0000000000180947 */ /* 0x000fea0003800000 */
[----:B------:R-:W-:-:S13]  /*8ce0*/  ISETP.GE.U32.AND P0, PT, R4, 0x3c800000, PT ;  /* 0x3c8000000400780c */ /* 0x000fda0003f06070 */
[----:B------:R-:W-:-:S04]  /*8cf0*/  @P0 SHF.R.U32.HI R0, RZ, 0x14, R19 ;  /* 0x00000014ff000819 */ /* 0x000fc80000011613 */
[----:B------:R-:W-:-:S04]  /*8d00*/  @P0 LOP3.LUT R0, R0, 0x1, RZ, 0xc0, !PT ;  /* 0x0000000100000812 */ /* 0x000fc800078ec0ff */
[----:B------:R-:W-:-:S04]  /*8d10*/  @P0 IADD3 R0, PT, PT, R19, 0x407ffff, R0 ;  /* 0x0407ffff13000810 */ /* 0x000fc80007ffe000 */
[----:B------:R-:W-:Y:S01]  /*8d20*/  @P0 SHF.R.U32.HI R0, RZ, 0x14, R0 ;  /* 0x00000014ff000819 */ /* 0x000fe20000011600 */
[----:B------:R-:W-:-:S07]  /*8d30*/  @!P0 FADD.FTZ R0, R4, 16384 ;  /* 0x4680000004008421 */ /* 0x000fce0000010000 */
.L_x_207:
[----:B------:R-:W-:Y:S05]  /*8d40*/  BSYNC.RECONVERGENT B0 ;  /* 0x0000000000007941 */ /* 0x000fea0003800200 */
.L_x_206:
[----:B------:R-:W-:-:S05]  /*8d50*/  LOP3.LUT R5, R0, 0x80, R5, 0xf8, !PT ;  /* 0x0000008000057812 */ /* 0x000fca00078ef805 */
[----:B------:R0:W-:Y:S01]  /*8d60*/  STG.E.U8 desc[UR36][R2.64], R5 ;  /* 0x0000000502007986 */ /* 0x0001e2000c101124 */
[----:B------:R-:W-:Y:S05]  /*8d70*/  BRA `(.L_x_181) ;  /* 0x0000000000547947 */ /* 0x000fea0003800000 */
.L_x_203:
[----:B0-----:R-:W-:Y:S01]  /*8d80*/  IMAD.U32 R5, R19, 0x10000, RZ ;  /* 0x0001000013057824 */ /* 0x001fe200078e00ff */
[----:B------:R-:W-:Y:S04]  /*8d90*/  BSSY.RECONVERGENT B0, `(.L_x_208) ;  /* 0x000000e000007945 */ /* 0x000fe80003800200 */
[----:B------:R-:W-:-:S04]  /*8da0*/  LOP3.LUT R4, R5, 0x7fffffff, RZ, 0xc0, !PT ;  /* 0x7fffffff05047812 */ /* 0x000fc800078ec0ff */
[----:B------:R-:W-:-:S13]  /*8db0*/  ISETP.GT.U32.AND P0, PT, R4, 0x477fffff, PT ;  /* 0x477fffff0400780c */ /* 0x000fda0003f04070 */
[----:B------:R-:W-:Y:S05]  /*8dc0*/  @P0 BRA `(.L_x_209) ;  /* 0x00000000001c0947 */ /* 0x000fea0003800000 */
[----:B------:R-:W-:-:S13]  /*8dd0*/  ISETP.GE.U32.AND P0, PT, R4, 0x38800000, PT ;  /* 0x388000000400780c */ /* 0x000fda0003f06070 */
[----:B------:R-:W-:-:S04]  /*8de0*/  @P0 SHF.R.U32.HI R0, RZ, 0x15, R5 ;  /* 0x00000015ff000819 */ /* 0x000fc80000011605 */
[----:B------:R-:W-:-:S04]  /*8df0*/  @P0 LOP3.LUT R0, R0, 0x1, RZ, 0xc0, !PT ;  /* 0x0000000100000812 */ /* 0x000fc800078ec0ff */
[----:B------:R-:W-:-:S04]  /*8e00*/  @P0 IADD3 R0, PT, PT, R5, 0x80fffff, R0 ;  /* 0x080fffff05000810 */ /* 0x000fc80007ffe000 */
[----:B------:R-:W-:Y:S01]  /*8e10*/  @P0 SHF.R.U32.HI R0, RZ, 0x15, R0 ;  /* 0x00000015ff000819 */ /* 0x000fe20000011600 */
[----:B------:R-:W-:Y:S01]  /*8e20*/  @!P0 FADD.FTZ R0, R4, 128 ;  /* 0x4300000004008421 */ /* 0x000fe20000010000 */
[----:B------:R-:W-:Y:S06]  /*8e30*/  BRA `(.L_x_210) ;  /* 0x00000000000c7947 */ /* 0x000fec0003800000 */
.L_x_209:
[----:B------:R-:W-:Y:S01]  /*8e40*/  IMAD.MOV.U32 R0, RZ, RZ, 0x7f ;  /* 0x0000007fff007424 */ /* 0x000fe200078e00ff */
[----:B------:R-:W-:-:S04]  /*8e50*/  ISETP.GT.U32.AND P0, PT, R4, 0x7f800000, PT ;  /* 0x7f8000000400780c */ /* 0x000fc80003f04070 */
[----:B------:R-:W-:-:S09]  /*8e60*/  SEL R0, R0, 0x7c, P0 ;  /* 0x0000007c00007807 */ /* 0x000fd20000000000 */
.L_x_210:
[----:B------:R-:W-:Y:S05]  /*8e70*/  BSYNC.RECONVERGENT B0 ;  /* 0x0000000000007941 */ /* 0x000fea0003800200 */
.L_x_208:
[----:B------:R-:W-:-:S04]  /*8e80*/  SHF.R.U32.HI R5, RZ, 0x18, R5 ;  /* 0x00000018ff057819 */ /* 0x000fc80000011605 */
[----:B------:R-:W-:-:S05]  /*8e90*/  LOP3.LUT R5, R0, 0x80, R5, 0xf8, !PT ;  /* 0x0000008000057812 */ /* 0x000fca00078ef805 */
[----:B------:R0:W-:Y:S01]  /*8ea0*/  STG.E.U8 desc[UR36][R2.64], R5 ;  /* 0x0000000502007986 */ /* 0x0001e2000c101124 */
[----:B------:R-:W-:Y:S05]  /*8eb0*/  BRA `(.L_x_181) ;  /* 0x0000000000047947 */ /* 0x000fea0003800000 */
.L_x_202:
[----:B0-----:R0:W-:Y:S02]  /*8ec0*/  STG.E.U16 desc[UR36][R2.64], R19 ;  /* 0x0000001302007986 */ /* 0x0011e4000c101524 */
.L_x_181:
[----:B------:R-:W-:-:S07]  /*8ed0*/  VIADD R17, R17, 0x80 ;  /* 0x0000008011117836 */ /* 0x000fce0000000000 */
.L_x_108:
[----:B------:R-:W-:Y:S05]  /*8ee0*/  BSYNC.RECONVERGENT B6 ;  /* 0x0000000000067941 */ /* 0x000fea0003800200 */
.L_x_107:
[----:B------:R-:W5:Y:S01]  /*8ef0*/  LDCU UR4, c[0x0][0x380] ;  /* 0x00007000ff0477ac */ /* 0x000f620008000800 */
[----:B------:R-:W-:Y:S01]  /*8f00*/  BSSY.RECONVERGENT B6, `(.L_x_211) ;  /* 0x000046e000067945 */ /* 0x000fe20003800200 */
[----:B-----5:R-:W-:-:S13]  /*8f10*/  ISETP.GE.AND P0, PT, R17, UR4, PT ;  /* 0x0000000411007c0c */ /* 0x020fda000bf06270 */
[----:B------:R-:W-:Y:S05]  /*8f20*/  @P0 BRA `(.L_x_212) ;  /* 0x0000004400ac0947 */ /* 0x000fea0003800000 */
[----:B------:R-:W5:Y:S01]  /*8f30*/  LDCU UR4, c[0x0][0x388] ;  /* 0x00007100ff0477ac */ /* 0x000f620008000800 */
[----:B------:R-:W-:Y:S01]  /*8f40*/  IMAD.MOV.U32 R18, RZ, RZ, RZ ;  /* 0x000000ffff127224 */ /* 0x000fe200078e00ff */
[----:B0--3--:R-:W-:Y:S01]  /*8f50*/  MOV R0, RZ ;  /* 0x000000ff00007202 */ /* 0x009fe20000000f00 */
[----:B------:R-:W-:Y:S01]  /*8f60*/  IMAD.MOV.U32 R16, RZ, RZ, RZ ;  /* 0x000000ffff107224 */ /* 0x000fe200078e00ff */
[----:B-----5:R-:W-:-:S09]  /*8f70*/  UISETP.NE.AND UP0, UPT, UR4, URZ, UPT ;  /* 0x000000ff0400728c */ /* 0x020fd2000bf05270 */
[----:B------:R-:W-:Y:S05]  /*8f80*/  BRA.U !UP0, `(.L_x_213) ;  /* 0x0000001508707547 */ /* 0x000fea000b800000 */
[----:B------:R-:W1:Y:S01]  /*8f90*/  LDCU.64 UR4, c[0x0][0x390] ;  /* 0x00007200ff0477ac */ /* 0x000e620008000a00 */
[----:B------:R-:W-:Y:S01]  /*8fa0*/  IMAD.MOV.U32 R16, RZ, RZ, RZ ;  /* 0x000000ffff107224 */ /* 0x000fe200078e00ff */
[----:B------:R-:W0:Y:S01]  /*8fb0*/  LDCU UR6, c[0x0][0x38c] ;  /* 0x00007180ff0677ac */ /* 0x000e220008000800 */
[----:B------:R-:W3:Y:S01]  /*8fc0*/  LDCU.64 UR8, c[0x0][0x4b8] ;  /* 0x00009700ff0877ac */ /* 0x000ee20008000a00 */
[----:B------:R-:W-:Y:S01]  /*8fd0*/  UISETP.NE.AND UP0, UPT, UR39, URZ, UPT ;  /* 0x000000ff2700728c */ /* 0x000fe2000bf05270 */
[----:B-12-4-:R-:W-:Y:S01]  /*8fe0*/  IMAD.HI.U32 R2, R17, UR4, R16 ;  /* 0x0000000411027c27 */ /* 0x016fe2000f8e0010 */
[----:B------:R-:W1:Y:S04]  /*8ff0*/  LDCU UR4, c[0x0][0x4c0] ;  /* 0x00009800ff0477ac */ /* 0x000e680008000800 */
[----:B------:R-:W-:-:S05]  /*9000*/  SHF.R.U32.HI R3, RZ, UR5, R2 ;  /* 0x00000005ff037c19 */ /* 0x000fca0008011602 */
[----:B------:R-:W-:-:S04]  /*9010*/  IMAD.MOV R18, RZ, RZ, -R3 ;  /* 0x000000ffff127224 */ /* 0x000fc800078e0a03 */
[----:B0-----:R-:W-:-:S04]  /*9020*/  IMAD R18, R18, UR6, R17 ;  /* 0x0000000612127c24 */ /* 0x001fc8000f8e0211 */
[C---:B---3--:R-:W-:Y:S02]  /*9030*/  IMAD R16, R18.reuse, UR8, RZ ;  /* 0x0000000812107c24 */ /* 0x048fe4000f8e02ff */
        /* <DEDUP_REMOVED lines=337> */
.L_x_213:
[----:B------:R-:W1:Y:S01]  /*a550*/  LDCU.64 UR6, c[0x0][0x5f0] ;  /* 0x0000be00ff0677ac */ /* 0x000e620008000a00 */
[----:B------:R-:W-:-:S04]  /*a560*/  UPRMT UR4, UR40, 0x7771, URZ ;  /* 0x0000777128047896 */ /* 0x000fc800080000ff */
[----:B------:R-:W-:Y:S01]  /*a570*/  UISETP.GT.AND UP0, UPT, UR4, 0x9, UPT ;  /* 0x000000090400788c */ /* 0x000fe2000bf04270 */
[----:B-12-4-:R-:W-:-:S05]  /*a580*/  IADD3 R2, P0, PT, R0, UR6, RZ ;  /* 0x0000000600027c10 */ /* 0x016fca000ff1e0ff */
        /* <DEDUP_REMOVED lines=15> */
.L_x_217:
[----:B------:R-:W2:Y:S02]  /*a680*/  LDG.E.U8 R2, desc[UR36][R2.64] ;  /* 0x0000002402027981 */ /* 0x000ea4000c1e1100 */
[----:B--2---:R-:W-:-:S04]  /*a690*/  I2FP.F32.U32 R0, R2 ;  /* 0x0000000200007245 */ /* 0x004fc80000201000 */
[----:B------:R-:W-:-:S04]  /*a6a0*/  F2FP.BF16.F32.PACK_AB R0, RZ, R0 ;  /* 0x00000000ff00723e */ /* 0x000fc800000010ff */
[----:B------:R-:W-:Y:S01]  /*a6b0*/  PRMT R19, R0, 0x7610, R19 ;  /* 0x0000761000137816 */ /* 0x000fe20000000013 */
[----:B------:R-:W-:Y:S06]  /*a6c0*/  BRA `(.L_x_219) ;  /* 0x0000000c00e07947 */ /* 0x000fec0003800000 */
.L_x_216:
        /* <DEDUP_REMOVED lines=11> */
.L_x_221:
[----:B------:R-:W2:Y:S02]  /*a780*/  LDG.E R2, desc[UR36][R2.64] ;  /* 0x0000002402027981 */ /* 0x000ea4000c1e1900 */
[----:B--2---:R-:W-:-:S04]  /*a790*/  I2FP.F32.S32 R0, R2 ;  /* 0x0000000200007245 */ /* 0x004fc80000201400 */
[----:B------:R-:W-:-:S04]  /*a7a0*/  F2FP.BF16.F32.PACK_AB R0, RZ, R0 ;  /* 0x00000000ff00723e */ /* 0x000fc800000010ff */
[----:B------:R-:W-:Y:S01]  /*a7b0*/  PRMT R19, R0, 0x7610, R19 ;  /* 0x0000761000137816 */ /* 0x000fe20000000013 */
[----:B------:R-:W-:Y:S06]  /*a7c0*/  BRA `(.L_x_219) ;  /* 0x0000000c00a07947 */ /* 0x000fec0003800000 */
.L_x_220:
[----:B------:R-:W2:Y:S02]  /*a7d0*/  LDG.E.U16 R2, desc[UR36][R2.64] ;  /* 0x0000002402027981 */ /* 0x000ea4000c1e1500 */
[----:B--2---:R-:W0:Y:S02]  /*a7e0*/  I2F.S16 R0, R2 ;  /* 0x0000000200007306 */ /* 0x004e240000101400 */
[----:B0-----:R-:W-:-:S04]  /*a7f0*/  F2FP.BF16.F32.PACK_AB R0, RZ, R0 ;  /* 0x00000000ff00723e */ /* 0x001fc800000010ff */
[----:B------:R-:W-:Y:S01]  /*a800*/  PRMT R19, R0, 0x7610, R19 ;  /* 0x0000761000137816 */ /* 0x000fe20000000013 */
[----:B------:R-:W-:Y:S06]  /*a810*/  BRA `(.L_x_219) ;  /* 0x0000000c008c7947 */ /* 0x000fec0003800000 */
.L_x_215:
        /* <DEDUP_REMOVED lines=9> */
.L_x_223:
[----:B------:R-:W2:Y:S02]  /*a8b0*/  LDG.E.U16 R0, desc[UR36][R2.64] ;  /* 0x0000002402007981 */ /* 0x000ea4000c1e1500 */
[----:B--2---:R-:W-:-:S05]  /*a8c0*/  HADD2.F32 R0, -RZ, R0.H0_H0 ;  /* 0x20000000ff007230 */ /* 0x004fca0000004100 */
[----:B------:R-:W-:-:S04]  /*a8d0*/  F2FP.BF16.F32.PACK_AB R0, RZ, R0 ;  /* 0x00000000ff00723e */ /* 0x000fc800000010ff */
[----:B------:R-:W-:Y:S01]  /*a8e0*/  PRMT R19, R0, 0x7610, R19 ;  /* 0x0000761000137816 */ /* 0x000fe20000000013 */
[----:B------:R-:W-:Y:S06]  /*a8f0*/  BRA `(.L_x_219) ;  /* 0x0000000c00547947 */ /* 0x000fec0003800000 */
.L_x_222:
        /* <DEDUP_REMOVED lines=9> */
.L_x_225:
[----:B------:R-:W2:Y:S02]  /*a990*/  LDG.E.U16 R2, desc[UR36][R2.64] ;  /* 0x0000002402027981 */ /* 0x000ea4000c1e1500 */
[----:B--2---:R-:W-:-:S05]  /*a9a0*/  HADD2.F32 R0, -RZ, R2.H0_H0 ;  /* 0x20000002ff007230 */ /* 0x004fca0000004100 */
[----:B------:R-:W-:-:S04]  /*a9b0*/  F2FP.BF16.F32.PACK_AB R0, RZ, R0 ;  /* 0x00000000ff00723e */ /* 0x000fc800000010ff */
[----:B------:R-:W-:Y:S01]  /*a9c0*/  PRMT R19, R0, 0x7610, R19 ;  /* 0x0000761000137816 */ /* 0x000fe20000000013 */
[----:B------:R-:W-:Y:S06]  /*a9d0*/  BRA `(.L_x_219) ;  /* 0x0000000c001c7947 */ /* 0x000fec0003800000 */
.L_x_224:
        /* <DEDUP_REMOVED lines=13> */
.L_x_214:
        /* <DEDUP_REMOVED lines=14> */
.L_x_228:
        /* <DEDUP_REMOVED lines=13> */
.L_x_227:
        /* <DEDUP_REMOVED lines=12> */
[----:B0-----:R-:W-:-:S04]  /*ad20*/  IADD3 R5, PT, PT, -R5, RZ, RZ ;  /* 0x000000ff05057210 */ /* 0x001fc80007ffe1ff */
        /* <DEDUP_REMOVED lines=14> */
.L_x_230:
[----:B------:R-:W2:Y:S02]  /*ae10*/  LDG.E.U8 R2, desc[UR36][R2.64] ;  /* 0x0000002402027981 */ /* 0x000ea4000c1e1100 */
[C---:B--2---:R-:W-:Y:S01]  /*ae20*/  IMAD.SHL.U32 R0, R2.reuse, 0x2000000, RZ ;  /* 0x0200000002007824 */ /* 0x044fe200078e00ff */
[----:B------:R-:W-:-:S04]  /*ae30*/  SHF.L.U32 R5, R2, 0x8, RZ ;  /* 0x0000000802057819 */ /* 0x000fc800000006ff */
        /* <DEDUP_REMOVED lines=11> */
.L_x_229:
[----:B------:R0:W5:Y:S01]  /*aef0*/  LDG.E.U16 R19, desc[UR36][R2.64] ;  /* 0x0000002402137981 */ /* 0x000162000c1e1500 */
[----:B------:R-:W-:Y:S05]  /*af00*/  BRA `(.L_x_219) ;  /* 0x0000000400d07947 */ /* 0x000fea0003800000 */
.L_x_226:
        /* <DEDUP_REMOVED lines=13> */
.L_x_233:
        /* <DEDUP_REMOVED lines=21> */
.L_x_237:
[----:B------:R-:W-:Y:S05]  /*b130*/  BSYNC.RECONVERGENT B1 ;  /* 0x0000000000017941 */ /* 0x000fea0003800200 */
.L_x_236:
[----:B------:R-:W-:Y:S01]  /*b140*/  IMAD.SHL.U32 R0, R0, 0x100000, RZ ;  /* 0x0010000000007824 */ /* 0x000fe200078e00ff */
[----:B------:R-:W-:-:S04]  /*b150*/  LEA R2, R2, 0x3b800000, 0x17 ;  /* 0x3b80000002027811 */ /* 0x000fc800078eb8ff */
[----:B------:R-:W-:-:S07]  /*b160*/  LOP3.LUT R0, R2, R0, R7, 0xfe, !PT ;  /* 0x0000000002007212 */ /* 0x000fce00078efe07 */
.L_x_235:
[----:B------:R-:W-:Y:S05]  /*b170*/  BSYNC.RECONVERGENT B0 ;  /* 0x0000000000007941 */ /* 0x000fea0003800200 */
.L_x_234:
[----:B------:R-:W-:-:S04]  /*b180*/  F2FP.BF16.F32.PACK_AB R0, RZ, R0 ;  /* 0x00000000ff00723e */ /* 0x000fc800000010ff */
[----:B------:R-:W-:Y:S01]  /*b190*/  PRMT R19, R0, 0x7610, R19 ;  /* 0x0000761000137816 */ /* 0x000fe20000000013 */
[----:B------:R-:W-:Y:S06]  /*b1a0*/  BRA `(.L_x_219) ;  /* 0x0000000400287947 */ /* 0x000fec0003800000 */
.L_x_232:
[----:B------:R-:W2:Y:S01]  /*b1b0*/  LDG.E.U8 R3, desc[UR36][R2.64] ;  /* 0x0000002402037981 */ /* 0x000ea2000c1e1100 */
[----:B------:R-:W-:Y:S01]  /*b1c0*/  BSSY.RECONVERGENT B0, `(.L_x_238) ;  /* 0x0000018000007945 */ /* 0x000fe20003800200 */
[----:B------:R-:W-:Y:S02]  /*b1d0*/  MOV R0, RZ ;  /* 0x000000ff00007202 */ /* 0x000fe40000000f00 */
        /* <DEDUP_REMOVED lines=18> */
.L_x_241:
[----:B------:R-:W-:Y:S05]  /*b300*/  BSYNC.RECONVERGENT B1 ;  /* 0x0000000000017941 */ /* 0x000fea0003800200 */
.L_x_240:
[----:B------:R-:W-:Y:S01]  /*b310*/  IMAD.SHL.U32 R0, R0, 0x200000, RZ ;  /* 0x0020000000007824 */ /* 0x000fe200078e00ff */
[----:B------:R-:W-:-:S04]  /*b320*/  LEA R2, R2, 0x37800000, 0x17 ;  /* 0x3780000002027811 */ /* 0x000fc800078eb8ff */
[----:B------:R-:W-:-:S07]  /*b330*/  LOP3.LUT R0, R2, R0, R7, 0xfe, !PT ;  /* 0x0000000002007212 */ /* 0x000fce00078efe07 */
.L_x_239:
[----:B------:R-:W-:Y:S05]  /*b340*/  BSYNC.RECONVERGENT B0 ;  /* 0x0000000000007941 */ /* 0x000fea0003800200 */
.L_x_238:
[----:B------:R-:W-:-:S04]  /*b350*/  F2FP.BF16.F32.PACK_AB R0, RZ, R0 ;  /* 0x00000000ff00723e */ /* 0x000fc800000010ff */
[----:B------:R-:W-:Y:S01]  /*b360*/  PRMT R19, R0, 0x7610, R19 ;  /* 0x0000761000137816 */ /* 0x000fe20000000013 */
[----:B------:R-:W-:Y:S06]  /*b370*/  BRA `(.L_x_219) ;  /* 0x0000000000b47947 */ /* 0x000fec0003800000 */
.L_x_231:
        /* <DEDUP_REMOVED lines=14> */
.L_x_245:
[----:B------:R-:W-:Y:S05]  /*b460*/  BSYNC.RECONVERGENT B0 ;  /* 0x0000000000007941 */ /* 0x000fea0003800200 */
.L_x_244:
[----:B------:R-:W-:-:S04]  /*b470*/  F2FP.BF16.F32.PACK_AB R0, RZ, R0 ;  /* 0x00000000ff00723e */ /* 0x000fc800000010ff */
[----:B------:R-:W-:Y:S01]  /*b480*/  PRMT R19, R0, 0x7610, R19 ;  /* 0x0000761000137816 */ /* 0x000fe20000000013 */
[----:B------:R-:W-:Y:S06]  /*b490*/  BRA `(.L_x_219) ;  /* 0x00000000006c7947 */ /* 0x000fec0003800000 */
.L_x_218:
        /* <DEDUP_REMOVED lines=11> */
[----:B------:R-:W-:Y:S01]  /*b550*/  IMAD.U32 R7, RZ, RZ, UR7 ;  /* 0x00000007ff077e24 */ /* 0x000fe2000f8e00ff */
[----:B---3--:R-:W-:Y:S01]  /*b560*/  MOV R10, UR8 ;  /* 0x00000008000a7c02 */ /* 0x008fe20008000f00 */
[----:B------:R-:W-:-:S07]  /*b570*/  IMAD.U32 R11, RZ, RZ, UR9 ;  /* 0x00000009ff0b7e24 */ /* 0x000fce000f8e00ff */
[----:B------:R-:W-:-:S07]  /*b580*/  LEPC R20, `(.L_x_246) ;  /* 0x000000001014794e */ /* 0x000fce0000000000 */
[----:B--2---:R-:W-:Y:S05]  /*b590*/  CALL.ABS.NOINC R2 ;  /* 0x0000000002007343 */ /* 0x004fea0003c00000 */
.L_x_246:
[----:B------:R-:W-:Y:S01]  /*b5a0*/  PRMT R19, RZ, 0x7610, R19 ;  /* 0x00007610ff137816 */ /* 0x000fe20000000013 */
[----:B------:R-:W-:Y:S06]  /*b5b0*/  BRA `(.L_x_219) ;  /* 0x0000000000247947 */ /* 0x000fec0003800000 */
.L_x_243:
[----:B------:R-:W2:Y:S02]  /*b5c0*/  LDG.E.64 R2, desc[UR36][R2.64] ;  /* 0x0000002402027981 */ /* 0x000ea4000c1e1b00 */
[----:B--2---:R-:W0:Y:S02]  /*b5d0*/  I2F.U64 R0, R2 ;  /* 0x0000000200007312 */ /* 0x004e240000301000 */
[----:B0-----:R-:W-:-:S04]  /*b5e0*/  F2FP.BF16.F32.PACK_AB R0, RZ, R0 ;  /* 0x00000000ff00723e */ /* 0x001fc800000010ff */
[----:B------:R-:W-:Y:S01]  /*b5f0*/  PRMT R19, R0, 0x7610, R19 ;  /* 0x0000761000137816 */ /* 0x000fe20000000013 */
[----:B------:R-:W-:Y:S06]  /*b600*/  BRA `(.L_x_219) ;  /* 0x0000000000107947 */ /* 0x000fec0003800000 */
.L_x_242:
[----:B------:R-:W2:Y:S02]  /*b610*/  LDG.E R2, desc[UR36][R2.64] ;  /* 0x0000002402027981 */ /* 0x000ea4000c1e1900 */
[----:B--2---:R-:W-:-:S04]  /*b620*/  I2FP.F32.U32 R0, R2 ;  /* 0x0000000200007245 */ /* 0x004fc80000201000 */
[----:B------:R-:W-:-:S04]  /*b630*/  F2FP.BF16.F32.PACK_AB R0, RZ, R0 ;  /* 0x00000000ff00723e */ /* 0x000fc800000010ff */
[----:B------:R-:W-:-:S07]  /*b640*/  PRMT R19, R0, 0x7610, R19 ;  /* 0x0000761000137816 */ /* 0x000fce0000000013 */
.L_x_219:
        /* <DEDUP_REMOVED lines=18> */
.L_x_250:
[----:B------:R-:W2:Y:S02]  /*b770*/  LDG.E.U8 R2, desc[UR36][R2.64] ;  /* 0x0000002402027981 */ /* 0x000ea4000c1e1100 */
[----:B--2---:R-:W-:-:S04]  /*b780*/  I2FP.F32.U32 R0, R2 ;  /* 0x0000000200007245 */ /* 0x004fc80000201000 */
[----:B------:R-:W-:Y:S01]  /*b790*/  F2FP.BF16.F32.PACK_AB R0, RZ, R0 ;  /* 0x00000000ff00723e */ /* 0x000fe200000010ff */
[----:B------:R-:W-:Y:S06]  /*b7a0*/  BRA `(.L_x_252) ;  /* 0x0000000c00a47947 */ /* 0x000fec0003800000 */
.L_x_249:
        /* <DEDUP_REMOVED lines=10> */
.L_x_254:
[----:B------:R-:W2:Y:S02]  /*b850*/  LDG.E R2, desc[UR36][R2.64] ;  /* 0x0000002402027981 */ /* 0x000ea4000c1e1900 */
[----:B--2---:R-:W-:-:S04]  /*b860*/  I2FP.F32.S32 R0, R2 ;  /* 0x0000000200007245 */ /* 0x004fc80000201400 */
[----:B------:R-:W-:Y:S01]  /*b870*/  F2FP.BF16.F32.PACK_AB R0, RZ, R0 ;  /* 0x00000000ff00723e */ /* 0x000fe200000010ff */
[----:B------:R-:W-:Y:S06]  /*b880*/  BRA `(.L_x_252) ;  /* 0x0000000c006c7947 */ /* 0x000fec0003800000 */
.L_x_253:
[----:B------:R-:W2:Y:S02]  /*b890*/  LDG.E.U16 R2, desc[UR36][R2.64] ;  /* 0x0000002402027981 */ /* 0x000ea4000c1e1500 */
[----:B--2---:R-:W0:Y:S02]  /*b8a0*/  I2F.S16 R0, R2 ;  /* 0x0000000200007306 */ /* 0x004e240000101400 */
[----:B0-----:R-:W-:Y:S01]  /*b8b0*/  F2FP.BF16.F32.PACK_AB R0, RZ, R0 ;  /* 0x00000000ff00723e */ /* 0x001fe200000010ff */
[----:B------:R-:W-:Y:S06]  /*b8c0*/  BRA `(.L_x_252) ;  /* 0x0000000c005c7947 */ /* 0x000fec0003800000 */
.L_x_248:
        /* <DEDUP_REMOVED lines=9> */
.L_x_256:
[----:B------:R-:W2:Y:S02]  /*b960*/  LDG.E.U16 R0, desc[UR36][R2.64] ;  /* 0x0000002402007981 */ /* 0x000ea4000c1e1500 */
[----:B--2---:R-:W-:-:S05]  /*b970*/  HADD2.F32 R0, -RZ, R0.H0_H0 ;  /* 0x20000000ff007230 */ /* 0x004fca0000004100 */
[----:B------:R-:W-:Y:S01]  /*b980*/  F2FP.BF16.F32.PACK_AB R0, RZ, R0 ;  /* 0x00000000ff00723e */ /* 0x000fe200000010ff */
[----:B------:R-:W-:Y:S06]  /*b990*/  BRA `(.L_x_252) ;  /* 0x0000000c00287947 */ /* 0x000fec0003800000 */
.L_x_255:
        /* <DEDUP_REMOVED lines=9> */
.L_x_258:
[----:B------:R-:W2:Y:S02]  /*ba30*/  LDG.E.U16 R2, desc[UR36][R2.64] ;  /* 0x0000002402027981 */ /* 0x000ea4000c1e1500 */
[----:B--2---:R-:W-:-:S05]  /*ba40*/  HADD2.F32 R0, -RZ, R2.H0_H0 ;  /* 0x20000002ff007230 */ /* 0x004fca0000004100 */
[----:B------:R-:W-:Y:S01]  /*ba50*/  F2FP.BF16.F32.PACK_AB R0, RZ, R0 ;  /* 0x00000000ff00723e */ /* 0x000fe200000010ff */
[----:B------:R-:W-:Y:S06]  /*ba60*/  BRA `(.L_x_252) ;  /* 0x0000000800f47947 */ /* 0x000fec0003800000 */
.L_x_257:
        /* <DEDUP_REMOVED lines=12> */
.L_x_247:
        /* <DEDUP_REMOVED lines=13> */
.L_x_261:
        /* <DEDUP_REMOVED lines=12> */
.L_x_260:
[----:B------:R-:W-:-:S09]  /*bcc0*/  UISETP.NE.AND UP0, UPT, UR4, 0xf, UPT ;  /* 0x0000000f0400788c */ /* 0x000fd2000bf05270 */
[----:B------:R-:W-:Y:S05]  /*bcd0*/  BRA.U !UP0, `(.L_x_262) ;  /* 0x0000000108987547 */ /* 0x000fea000b800000 */
[----:B------:R-:W-:-:S09]  /*bce0*/  UISETP.NE.AND UP0, UPT, UR4, 0x17, UPT ;  /* 0x000000170400788c */ /* 0x000fd2000bf05270 */
[----:B------:R-:W-:Y:S05]  /*bcf0*/  BRA.U !UP0, `(.L_x_263) ;  /* 0x00000001085c7547 */ /* 0x000fea000b800000 */
[----:B------:R-:W-:-:S09]  /*bd00*/  UISETP.NE.AND UP0, UPT, UR4, 0x18, UPT ;  /* 0x000000180400788c */ /* 0x000fd2000bf05270 */
[----:B------:R-:W-:Y:S05]  /*bd10*/  BRA.U UP0, `(.L_x_251) ;  /* 0x0000000500e47547 */ /* 0x000fea000b800000 */
[----:B------:R-:W2:Y:S01]  /*bd20*/  LDG.E.U8 R0, desc[UR36][R2.64] ;  /* 0x0000002402007981 */ /* 0x000ea2000c1e1100 */
[----:B------:R-:W-:Y:S01]  /*bd30*/  IMAD.MOV.U32 R6, RZ, RZ, 0x1f ;  /* 0x0000001fff067424 */ /* 0x000fe200078e00ff */
[----:B--2---:R-:W-:-:S04]  /*bd40*/  SHF.L.U32 R0, R0, 0x18, RZ ;  /* 0x0000001800007819 */ /* 0x004fc800000006ff */
        /* <DEDUP_REMOVED lines=18> */
.L_x_263:
        /* <DEDUP_REMOVED lines=13> */
.L_x_262:
[----:B------:R0:W5:Y:S01]  /*bf40*/  LDG.E.U16 R0, desc[UR36][R2.64] ;  /* 0x0000002402007981 */ /* 0x000162000c1e1500 */
[----:B------:R-:W-:Y:S05]  /*bf50*/  BRA `(.L_x_252) ;  /* 0x0000000400b87947 */ /* 0x000fea0003800000 */
.L_x_259:
        /* <DEDUP_REMOVED lines=12> */
.L_x_266:
        /* <DEDUP_REMOVED lines=21> */
.L_x_270:
[----:B------:R-:W-:Y:S05]  /*c170*/  BSYNC.RECONVERGENT B1 ;  /* 0x0000000000017941 */ /* 0x000fea0003800200 */
.L_x_269:
[----:B------:R-:W-:Y:S01]  /*c180*/  IMAD.SHL.U32 R0, R0, 0x100000, RZ ;  /* 0x0010000000007824 */ /* 0x000fe200078e00ff */
[----:B------:R-:W-:-:S04]  /*c190*/  LEA R2, R2, 0x3b800000, 0x17 ;  /* 0x3b80000002027811 */ /* 0x000fc800078eb8ff */
[----:B------:R-:W-:-:S07]  /*c1a0*/  LOP3.LUT R0, R2, R0, R7, 0xfe, !PT ;  /* 0x0000000002007212 */ /* 0x000fce00078efe07 */
.L_x_268:
[----:B------:R-:W-:Y:S05]  /*c1b0*/  BSYNC.RECONVERGENT B0 ;  /* 0x0000000000007941 */ /* 0x000fea0003800200 */
.L_x_267:
[----:B------:R-:W-:Y:S01]  /*c1c0*/  F2FP.BF16.F32.PACK_AB R0, RZ, R0 ;  /* 0x00000000ff00723e */ /* 0x000fe200000010ff */
[----:B------:R-:W-:Y:S06]  /*c1d0*/  BRA `(.L_x_252) ;  /* 0x0000000400187947 */ /* 0x000fec0003800000 */
.L_x_265:
        /* <DEDUP_REMOVED lines=21> */
.L_x_274:
[----:B------:R-:W-:Y:S05]  /*c330*/  BSYNC.RECONVERGENT B1 ;  /* 0x0000000000017941 */ /* 0x000fea0003800200 */
.L_x_273:
[----:B------:R-:W-:Y:S02]  /*c340*/  SHF.L.U32 R0, R0, 0x15, RZ ;  /* 0x0000001500007819 */ /* 0x000fe400000006ff */
[----:B------:R-:W-:-:S04]  /*c350*/  LEA R2, R2, 0x37800000, 0x17 ;  /* 0x3780000002027811 */ /* 0x000fc800078eb8ff */
[----:B------:R-:W-:-:S07]  /*c360*/  LOP3.LUT R0, R2, R0, R7, 0xfe, !PT ;  /* 0x0000000002007212 */ /* 0x000fce00078efe07 */
.L_x_272:
[----:B------:R-:W-:Y:S05]  /*c370*/  BSYNC.RECONVERGENT B0 ;  /* 0x0000000000007941 */ /* 0x000fea0003800200 */
.L_x_271:
[----:B------:R-:W-:Y:S01]  /*c380*/  F2FP.BF16.F32.PACK_AB R0, RZ, R0 ;  /* 0x00000000ff00723e */ /* 0x000fe200000010ff */
[----:B------:R-:W-:Y:S06]  /*c390*/  BRA `(.L_x_252) ;  /* 0x0000000000a87947 */ /* 0x000fec0003800000 */
.L_x_264:
        /* <DEDUP_REMOVED lines=14> */
.L_x_278:
[----:B------:R-:W-:Y:S05]  /*c480*/  BSYNC.RECONVERGENT B0 ;  /* 0x0000000000007941 */ /* 0x000fea0003800200 */
.L_x_277:
[----:B------:R-:W-:Y:S01]  /*c490*/  F2FP.BF16.F32.PACK_AB R0, RZ, R0 ;  /* 0x00000000ff00723e */ /* 0x000fe200000010ff */
[----:B------:R-:W-:Y:S06]  /*c4a0*/  BRA `(.L_x_252) ;  /* 0x0000000000647947 */ /* 0x000fec0003800000 */
.L_x_251:
[----:B------:R-:W-:Y:S01]  /*c4b0*/  MOV R2, 0x0 ;  /* 0x0000000000027802 */ /* 0x000fe20000000f00 */
[----:B------:R-:W0:Y:S01]  /*c4c0*/  LDCU.64 UR4, c[0x4][0x128] ;  /* 0x01002500ff0477ac */ /* 0x000e220008000a00 */
[----:B------:R-:W-:Y:S02]  /*c4d0*/  HFMA2 R13, -RZ, RZ, 0, 0 ;  /* 0x00000000ff0d7431 */ /* 0x000fe400000001ff */
[----:B------:R-:W-:Y:S01]  /*c4e0*/  IMAD.MOV.U32 R8, RZ, RZ, 0x4e ;  /* 0x0000004eff087424 */ /* 0x000fe200078e00ff */
[----:B------:R-:W1:Y:S01]  /*c4f0*/  LDCU.64 UR6, c[0x4][0x130] ;  /* 0x01002600ff0677ac */ /* 0x000e620008000a00 */
[----:B------:R-:W2:Y:S01]  /*c500*/  LDC.64 R2, c[0x4][R2] ;  /* 0x0100000002027b82 */ /* 0x000ea20000000a00 */
[----:B------:R-:W-:Y:S01]  /*c510*/  IMAD.MOV.U32 R12, RZ, RZ, 0x1 ;  /* 0x00000001ff0c7424 */ /* 0x000fe200078e00ff */
        /* <DEDUP_REMOVED lines=8> */
[----:B--2--5:R-:W-:Y:S05]  /*c5a0*/  CALL.ABS.NOINC R2 ;  /* 0x0000000002007343 */ /* 0x024fea0003c00000 */
.L_x_279:
[----:B------:R-:W-:Y:S01]  /*c5b0*/  PRMT R0, RZ, 0x7610, R0 ;  /* 0x00007610ff007816 */ /* 0x000fe20000000000 */
[----:B------:R-:W-:Y:S06]  /*c5c0*/  BRA `(.L_x_252) ;  /* 0x00000000001c7947 */ /* 0x000fec0003800000 */
.L_x_276:
[----:B------:R-:W2:Y:S02]  /*c5d0*/  LDG.E.64 R2, desc[UR36][R2.64] ;  /* 0x0000002402027981 */ /* 0x000ea4000c1e1b00 */
[----:B--2---:R-:W0:Y:S02]  /*c5e0*/  I2F.U64 R0, R2 ;  /* 0x0000000200007312 */ /* 0x004e240000301000 */
[----:B0-----:R-:W-:Y:S01]  /*c5f0*/  F2FP.BF16.F32.PACK_AB R0, RZ, R0 ;  /* 0x00000000ff00723e */ /* 0x001fe200000010ff */
[----:B------:R-:W-:Y:S06]  /*c600*/  BRA `(.L_x_252) ;  /* 0x00000000000c7947 */ /* 0x000fec0003800000 */
.L_x_275:
[----:B------:R-:W2:Y:S02]  /*c610*/  LDG.E R2, desc[UR36][R2.64] ;  /* 0x0000002402027981 */ /* 0x000ea4000c1e1900 */
[----:B--2---:R-:W-:-:S04]  /*c620*/  I2FP.F32.U32 R0, R2 ;  /* 0x0000000200007245 */ /* 0x004fc80000201000 */
[----:B------:R-:W-:-:S07]  /*c630*/  F2FP.BF16.F32.PACK_AB R0, RZ, R0 ;  /* 0x00000000ff00723e */ /* 0x000fce00000010ff */
.L_x_252:
        /* <DEDUP_REMOVED lines=26> */
.L_x_283:
[----:B0-----:R-:W-:-:S06]  /*c7e0*/  IMAD.U32 R5, R19, 0x10000, RZ ;  /* 0x0001000013057824 */ /* 0x001fcc00078e00ff */
[----:B------:R-:W0:Y:S02]  /*c7f0*/  F2I.S64.TRUNC R4, R5 ;  /* 0x0000000500047311 */ /* 0x000e24000020d900 */
[----:B0-----:R0:W-:Y:S01]  /*c800*/  STG.E.U8 desc[UR36][R2.64], R4 ;  /* 0x0000000402007986 */ /* 0x0011e2000c101124 */
[----:B------:R-:W-:Y:S05]  /*c810*/  BRA `(.L_x_285) ;  /* 0x0000000c006c7947 */ /* 0x000fea0003800000 */
.L_x_282:
[----:B------:R-:W-:-:S09]  /*c820*/  UISETP.NE.AND UP0, UPT, UR6, 0x2, UPT ;  /* 0x000000020600788c */ /* 0x000fd2000bf05270 */
[----:B------:R-:W-:Y:S05]  /*c830*/  BRA.U !UP0, `(.L_x_286) ;  /* 0x0000000108307547 */ /* 0x000fea000b800000 */
[----:B------:R-:W-:-:S09]  /*c840*/  UISETP.NE.AND UP0, UPT, UR6, 0x3, UPT ;  /* 0x000000030600788c */ /* 0x000fd2000bf05270 */
[----:B------:R-:W-:Y:S05]  /*c850*/  BRA.U !UP0, `(.L_x_287) ;  /* 0x0000000108187547 */ /* 0x000fea000b800000 */
[----:B------:R-:W-:-:S09]  /*c860*/  UISETP.NE.AND UP0, UPT, UR6, 0x4, UPT ;  /* 0x000000040600788c */ /* 0x000fd2000bf05270 */
[----:B------:R-:W-:Y:S05]  /*c870*/  BRA.U UP0, `(.L_x_284) ;  /* 0x0000000900787547 */ /* 0x000fea000b800000 */
[----:B0-----:R-:W-:-:S06]  /*c880*/  SHF.L.U32 R4, R19, 0x10, RZ ;  /* 0x0000001013047819 */ /* 0x001fcc00000006ff */
[----:B------:R-:W0:Y:S02]  /*c890*/  F2I.S64.TRUNC R4, R4 ;  /* 0x0000000400047311 */ /* 0x000e24000020d900 */
[----:B0-----:R0:W-:Y:S01]  /*c8a0*/  STG.E.64 desc[UR36][R2.64], R4 ;  /* 0x0000000402007986 */ /* 0x0011e2000c101b24 */
[----:B------:R-:W-:Y:S05]  /*c8b0*/  BRA `(.L_x_285) ;  /* 0x0000000c00447947 */ /* 0x000fea0003800000 */
.L_x_287:
[----:B0-----:R-:W-:-:S06]  /*c8c0*/  IMAD.U32 R19, R19, 0x10000, RZ ;  /* 0x0001000013137824 */ /* 0x001fcc00078e00ff */
[----:B------:R-:W0:Y:S02]  /*c8d0*/  F2I.FTZ.TRUNC.NTZ R19, R19 ;  /* 0x0000001300137305 */ /* 0x000e24000021f100 */
[----:B0-----:R0:W-:Y:S01]  /*c8e0*/  STG.E desc[UR36][R2.64], R19 ;  /* 0x0000001302007986 */ /* 0x0011e2000c101924 */
[----:B------:R-:W-:Y:S05]  /*c8f0*/  BRA `(.L_x_285) ;  /* 0x0000000c00347947 */ /* 0x000fea0003800000 */
.L_x_286:
[----:B0-----:R-:W-:-:S06]  /*c900*/  IMAD.U32 R19, R19, 0x10000, RZ ;  /* 0x0001000013137824 */ /* 0x001fcc00078e00ff */
[----:B------:R-:W0:Y:S02]  /*c910*/  F2I.FTZ.TRUNC.NTZ R19, R19 ;  /* 0x0000001300137305 */ /* 0x000e24000021f100 */
[----:B0-----:R0:W-:Y:S01]  /*c920*/  STG.E.U16 desc[UR36][R2.64], R19 ;  /* 0x0000001302007986 */ /* 0x0011e2000c101524 */
[----:B------:R-:W-:Y:S05]  /*c930*/  BRA `(.L_x_285) ;  /* 0x0000000c00247947 */ /* 0x000fea0003800000 */
.L_x_281:
        /* <DEDUP_REMOVED lines=9> */
.L_x_289:
[----:B0-----:R-:W-:-:S05]  /*c9d0*/  IMAD.U32 R0, R19, 0x10000, RZ ;  /* 0x0001000013007824 */ /* 0x001fca00078e00ff */
[----:B------:R-:W-:-:S05]  /*c9e0*/  F2FP.F16.F32.PACK_AB R0, RZ, R0 ;  /* 0x00000000ff00723e */ /* 0x000fca00000000ff */
[----:B------:R0:W-:Y:S01]  /*c9f0*/  STG.E.U16 desc[UR36][R2.64], R0 ;  /* 0x0000000002007986 */ /* 0x0001e2000c101524 */
[----:B------:R-:W-:Y:S05]  /*ca00*/  BRA `(.L_x_285) ;  /* 0x0000000800f07947 */ /* 0x000fea0003800000 */
.L_x_288:
[----:B------:R-:W-:-:S09]  /*ca10*/  UISETP.NE.AND UP0, UPT, UR6, 0x7, UPT ;  /* 0x000000070600788c */ /* 0x000fd2000bf05270 */
[----:B------:R-:W-:Y:S05]  /*ca20*/  BRA.U !UP0, `(.L_x_290) ;  /* 0x0000000108347547 */ /* 0x000fea000b800000 */
[----:B------:R-:W-:-:S09]  /*ca30*/  UISETP.NE.AND UP0, UPT, UR6, 0x8, UPT ;  /* 0x000000080600788c */ /* 0x000fd2000bf05270 */
[----:B------:R-:W-:Y:S05]  /*ca40*/  BRA.U !UP0, `(.L_x_291) ;  /* 0x0000000108187547 */ /* 0x000fea000b800000 */
[----:B------:R-:W-:-:S09]  /*ca50*/  UISETP.NE.AND UP0, UPT, UR6, 0x9, UPT ;  /* 0x000000090600788c */ /* 0x000fd2000bf05270 */
[----:B------:R-:W-:Y:S05]  /*ca60*/  BRA.U UP0, `(.L_x_284) ;  /* 0x0000000500fc7547 */ /* 0x000fea000b800000 */
[----:B0-----:R-:W-:Y:S01]  /*ca70*/  IMAD.U32 R4, R19, 0x10000, RZ ;  /* 0x0001000013047824 */ /* 0x001fe200078e00ff */
[----:B------:R-:W-:-:S05]  /*ca80*/  MOV R5, RZ ;  /* 0x000000ff00057202 */ /* 0x000fca0000000f00 */
[----:B------:R0:W-:Y:S01]  /*ca90*/  STG.E.64 desc[UR36][R2.64], R4 ;  /* 0x0000000402007986 */ /* 0x0001e2000c101b24 */
[----:B------:R-:W-:Y:S05]  /*caa0*/  BRA `(.L_x_285) ;  /* 0x0000000800c87947 */ /* 0x000fea0003800000 */
.L_x_291:
[----:B0-----:R-:W-:-:S05]  /*cab0*/  IMAD.U32 R19, R19, 0x10000, RZ ;  /* 0x0001000013137824 */ /* 0x001fca00078e00ff */
[----:B------:R-:W-:-:S04]  /*cac0*/  F2FP.F16.F32.PACK_AB R5, RZ, R19 ;  /* 0x00000013ff05723e */ /* 0x000fc800000000ff */
[----:B------:R-:W-:-:S05]  /*cad0*/  PRMT R5, R5, 0x5410, RZ ;  /* 0x0000541005057816 */ /* 0x000fca00000000ff */
[----:B------:R0:W-:Y:S01]  /*cae0*/  STG.E desc[UR36][R2.64], R5 ;  /* 0x0000000502007986 */ /* 0x0001e2000c101924 */
[----:B------:R-:W-:Y:S05]  /*caf0*/  BRA `(.L_x_285) ;  /* 0x0000000800b47947 */ /* 0x000fea0003800000 */
.L_x_290:
[----:B0-----:R-:W-:-:S04]  /*cb00*/  IMAD.U32 R4, R19, 0x10000, RZ ;  /* 0x0001000013047824 */ /* 0x001fc800078e00ff */
[----:B------:R-:W-:-:S06]  /*cb10*/  FMUL.FTZ R4, R4, 1 ;  /* 0x3f80000004047820 */ /* 0x000fcc0000410000 */
[----:B------:R-:W0:Y:S02]  /*cb20*/  F2F.F64.F32 R4, R4 ;  /* 0x0000000400047310 */ /* 0x000e240000201800 */
[----:B0-----:R0:W-:Y:S01]  /*cb30*/  STG.E.64 desc[UR36][R2.64], R4 ;  /* 0x0000000402007986 */ /* 0x0011e2000c101b24 */
[----:B------:R-:W-:Y:S05]  /*cb40*/  BRA `(.L_x_285) ;  /* 0x0000000800a07947 */ /* 0x000fea0003800000 */
.L_x_280:
        /* <DEDUP_REMOVED lines=14> */
.L_x_295:
        /* <DEDUP_REMOVED lines=18> */
.L_x_298:
[----:B------:R-:W-:-:S04]  /*cd50*/  SHF.R.U32.HI R5, RZ, 0x18, R5 ;  /* 0x00000018ff057819 */ /* 0x000fc80000011605 */
[----:B------:R-:W-:-:S07]  /*cd60*/  LOP3.LUT R0, R0, 0x80, R5, 0xf8, !PT ;  /* 0x0000008000007812 */ /* 0x000fce00078ef805 */
.L_x_297:
[----:B------:R-:W-:Y:S05]  /*cd70*/  BSYNC.RECONVERGENT B0 ;  /* 0x0000000000007941 */ /* 0x000fea0003800200 */
.L_x_296:
[----:B------:R0:W-:Y:S01]  /*cd80*/  STG.E.U8 desc[UR36][R2.64], R0 ;  /* 0x0000000002007986 */ /* 0x0001e2000c101124 */
[----:B------:R-:W-:Y:S05]  /*cd90*/  BRA `(.L_x_285) ;  /* 0x00000008000c7947 */ /* 0x000fea0003800000 */
.L_x_294:
        /* <DEDUP_REMOVED lines=18> */
.L_x_301:
[----:B------:R-:W-:-:S04]  /*cec0*/  SHF.R.U32.HI R5, RZ, 0x18, R5 ;  /* 0x00000018ff057819 */ /* 0x000fc80000011605 */
[----:B------:R-:W-:-:S07]  /*ced0*/  LOP3.LUT R0, R0, 0x80, R5, 0xf8, !PT ;  /* 0x0000008000007812 */ /* 0x000fce00078ef805 */
.L_x_300:
[----:B------:R-:W-:Y:S05]  /*cee0*/  BSYNC.RECONVERGENT B0 ;  /* 0x0000000000007941 */ /* 0x000fea0003800200 */
.L_x_299:
[----:B------:R0:W-:Y:S01]  /*cef0*/  STG.E.U8 desc[UR36][R2.64], R0 ;  /* 0x0000000002007986 */ /* 0x0001e2000c101124 */
[----:B------:R-:W-:Y:S05]  /*cf00*/  BRA `(.L_x_285) ;  /* 0x0000000400b07947 */ /* 0x000fea0003800000 */
.L_x_293:
        /* <DEDUP_REMOVED lines=22> */
.L_x_303:
[----:B0-----:R-:W-:-:S06]  /*d070*/  IMAD.U32 R4, R19, 0x10000, RZ ;  /* 0x0001000013047824 */ /* 0x001fcc00078e00ff */
[----:B------:R-:W0:Y:S02]  /*d080*/  F2I.U64.TRUNC R4, R4 ;  /* 0x0000000400047311 */ /* 0x000e24000020d800 */
[----:B0-----:R0:W-:Y:S01]  /*d090*/  STG.E.64 desc[UR36][R2.64], R4 ;  /* 0x0000000402007986 */ /* 0x0011e2000c101b24 */
[----:B------:R-:W-:Y:S05]  /*d0a0*/  BRA `(.L_x_285) ;  /* 0x0000000400487947 */ /* 0x000fea0003800000 */
.L_x_302:
[----:B0-----:R-:W-:-:S06]  /*d0b0*/  IMAD.U32 R19, R19, 0x10000, RZ ;  /* 0x0001000013137824 */ /* 0x001fcc00078e00ff */
[----:B------:R-:W0:Y:S02]  /*d0c0*/  F2I.FTZ.U32.TRUNC.NTZ R19, R19 ;  /* 0x0000001300137305 */ /* 0x000e24000021f000 */
[----:B0-----:R0:W-:Y:S01]  /*d0d0*/  STG.E desc[UR36][R2.64], R19 ;  /* 0x0000001302007986 */ /* 0x0011e2000c101924 */
[----:B------:R-:W-:Y:S05]  /*d0e0*/  BRA `(.L_x_285) ;  /* 0x0000000400387947 */ /* 0x000fea0003800000 */
.L_x_292:
        /* <DEDUP_REMOVED lines=11> */
.L_x_305:
[----:B0-----:R-:W-:Y:S02]  /*d1a0*/  SHF.L.U32 R19, R19, 0x10, RZ ;  /* 0x0000001013137819 */ /* 0x001fe400000006ff */
[----:B------:R-:W-:-:S03]  /*d1b0*/  CS2R R6, SRZ ;  /* 0x0000000000067805 */ /* 0x000fc6000001ff00 */
[----:B------:R-:W-:-:S06]  /*d1c0*/  FMUL.FTZ R4, R19, 1 ;  /* 0x3f80000013047820 */ /* 0x000fcc0000410000 */
[----:B------:R-:W0:Y:S02]  /*d1d0*/  F2F.F64.F32 R4, R4 ;  /* 0x0000000400047310 */ /* 0x000e240000201800 */
[----:B0-----:R0:W-:Y:S01]  /*d1e0*/  STG.E.128 desc[UR36][R2.64], R4 ;  /* 0x0000000402007986 */ /* 0x0011e2000c101d24 */
[----:B------:R-:W-:Y:S05]  /*d1f0*/  BRA `(.L_x_285) ;  /* 0x0000000000f47947 */ /* 0x000fea0003800000 */
.L_x_304:
[----:B------:R-:W-:-:S09]  /*d200*/  UISETP.NE.AND UP0, UPT, UR6, 0xf, UPT ;  /* 0x0000000f0600788c */ /* 0x000fd2000bf05270 */
[----:B------:R-:W-:Y:S05]  /*d210*/  BRA.U !UP0, `(.L_x_306) ;  /* 0x0000000108e87547 */ /* 0x000fea000b800000 */
[----:B------:R-:W-:-:S09]  /*d220*/  UISETP.NE.AND UP0, UPT, UR6, 0x17, UPT ;  /* 0x000000170600788c */ /* 0x000fd2000bf05270 */
[----:B------:R-:W-:Y:S05]  /*d230*/  BRA.U !UP0, `(.L_x_307) ;  /* 0x0000000108907547 */ /* 0x000fea000b800000 */
[----:B------:R-:W-:-:S09]  /*d240*/  UISETP.NE.AND UP0, UPT, UR6, 0x18, UPT ;  /* 0x000000180600788c */ /* 0x000fd2000bf05270 */
[----:B------:R-:W-:Y:S05]  /*d250*/  BRA.U !UP0, `(.L_x_308) ;  /* 0x0000000108447547 */ /* 0x000fea000b800000 */
.L_x_284:
        /* <DEDUP_REMOVED lines=11> */
[----:B------:R-:W-:Y:S02]  /*d310*/  IMAD.U32 R7, RZ, RZ, UR7 ;  /* 0x00000007ff077e24 */ /* 0x000fe4000f8e00ff */
[----:B-----5:R-:W-:Y:S01]  /*d320*/  IMAD.U32 R10, RZ, RZ, UR8 ;  /* 0x00000008ff0a7e24 */ /* 0x020fe2000f8e00ff */
[----:B--2---:R-:W-:-:S07]  /*d330*/  MOV R11, UR9 ;  /* 0x00000009000b7c02 */ /* 0x004fce0008000f00 */
[----:B------:R-:W-:-:S07]  /*d340*/  LEPC R20, `(.L_x_309) ;  /* 0x000000001014794e */ /* 0x000fce0000000000 */
[----:B0--3--:R-:W-:Y:S05]  /*d350*/  CALL.ABS.NOINC R2 ;  /* 0x0000000002007343 */ /* 0x009fea0003c00000 */
.L_x_309:
[----:B------:R-:W-:Y:S05]  /*d360*/  BRA `(.L_x_285) ;  /* 0x0000000000987947 */ /* 0x000fea0003800000 */
.L_x_308:
        /* <DEDUP_REMOVED lines=13> */
.L_x_311:
[----:B------:R-:W-:Y:S05]  /*d440*/  BSYNC.RECONVERGENT B0 ;  /* 0x0000000000007941 */ /* 0x000fea0003800200 */
.L_x_310:
[----:B------:R-:W-:-:S05]  /*d450*/  LOP3.LUT R5, R0, 0x80, R5, 0xf8, !PT ;  /* 0x0000008000057812 */ /* 0x000fca00078ef805 */
[----:B------:R3:W-:Y:S01]  /*d460*/  STG.E.U8 desc[UR36][R2.64], R5 ;  /* 0x0000000502007986 */ /* 0x0007e2000c101124 */
[----:B------:R-:W-:Y:S05]  /*d470*/  BRA `(.L_x_285) ;  /* 0x0000000000547947 */ /* 0x000fea0003800000 */
.L_x_307:
[----:B0-----:R-:W-:Y:S01]  /*d480*/  SHF.L.U32 R5, R19, 0x10, RZ ;  /* 0x0000001013057819 */ /* 0x001fe200000006ff */
[----:B------:R-:W-:Y:S03]  /*d490*/  BSSY.RECONVERGENT B0, `(.L_x_312) ;  /* 0x000000e000007945 */ /* 0x000fe60003800200 */
        /* <DEDUP_REMOVED lines=10> */
.L_x_313:
[----:B------:R-:W-:Y:S01]  /*d540*/  IMAD.MOV.U32 R0, RZ, RZ, 0x7f ;  /* 0x0000007fff007424 */ /* 0x000fe200078e00ff */
[----:B------:R-:W-:-:S04]  /*d550*/  ISETP.GT.U32.AND P0, PT, R4, 0x7f800000, PT ;  /* 0x7f8000000400780c */ /* 0x000fc80003f04070 */
[----:B------:R-:W-:-:S09]  /*d560*/  SEL R0, R0, 0x7c, P0 ;  /* 0x0000007c00007807 */ /* 0x000fd20000000000 */
.L_x_314:
[----:B------:R-:W-:Y:S05]  /*d570*/  BSYNC.RECONVERGENT B0 ;  /* 0x0000000000007941 */ /* 0x000fea0003800200 */
.L_x_312:
[----:B------:R-:W-:-:S04]  /*d580*/  SHF.R.U32.HI R5, RZ, 0x18, R5 ;  /* 0x00000018ff057819 */ /* 0x000fc80000011605 */
[----:B------:R-:W-:-:S05]  /*d590*/  LOP3.LUT R5, R0, 0x80, R5, 0xf8, !PT ;  /* 0x0000008000057812 */ /* 0x000fca00078ef805 */
[----:B------:R2:W-:Y:S01]  /*d5a0*/  STG.E.U8 desc[UR36][R2.64], R5 ;  /* 0x0000000502007986 */ /* 0x0005e2000c101124 */
[----:B------:R-:W-:Y:S05]  /*d5b0*/  BRA `(.L_x_285) ;  /* 0x0000000000047947 */ /* 0x000fea0003800000 */
.L_x_306:
[----:B0-----:R4:W-:Y:S02]  /*d5c0*/  STG.E.U16 desc[UR36][R2.64], R19 ;  /* 0x0000001302007986 */ /* 0x0019e4000c101524 */
.L_x_285:
[----:B------:R-:W-:-:S07]  /*d5d0*/  VIADD R17, R17, 0x80 ;  /* 0x0000008011117836 */ /* 0x000fce0000000000 */
.L_x_212:
[----:B------:R-:W-:Y:S05]  /*d5e0*/  BSYNC.RECONVERGENT B6 ;  /* 0x0000000000067941 */ /* 0x000fea0003800200 */
.L_x_211:
[----:B------:R-:W5:Y:S02]  /*d5f0*/  LDCU UR4, c[0x0][0x380] ;  /* 0x00007000ff0477ac */ /* 0x000f640008000800 */
[----:B-----5:R-:W-:-:S13]  /*d600*/  ISETP.GE.AND P0, PT, R17, UR4, PT ;  /* 0x0000000411007c0c */ /* 0x020fda000bf06270 */
[----:B------:R-:W-:Y:S05]  /*d610*/  @P0 EXIT ;  /* 0x000000000000094d */ /* 0x000fea0003800000 */
[----:B------:R-:W5:Y:S01]  /*d620*/  LDCU UR4, c[0x0][0x388] ;  /* 0x00007100ff0477ac */ /* 0x000f620008000800 */
[----:B------:R-:W-:Y:S02]  /*d630*/  IMAD.MOV.U32 R18, RZ, RZ, RZ ;  /* 0x000000ffff127224 */ /* 0x000fe400078e00ff */
[----:B0--3--:R-:W-:Y:S02]  /*d640*/  IMAD.MOV.U32 R0, RZ, RZ, RZ ;  /* 0x000000ffff007224 */ /* 0x009fe400078e00ff */
[----:B------:R-:W-:Y:S01]  /*d650*/  IMAD.MOV.U32 R16, RZ, RZ, RZ ;  /* 0x000000ffff107224 */ /* 0x000fe200078e00ff */
[----:B-----5:R-:W-:-:S09]  /*d660*/  UISETP.NE.AND UP0, UPT, UR4, URZ, UPT ;  /* 0x000000ff0400728c */ /* 0x020fd2000bf05270 */
[----:B------:R-:W-:Y:S05]  /*d670*/  BRA.U !UP0, `(.L_x_315) ;  /* 0x0000001508707547 */ /* 0x000fea000b800000 */
[----:B------:R-:W1:Y:S01]  /*d680*/  LDCU.64 UR4, c[0x0][0x390] ;  /* 0x00007200ff0477ac */ /* 0x000e620008000a00 */
[----:B------:R-:W-:Y:S01]  /*d690*/  HFMA2 R16, -RZ, RZ, 0, 0 ;  /* 0x00000000ff107431 */ /* 0x000fe200000001ff */
[----:B------:R-:W0:Y:S01]  /*d6a0*/  LDCU UR6, c[0x0][0x38c] ;  /* 0x00007180ff0677ac */ /* 0x000e220008000800 */
[----:B------:R-:W3:Y:S01]  /*d6b0*/  LDCU.64 UR8, c[0x0][0x4b8] ;  /* 0x00009700ff0877ac */ /* 0x000ee20008000a00 */
[----:B------:R-:W-:Y:S02]  /*d6c0*/  UISETP.NE.AND UP0, UPT, UR39, URZ, UPT ;  /* 0x000000ff2700728c */ /* 0x000fe4000bf05270 */
        /* <DEDUP_REMOVED lines=38> */
[----:B------:R-:W-:Y:S01]  /*d930*/  MOV R2, RZ ;  /* 0x000000ff00027202 */ /* 0x000fe20000000f00 */
        /* <DEDUP_REMOVED lines=41> */
[----:B------:R-:W-:Y:S01]  /*dbd0*/  HFMA2 R4, -RZ, RZ, 0, 0 ;  /* 0x00000000ff047431 */ /* 0x000fe200000001ff */
        /* <DEDUP_REMOVED lines=253> */
[----:B------:R-:W2:Y:S03]  /*ebb0*/  LDCU.64 UR8, c[0x0][0x5d8] ;  /* 0x0000bb00ff0877ac */ /* 0x000ea60008000a00 */
        /* <DEDUP_REMOVED lines=8> */
.L_x_315:
[----:B------:R-:W0:Y:S01]  /*ec40*/  LDCU.64 UR6, c[0x0][0x5e8] ;  /* 0x0000bd00ff0677ac */ /* 0x000e220008000a00 */
[----:B------:R-:W1:Y:S01]  /*ec50*/  LDCU.64 UR8, c[0x0][0x5f0] ;  /* 0x0000be00ff0877ac */ /* 0x000e620008000a00 */
[----:B------:R-:W-:-:S04]  /*ec60*/  UPRMT UR4, UR40, 0x7771, URZ ;  /* 0x0000777128047896 */ /* 0x000fc800080000ff */
[----:B------:R-:W-:Y:S01]  /*ec70*/  UISETP.GT.AND UP0, UPT, UR4, 0x9, UPT ;  /* 0x000000090400788c */ /* 0x000fe2000bf04270 */
[----:B0-----:R-:W-:Y:S02]  /*ec80*/  IADD3 R16, P0, PT, R16, UR6, RZ ;  /* 0x0000000610107c10 */ /* 0x001fe4000ff1e0ff */
[----:B-12-4-:R-:W-:-:S03]  /*ec90*/  IADD3 R2, P1, PT, R0, UR8, RZ ;  /* 0x0000000800027c10 */ /* 0x016fc6000ff3e0ff */
[----:B------:R-:W-:Y:S02]  /*eca0*/  IMAD.X R17, RZ, RZ, UR7, P0 ;  /* 0x00000007ff117e24 */ /* 0x000fe400080e06ff */
        /* <DEDUP_REMOVED lines=15> */
.L_x_319:
[----:B------:R-:W2:Y:S02]  /*eda0*/  LDG.E.U8 R2, desc[UR36][R2.64] ;  /* 0x0000002402027981 */ /* 0x000ea4000c1e1100 */
[----:B--2---:R-:W-:-:S04]  /*edb0*/  I2FP.F32.U32 R0, R2 ;  /* 0x0000000200007245 */ /* 0x004fc80000201000 */
[----:B------:R-:W-:-:S04]  /*edc0*/  F2FP.BF16.F32.PACK_AB R0, RZ, R0 ;  /* 0x00000000ff00723e */ /* 0x000fc800000010ff */
[----:B------:R-:W-:Y:S01]  /*edd0*/  PRMT R19, R0, 0x7610, R19 ;  /* 0x0000761000137816 */ /* 0x000fe20000000013 */
[----:B------:R-:W-:Y:S06]  /*ede0*/  BRA `(.L_x_321) ;  /* 0x0000000c00e07947 */ /* 0x000fec0003800000 */
.L_x_318:
        /* <DEDUP_REMOVED lines=11> */
.L_x_323:
[----:B------:R-:W2:Y:S02]  /*eea0*/  LDG.E R2, desc[UR36][R2.64] ;  /* 0x0000002402027981 */ /* 0x000ea4000c1e1900 */
[----:B--2---:R-:W-:-:S04]  /*eeb0*/  I2FP.F32.S32 R0, R2 ;  /* 0x0000000200007245 */ /* 0x004fc80000201400 */
[----:B------:R-:W-:-:S04]  /*eec0*/  F2FP.BF16.F32.PACK_AB R0, RZ, R0 ;  /* 0x00000000ff00723e */ /* 0x000fc800000010ff */
[----:B------:R-:W-:Y:S01]  /*eed0*/  PRMT R19, R0, 0x7610, R19 ;  /* 0x0000761000137816 */ /* 0x000fe20000000013 */
[----:B------:R-:W-:Y:S06]  /*eee0*/  BRA `(.L_x_321) ;  /* 0x0000000c00a07947 */ /* 0x000fec0003800000 */
.L_x_322:
[----:B------:R-:W2:Y:S02]  /*eef0*/  LDG.E.U16 R2, desc[UR36][R2.64] ;  /* 0x0000002402027981 */ /* 0x000ea4000c1e1500 */
[----:B--2---:R-:W0:Y:S02]  /*ef00*/  I2F.S16 R0, R2 ;  /* 0x0000000200007306 */ /* 0x004e240000101400 */
[----:B0-----:R-:W-:-:S04]  /*ef10*/  F2FP.BF16.F32.PACK_AB R0, RZ, R0 ;  /* 0x00000000ff00723e */ /* 0x001fc800000010ff */
[----:B------:R-:W-:Y:S01]  /*ef20*/  PRMT R19, R0, 0x7610, R19 ;  /* 0x0000761000137816 */ /* 0x000fe20000000013 */
[----:B------:R-:W-:Y:S06]  /*ef30*/  BRA `(.L_x_321) ;  /* 0x0000000c008c7947 */ /* 0x000fec0003800000 */
.L_x_317:
        /* <DEDUP_REMOVED lines=9> */
.L_x_325:
[----:B------:R-:W2:Y:S02]  /*efd0*/  LDG.E.U16 R0, desc[UR36][R2.64] ;  /* 0x0000002402007981 */ /* 0x000ea4000c1e1500 */
[----:B--2---:R-:W-:-:S05]  /*efe0*/  HADD2.F32 R0, -RZ, R0.H0_H0 ;  /* 0x20000000ff007230 */ /* 0x004fca0000004100 */
[----:B------:R-:W-:-:S04]  /*eff0*/  F2FP.BF16.F32.PACK_AB R0, RZ, R0 ;  /* 0x00000000ff00723e */ /* 0x000fc800000010ff */
[----:B------:R-:W-:Y:S01]  /*f000*/  PRMT R19, R0, 0x7610, R19 ;  /* 0x0000761000137816 */ /* 0x000fe20000000013 */
[----:B------:R-:W-:Y:S06]  /*f010*/  BRA `(.L_x_321) ;  /* 0x0000000c00547947 */ /* 0x000fec0003800000 */
.L_x_324:
        /* <DEDUP_REMOVED lines=9> */
.L_x_327:
[----:B------:R-:W2:Y:S02]  /*f0b0*/  LDG.E.U16 R2, desc[UR36][R2.64] ;  /* 0x0000002402027981 */ /* 0x000ea4000c1e1500 */
[----:B--2---:R-:W-:-:S05]  /*f0c0*/  HADD2.F32 R0, -RZ, R2.H0_H0 ;  /* 0x20000002ff007230 */ /* 0x004fca0000004100 */
[----:B------:R-:W-:-:S04]  /*f0d0*/  F2FP.BF16.F32.PACK_AB R0, RZ, R0 ;  /* 0x00000000ff00723e */ /* 0x000fc800000010ff */
[----:B------:R-:W-:Y:S01]  /*f0e0*/  PRMT R19, R0, 0x7610, R19 ;  /* 0x0000761000137816 */ /* 0x000fe20000000013 */
[----:B------:R-:W-:Y:S06]  /*f0f0*/  BRA `(.L_x_321) ;  /* 0x0000000c001c7947 */ /* 0x000fec0003800000 */
.L_x_326:
        /* <DEDUP_REMOVED lines=13> */
.L_x_316:
        /* <DEDUP_REMOVED lines=14> */
.L_x_330:
        /* <DEDUP_REMOVED lines=13> */
.L_x_329:
        /* <DEDUP_REMOVED lines=27> */
.L_x_332:
        /* <DEDUP_REMOVED lines=14> */
.L_x_331:
[----:B------:R0:W5:Y:S01]  /*f610*/  LDG.E.U16 R19, desc[UR36][R2.64] ;  /* 0x0000002402137981 */ /* 0x000162000c1e1500 */
[----:B------:R-:W-:Y:S05]  /*f620*/  BRA `(.L_x_321) ;  /* 0x0000000400d07947 */ /* 0x000fea0003800000 */
.L_x_328:
        /* <DEDUP_REMOVED lines=13> */
.L_x_335:
        /* <DEDUP_REMOVED lines=21> */
.L_x_339:
[----:B------:R-:W-:Y:S05]  /*f850*/  BSYNC.RECONVERGENT B1 ;  /* 0x0000000000017941 */ /* 0x000fea0003800200 */
.L_x_338:
[----:B------:R-:W-:Y:S01]  /*f860*/  IMAD.SHL.U32 R0, R0, 0x100000, RZ ;  /* 0x0010000000007824 */ /* 0x000fe200078e00ff */
[----:B------:R-:W-:-:S04]  /*f870*/  LEA R2, R2, 0x3b800000, 0x17 ;  /* 0x3b80000002027811 */ /* 0x000fc800078eb8ff */
[----:B------:R-:W-:-:S07]  /*f880*/  LOP3.LUT R0, R2, R0, R7, 0xfe, !PT ;  /* 0x0000000002007212 */ /* 0x000fce00078efe07 */
.L_x_337:
[----:B------:R-:W-:Y:S05]  /*f890*/  BSYNC.RECONVERGENT B0 ;  /* 0x0000000000007941 */ /* 0x000fea0003800200 */
.L_x_336:
[----:B------:R-:W-:-:S04]  /*f8a0*/  F2FP.BF16.F32.PACK_AB R0, RZ, R0 ;  /* 0x00000000ff00723e */ /* 0x000fc800000010ff */
[----:B------:R-:W-:Y:S01]  /*f8b0*/  PRMT R19, R0, 0x7610, R19 ;  /* 0x0000761000137816 */ /* 0x000fe20000000013 */
[----:B------:R-:W-:Y:S06]  /*f8c0*/  BRA `(.L_x_321) ;  /* 0x0000000400287947 */ /* 0x000fec0003800000 */
.L_x_334:
        /* <DEDUP_REMOVED lines=21> */
.L_x_343:
[----:B------:R-:W-:Y:S05]  /*fa20*/  BSYNC.RECONVERGENT B1 ;  /* 0x0000000000017941 */ /* 0x000fea0003800200 */
.L_x_342:
[----:B------:R-:W-:Y:S01]  /*fa30*/  IMAD.SHL.U32 R0, R0, 0x200000, RZ ;  /* 0x0020000000007824 */ /* 0x000fe200078e00ff */
[----:B------:R-:W-:-:S04]  /*fa40*/  LEA R2, R2, 0x37800000, 0x17 ;  /* 0x3780000002027811 */ /* 0x000fc800078eb8ff */
[----:B------:R-:W-:-:S07]  /*fa50*/  LOP3.LUT R0, R2, R0, R7, 0xfe, !PT ;  /* 0x0000000002007212 */ /* 0x000fce00078efe07 */
.L_x_341:
[----:B------:R-:W-:Y:S05]  /*fa60*/  BSYNC.RECONVERGENT B0 ;  /* 0x0000000000007941 */ /* 0x000fea0003800200 */
.L_x_340:
[----:B------:R-:W-:-:S04]  /*fa70*/  F2FP.BF16.F32.PACK_AB R0, RZ, R0 ;  /* 0x00000000ff00723e */ /* 0x000fc800000010ff */
[----:B------:R-:W-:Y:S01]  /*fa80*/  PRMT R19, R0, 0x7610, R19 ;  /* 0x0000761000137816 */ /* 0x000fe20000000013 */
[----:B------:R-:W-:Y:S06]  /*fa90*/  BRA `(.L_x_321) ;  /* 0x0000000000b47947 */ /* 0x000fec0003800000 */
.L_x_333:
        /* <DEDUP_REMOVED lines=14> */
.L_x_347:
[----:B------:R-:W-:Y:S05]  /*fb80*/  BSYNC.RECONVERGENT B0 ;  /* 0x0000000000007941 */ /* 0x000fea0003800200 */
.L_x_346:
[----:B------:R-:W-:-:S04]  /*fb90*/  F2FP.BF16.F32.PACK_AB R0, RZ, R0 ;  /* 0x00000000ff00723e */ /* 0x000fc800000010ff */
[----:B------:R-:W-:Y:S01]  /*fba0*/  PRMT R19, R0, 0x7610, R19 ;  /* 0x0000761000137816 */ /* 0x000fe20000000013 */
[----:B------:R-:W-:Y:S06]  /*fbb0*/  BRA `(.L_x_321) ;  /* 0x00000000006c7947 */ /* 0x000fec0003800000 */
.L_x_320:
        /* <DEDUP_REMOVED lines=16> */
.L_x_348:
[----:B------:R-:W-:Y:S01]  /*fcc0*/  PRMT R19, RZ, 0x7610, R19 ;  /* 0x00007610ff137816 */ /* 0x000fe20000000013 */
[----:B------:R-:W-:Y:S06]  /*fcd0*/  BRA `(.L_x_321) ;  /* 0x0000000000247947 */ /* 0x000fec0003800000 */
.L_x_345:
[----:B------:R-:W2:Y:S02]  /*fce0*/  LDG.E.64 R2, desc[UR36][R2.64] ;  /* 0x0000002402027981 */ /* 0x000ea4000c1e1b00 */
[----:B--2---:R-:W0:Y:S02]  /*fcf0*/  I2F.U64 R0, R2 ;  /* 0x0000000200007312 */ /* 0x004e240000301000 */
[----:B0-----:R-:W-:-:S04]  /*fd00*/  F2FP.BF16.F32.PACK_AB R0, RZ, R0 ;  /* 0x00000000ff00723e */ /* 0x001fc800000010ff */
[----:B------:R-:W-:Y:S01]  /*fd10*/  PRMT R19, R0, 0x7610, R19 ;  /* 0x0000761000137816 */ /* 0x000fe20000000013 */
[----:B------:R-:W-:Y:S06]  /*fd20*/  BRA `(.L_x_321) ;  /* 0x0000000000107947 */ /* 0x000fec0003800000 */
.L_x_344:
[----:B------:R-:W2:Y:S02]  /*fd30*/  LDG.E R2, desc[UR36][R2.64] ;  /* 0x0000002402027981 */ /* 0x000ea4000c1e1900 */
[----:B--2---:R-:W-:-:S04]  /*fd40*/  I2FP.F32.U32 R0, R2 ;  /* 0x0000000200007245 */ /* 0x004fc80000201000 */
[----:B------:R-:W-:-:S04]  /*fd50*/  F2FP.BF16.F32.PACK_AB R0, RZ, R0 ;  /* 0x00000000ff00723e */ /* 0x000fc800000010ff */
[----:B------:R-:W-:-:S07]  /*fd60*/  PRMT R19, R0, 0x7610, R19 ;  /* 0x0000761000137816 */ /* 0x000fce0000000013 */
.L_x_321:
        /* <DEDUP_REMOVED lines=18> */
.L_x_352:
[----:B------:R-:W2:Y:S02]  /*fe90*/  LDG.E.U8 R2, desc[UR36][R2.64] ;  /* 0x0000002402027981 */ /* 0x000ea4000c1e1100 */
[----:B--2---:R-:W-:-:S04]  /*fea0*/  I2FP.F32.U32 R0, R2 ;  /* 0x0000000200007245 */ /* 0x004fc80000201000 */
[----:B------:R-:W-:Y:S01]  /*feb0*/  F2FP.BF16.F32.PACK_AB R0, RZ, R0 ;  /* 0x00000000ff00723e */ /* 0x000fe200000010ff */
[----:B------:R-:W-:Y:S06]  /*fec0*/  BRA `(.L_x_354) ;  /* 0x0000000c00a47947 */ /* 0x000fec0003800000 */
.L_x_351:
        /* <DEDUP_REMOVED lines=10> */
.L_x_356:
[----:B------:R-:W2:Y:S02]  /*ff70*/  LDG.E R2, desc[UR36][R2.64] ;  /* 0x0000002402027981 */ /* 0x000ea4000c1e1900 */
[----:B--2---:R-:W-:-:S04]  /*ff80*/  I2FP.F32.S32 R0, R2 ;  /* 0x0000000200007245 */ /* 0x004fc80000201400 */
[----:B------:R-:W-:Y:S01]  /*ff90*/  F2FP.BF16.F32.PACK_AB R0, RZ, R0 ;  /* 0x00000000ff00723e */ /* 0x000fe200000010ff */
[----:B------:R-:W-:Y:S06]  /*ffa0*/  BRA `(.L_x_354) ;  /* 0x0000000c006c7947 */ /* 0x000fec0003800000 */
.L_x_355:
[----:B------:R-:W2:Y:S02]  /*ffb0*/  LDG.E.U16 R2, desc[UR36][R2.64] ;  /* 0x0000002402027981 */ /* 0x000ea4000c1e1500 */
[----:B--2---:R-:W0:Y:S02]  /*ffc0*/  I2F.S16 R0, R2 ;  /* 0x0000000200007306 */ /* 0x004e240000101400 */
[----:B0-----:R-:W-:Y:S01]  /*ffd0*/  F2FP.BF16.F32.PACK_AB R0, RZ, R0 ;  /* 0x00000000ff00723e */ /* 0x001fe200000010ff */
[----:B------:R-:W-:Y:S06]  /*ffe0*/  BRA `(.L_x_354) ;  /* 0x0000000c005c7947 */ /* 0x000fec0003800000 */
.L_x_350:
        /* <DEDUP_REMOVED lines=9> */
.L_x_358:
[----:B------:R-:W2:Y:S02]  /*10080*/  LDG.E.U16 R0, desc[UR36][R2.64] ;  /* 0x0000002402007981 */ /* 0x000ea4000c1e1500 */
[----:B--2---:R-:W-:-:S05]  /*10090*/  HADD2.F32 R0, -RZ, R0.H0_H0 ;  /* 0x20000000ff007230 */ /* 0x004fca0000004100 */
[----:B------:R-:W-:Y:S01]  /*100a0*/  F2FP.BF16.F32.PACK_AB R0, RZ, R0 ;  /* 0x00000000ff00723e */ /* 0x000fe200000010ff */
[----:B------:R-:W-:Y:S06]  /*100b0*/  BRA `(.L_x_354) ;  /* 0x0000000c00287947 */ /* 0x000fec0003800000 */
.L_x_357:
        /* <DEDUP_REMOVED lines=9> */
.L_x_360:
[----:B------:R-:W2:Y:S02]  /*10150*/  LDG.E.U16 R2, desc[UR36][R2.64] ;  /* 0x0000002402027981 */ /* 0x000ea4000c1e1500 */
[----:B--2---:R-:W-:-:S05]  /*10160*/  HADD2.F32 R0, -RZ, R2.H0_H0 ;  /* 0x20000002ff007230 */ /* 0x004fca0000004100 */
[----:B------:R-:W-:Y:S01]  /*10170*/  F2FP.BF16.F32.PACK_AB R0, RZ, R0 ;  /* 0x00000000ff00723e */ /* 0x000fe200000010ff */
[----:B------:R-:W-:Y:S06]  /*10180*/  BRA `(.L_x_354) ;  /* 0x0000000800f47947 */ /* 0x000fec0003800000 */
.L_x_359:
        /* <DEDUP_REMOVED lines=12> */
.L_x_349:
        /* <DEDUP_REMOVED lines=13> */
.L_x_363:
        /* <DEDUP_REMOVED lines=12> */
.L_x_362:
        /* <DEDUP_REMOVED lines=27> */
.L_x_365:
        /* <DEDUP_REMOVED lines=13> */
.L_x_364:
[----:B------:R0:W5:Y:S01]  /*10660*/  LDG.E.U16 R0, desc[UR36][R2.64] ;  /* 0x0000002402007981 */ /* 0x000162000c1e1500 */
[----:B------:R-:W-:Y:S05]  /*10670*/  BRA `(.L_x_354) ;  /* 0x0000000400b87947 */ /* 0x000fea0003800000 */
.L_x_361:
        /* <DEDUP_REMOVED lines=12> */
.L_x_368:
        /* <DEDUP_REMOVED lines=21> */
.L_x_372:
[----:B------:R-:W-:Y:S05]  /*10890*/  BSYNC.RECONVERGENT B1 ;  /* 0x0000000000017941 */ /* 0x000fea0003800200 */
.L_x_371:
[----:B------:R-:W-:Y:S01]  /*108a0*/  IMAD.SHL.U32 R0, R0, 0x100000, RZ ;  /* 0x0010000000007824 */ /* 0x000fe200078e00ff */
[----:B------:R-:W-:-:S04]  /*108b0*/  LEA R2, R2, 0x3b800000, 0x17 ;  /* 0x3b80000002027811 */ /* 0x000fc800078eb8ff */
[----:B------:R-:W-:-:S07]  /*108c0*/  LOP3.LUT R0, R2, R0, R7, 0xfe, !PT ;  /* 0x0000000002007212 */ /* 0x000fce00078efe07 */
.L_x_370:
[----:B------:R-:W-:Y:S05]  /*108d0*/  BSYNC.RECONVERGENT B0 ;  /* 0x0000000000007941 */ /* 0x000fea0003800200 */
.L_x_369:
[----:B------:R-:W-:Y:S01]  /*108e0*/  F2FP.BF16.F32.PACK_AB R0, RZ, R0 ;  /* 0x00000000ff00723e */ /* 0x000fe200000010ff */
[----:B------:R-:W-:Y:S06]  /*108f0*/  BRA `(.L_x_354) ;  /* 0x0000000400187947 */ /* 0x000fec0003800000 */
.L_x_367:
        /* <DEDUP_REMOVED lines=21> */
.L_x_376:
[----:B------:R-:W-:Y:S05]  /*10a50*/  BSYNC.RECONVERGENT B1 ;  /* 0x0000000000017941 */ /* 0x000fea0003800200 */
.L_x_375:
[----:B------:R-:W-:Y:S02]  /*10a60*/  SHF.L.U32 R0, R0, 0x15, RZ ;  /* 0x0000001500007819 */ /* 0x000fe400000006ff */
[----:B------:R-:W-:-:S04]  /*10a70*/  LEA R2, R2, 0x37800000, 0x17 ;  /* 0x3780000002027811 */ /* 0x000fc800078eb8ff */
[----:B------:R-:W-:-:S07]  /*10a80*/  LOP3.LUT R0, R2, R0, R7, 0xfe, !PT ;  /* 0x0000000002007212 */ /* 0x000fce00078efe07 */
.L_x_374:
[----:B------:R-:W-:Y:S05]  /*10a90*/  BSYNC.RECONVERGENT B0 ;  /* 0x0000000000007941 */ /* 0x000fea0003800200 */
.L_x_373:
[----:B------:R-:W-:Y:S01]  /*10aa0*/  F2FP.BF16.F32.PACK_AB R0, RZ, R0 ;  /* 0x00000000ff00723e */ /* 0x000fe200000010ff */
[----:B------:R-:W-:Y:S06]  /*10ab0*/  BRA `(.L_x_354) ;  /* 0x0000000000a87947 */ /* 0x000fec0003800000 */
.L_x_366:
        /* <DEDUP_REMOVED lines=14> */
.L_x_380:
[----:B------:R-:W-:Y:S05]  /*10ba0*/  BSYNC.RECONVERGENT B0 ;  /* 0x0000000000007941 */ /* 0x000fea0003800200 */
.L_x_379:
[----:B------:R-:W-:Y:S01]  /*10bb0*/  F2FP.BF16.F32.PACK_AB R0, RZ, R0 ;  /* 0x00000000ff00723e */ /* 0x000fe200000010ff */
[----:B------:R-:W-:Y:S06]  /*10bc0*/  BRA `(.L_x_354) ;  /* 0x0000000000647947 */ /* 0x000fec0003800000 */
.L_x_353:
        /* <DEDUP_REMOVED lines=16> */
.L_x_381:
[----:B------:R-:W-:Y:S01]  /*10cd0*/  PRMT R0, RZ, 0x7610, R0 ;  /* 0x00007610ff007816 */ /* 0x000fe20000000000 */
[----:B------:R-:W-:Y:S06]  /*10ce0*/  BRA `(.L_x_354) ;  /* 0x00000000001c7947 */ /* 0x000fec0003800000 */
.L_x_378:
[----:B------:R-:W2:Y:S02]  /*10cf0*/  LDG.E.64 R2, desc[UR36][R2.64] ;  /* 0x0000002402027981 */ /* 0x000ea4000c1e1b00 */
[----:B--2---:R-:W0:Y:S02]  /*10d00*/  I2F.U64 R0, R2 ;  /* 0x0000000200007312 */ /* 0x004e240000301000 */
[----:B0-----:R-:W-:Y:S01]  /*10d10*/  F2FP.BF16.F32.PACK_AB R0, RZ, R0 ;  /* 0x00000000ff00723e */ /* 0x001fe200000010ff */
[----:B------:R-:W-:Y:S06]  /*10d20*/  BRA `(.L_x_354) ;  /* 0x00000000000c7947 */ /* 0x000fec0003800000 */
.L_x_377:
[----:B------:R-:W2:Y:S02]  /*10d30*/  LDG.E R2, desc[UR36][R2.64] ;  /* 0x0000002402027981 */ /* 0x000ea4000c1e1900 */
[----:B--2---:R-:W-:-:S04]  /*10d40*/  I2FP.F32.U32 R0, R2 ;  /* 0x0000000200007245 */ /* 0x004fc80000201000 */
[----:B------:R-:W-:-:S07]  /*10d50*/  F2FP.BF16.F32.PACK_AB R0, RZ, R0 ;  /* 0x00000000ff00723e */ /* 0x000fce00000010ff */
.L_x_354:
[----:B------:R-:W1:Y:S01]  /*10d60*/  LDCU.64 UR4, c[0x0][0x600] ;  /* 0x0000c000ff0477ac */ /* 0x000e620008000a00 */
[----:B-----5:R-:W-:Y:S02]  /*10d70*/  IMAD.U32 R0, R0, 0x10000, RZ ;  /* 0x0001000000007824 */ /* 0x020fe400078e00ff */
[----:B------:R-:W-:-:S03]  /*10d80*/  IMAD.U32 R19, R19, 0x10000, RZ ;  /* 0x0001000013137824 */ /* 0x000fc600078e00ff */
[C---:B-1----:R-:W-:Y:S02]  /*10d90*/  FSETP.GE.FTZ.AND P1, PT, R0.reuse, UR5, PT ;  /* 0x0000000500007c0b */ /* 0x042fe4000bf36000 */
[----:B------:R-:W-:Y:S01]  /*10da0*/  FSETP.GTU.FTZ.AND P0, PT, R0, UR4, PT ;  /* 0x0000000400007c0b */ /* 0x000fe2000bf1c000 */
[----:B------:R-:W-:Y:S01]  /*10db0*/  ULOP3.LUT UR4, UR40, 0xff, URZ, 0xc0, !UPT ;  /* 0x000000ff28047892 */ /* 0x000fe2000f8ec0ff */
[----:B------:R-:W-:-:S03]  /*10dc0*/  FSEL R19, R19, RZ, !P1 ;  /* 0x000000ff13137208 */ /* 0x000fc60004800000 */
[----:B------:R-:W-:Y:S01]  /*10dd0*/  UISETP.GT.AND UP0, UPT, UR4, 0x9, UPT ;  /* 0x000000090400788c */ /* 0x000fe2000bf04270 */
[----:B------:R-:W-:-:S06]  /*10de0*/  FSEL R19, R19, RZ, P0 ;  /* 0x000000ff13137208 */ /* 0x000fcc0000000000 */
[----:B------:R-:W1:Y:S02]  /*10df0*/  F2F.BF16.F32 R19, R19 ;  /* 0x0000001300137304 */ /* 0x000e640000202000 */
        /* <DEDUP_REMOVED lines=9> */
[----:B-1----:R-:W-:-:S04]  /*10e90*/  IMAD.U32 R0, R19, 0x10000, RZ ;  /* 0x0001000013007824 */ /* 0x002fc800078e00ff */
[----:B0-----:R-:W0:Y:S02]  /*10ea0*/  F2I.FTZ.TRUNC.NTZ R3, R0 ;  /* 0x0000000000037305 */ /* 0x001e24000021f100 */
[----:B0-----:R-:W-:Y:S01]  /*10eb0*/  STG.E.U8 desc[UR36][R16.64], R3 ;  /* 0x0000000310007986 */ /* 0x001fe2000c101124 */
[----:B------:R-:W-:Y:S05]  /*10ec0*/  EXIT ;  /* 0x000000000000794d */ /* 0x000fea0003800000 */
.L_x_385:
[----:B01----:R-:W-:-:S06]  /*10ed0*/  IMAD.U32 R3, R19, 0x10000, RZ ;  /* 0x0001000013037824 */ /* 0x003fcc00078e00ff */
[----:B------:R-:W0:Y:S02]  /*10ee0*/  F2I.S64.TRUNC R2, R3 ;  /* 0x0000000300027311 */ /* 0x000e24000020d900 */
[----:B0-----:R-:W-:Y:S01]  /*10ef0*/  STG.E.U8 desc[UR36][R16.64], R2 ;  /* 0x0000000210007986 */ /* 0x001fe2000c101124 */
[----:B------:R-:W-:Y:S05]  /*10f00*/  EXIT ;  /* 0x000000000000794d */ /* 0x000fea0003800000 */
.L_x_384:
[----:B------:R-:W-:-:S09]  /*10f10*/  UISETP.NE.AND UP0, UPT, UR4, 0x2, UPT ;  /* 0x000000020400788c */ /* 0x000fd2000bf05270 */
[----:B------:R-:W-:Y:S05]  /*10f20*/  BRA.U !UP0, `(.L_x_387) ;  /* 0x0000000108307547 */ /* 0x000fea000b800000 */
[----:B------:R-:W-:-:S09]  /*10f30*/  UISETP.NE.AND UP0, UPT, UR4, 0x3, UPT ;  /* 0x000000030400788c */ /* 0x000fd2000bf05270 */
[----:B------:R-:W-:Y:S05]  /*10f40*/  BRA.U !UP0, `(.L_x_388) ;  /* 0x0000000108187547 */ /* 0x000fea000b800000 */
[----:B------:R-:W-:-:S09]  /*10f50*/  UISETP.NE.AND UP0, UPT, UR4, 0x4, UPT ;  /* 0x000000040400788c */ /* 0x000fd2000bf05270 */
[----:B------:R-:W-:Y:S05]  /*10f60*/  BRA.U UP0, `(.L_x_386) ;  /* 0x0000000900787547 */ /* 0x000fea000b800000 */
[----:B01----:R-:W-:-:S06]  /*10f70*/  IMAD.U32 R2, R19, 0x10000, RZ ;  /* 0x0001000013027824 */ /* 0x003fcc00078e00ff */
[----:B------:R-:W0:Y:S02]  /*10f80*/  F2I.S64.TRUNC R2, R2 ;  /* 0x0000000200027311 */ /* 0x000e24000020d900 */
[----:B0-----:R-:W-:Y:S01]  /*10f90*/  STG.E.64 desc[UR36][R16.64], R2 ;  /* 0x0000000210007986 */ /* 0x001fe2000c101b24 */
[----:B------:R-:W-:Y:S05]  /*10fa0*/  EXIT ;  /* 0x000000000000794d */ /* 0x000fea0003800000 */
.L_x_388:
[----:B-1----:R-:W-:-:S06]  /*10fb0*/  SHF.L.U32 R19, R19, 0x10, RZ ;  /* 0x0000001013137819 */ /* 0x002fcc00000006ff */
[----:B------:R-:W1:Y:S02]  /*10fc0*/  F2I.FTZ.TRUNC.NTZ R19, R19 ;  /* 0x0000001300137305 */ /* 0x000e64000021f100 */
[----:B-1----:R-:W-:Y:S01]  /*10fd0*/  STG.E desc[UR36][R16.64], R19 ;  /* 0x0000001310007986 */ /* 0x002fe2000c101924 */
[----:B------:R-:W-:Y:S05]  /*10fe0*/  EXIT ;  /* 0x000000000000794d */ /* 0x000fea0003800000 */
.L_x_387:
[----:B-1----:R-:W-:-:S06]  /*10ff0*/  IMAD.U32 R19, R19, 0x10000, RZ ;  /* 0x0001000013137824 */ /* 0x002fcc00078e00ff */
[----:B------:R-:W1:Y:S02]  /*11000*/  F2I.FTZ.TRUNC.NTZ R19, R19 ;  /* 0x0000001300137305 */ /* 0x000e64000021f100 */
[----:B-1----:R-:W-:Y:S01]  /*11010*/  STG.E.U16 desc[UR36][R16.64], R19 ;  /* 0x0000001310007986 */ /* 0x002fe2000c101524 */
[----:B------:R-:W-:Y:S05]  /*11020*/  EXIT ;  /* 0x000000000000794d */ /* 0x000fea0003800000 */
.L_x_383:
[----:B------:R-:W-:-:S09]  /*11030*/  UISETP.GT.AND UP0, UPT, UR4, 0x6, UPT ;  /* 0x000000060400788c */ /* 0x000fd2000bf04270 */
[----:B------:R-:W-:Y:S05]  /*11040*/  BRA.U UP0, `(.L_x_389) ;  /* 0x00000001002c7547 */ /* 0x000fea000b800000 */
[----:B------:R-:W-:-:S09]  /*11050*/  UISETP.NE.AND UP0, UPT, UR4, 0x5, UPT ;  /* 0x000000050400788c */ /* 0x000fd2000bf05270 */
[----:B------:R-:W-:Y:S05]  /*11060*/  BRA.U !UP0, `(.L_x_390) ;  /* 0x0000000108147547 */ /* 0x000fea000b800000 */
[----:B------:R-:W-:-:S09]  /*11070*/  UISETP.NE.AND UP0, UPT, UR4, 0x6, UPT ;  /* 0x000000060400788c */ /* 0x000fd2000bf05270 */
[----:B------:R-:W-:Y:S05]  /*11080*/  BRA.U UP0, `(.L_x_386) ;  /* 0x0000000900307547 */ /* 0x000fea000b800000 */
[----:B-1----:R-:W-:-:S05]  /*11090*/  IMAD.U32 R19, R19, 0x10000, RZ ;  /* 0x0001000013137824 */ /* 0x002fca00078e00ff */
[----:B------:R-:W-:Y:S01]  /*110a0*/  STG.E desc[UR36][R16.64], R19 ;  /* 0x0000001310007986 */ /* 0x000fe2000c101924 */
[----:B------:R-:W-:Y:S05]  /*110b0*/  EXIT ;  /* 0x000000000000794d */ /* 0x000fea0003800000 */
.L_x_390:
[----:B-1----:R-:W-:-:S05]  /*110c0*/  IMAD.U32 R0, R19, 0x10000, RZ ;  /* 0x0001000013007824 */ /* 0x002fca00078e00ff */
[----:B------:R-:W-:-:S05]  /*110d0*/  F2FP.F16.F32.PACK_AB R0, RZ, R0 ;  /* 0x00000000ff00723e */ /* 0x000fca00000000ff */
[----:B------:R-:W-:Y:S01]  /*110e0*/  STG.E.U16 desc[UR36][R16.64], R0 ;  /* 0x0000000010007986 */ /* 0x000fe2000c101524 */
[----:B------:R-:W-:Y:S05]  /*110f0*/  EXIT ;  /* 0x000000000000794d */ /* 0x000fea0003800000 */
.L_x_389:
[----:B------:R-:W-:-:S09]  /*11100*/  UISETP.NE.AND UP0, UPT, UR4, 0x7, UPT ;  /* 0x000000070400788c */ /* 0x000fd2000bf05270 */
[----:B------:R-:W-:Y:S05]  /*11110*/  BRA.U !UP0, `(.L_x_391) ;  /* 0x0000000108347547 */ /* 0x000fea000b800000 */
[----:B------:R-:W-:-:S09]  /*11120*/  UISETP.NE.AND UP0, UPT, UR4, 0x8, UPT ;  /* 0x000000080400788c */ /* 0x000fd2000bf05270 */
[----:B------:R-:W-:Y:S05]  /*11130*/  BRA.U !UP0, `(.L_x_392) ;  /* 0x0000000108187547 */ /* 0x000fea000b800000 */
[----:B------:R-:W-:-:S09]  /*11140*/  UISETP.NE.AND UP0, UPT, UR4, 0x9, UPT ;  /* 0x000000090400788c */ /* 0x000fd2000bf05270 */
[----:B------:R-:W-:Y:S05]  /*11150*/  BRA.U UP0, `(.L_x_386) ;  /* 0x0000000500fc7547 */ /* 0x000fea000b800000 */
[----:B01----:R-:W-:Y:S02]  /*11160*/  IMAD.U32 R2, R19, 0x10000, RZ ;  /* 0x0001000013027824 */ /* 0x003fe400078e00ff */
[----:B------:R-:W-:-:S05]  /*11170*/  IMAD.MOV.U32 R3, RZ, RZ, RZ ;  /* 0x000000ffff037224 */ /* 0x000fca00078e00ff */
[----:B------:R-:W-:Y:S01]  /*11180*/  STG.E.64 desc[UR36][R16.64], R2 ;  /* 0x0000000210007986 */ /* 0x000fe2000c101b24 */
[----:B------:R-:W-:Y:S05]  /*11190*/  EXIT ;  /* 0x000000000000794d */ /* 0x000fea0003800000 */
.L_x_392:
[----:B-1----:R-:W-:-:S04]  /*111a0*/  SHF.L.U32 R19, R19, 0x10, RZ ;  /* 0x0000001013137819 */ /* 0x002fc800000006ff */
[----:B0-----:R-:W-:-:S04]  /*111b0*/  F2FP.F16.F32.PACK_AB R3, RZ, R19 ;  /* 0x00000013ff03723e */ /* 0x001fc800000000ff */
[----:B------:R-:W-:-:S05]  /*111c0*/  PRMT R3, R3, 0x5410, RZ ;  /* 0x0000541003037816 */ /* 0x000fca00000000ff */
[----:B------:R-:W-:Y:S01]  /*111d0*/  STG.E desc[UR36][R16.64], R3 ;  /* 0x0000000310007986 */ /* 0x000fe2000c101924 */
[----:B------:R-:W-:Y:S05]  /*111e0*/  EXIT ;  /* 0x000000000000794d */ /* 0x000fea0003800000 */
.L_x_391:
[----:B01----:R-:W-:-:S04]  /*111f0*/  IMAD.U32 R2, R19, 0x10000, RZ ;  /* 0x0001000013027824 */ /* 0x003fc800078e00ff */
[----:B------:R-:W-:-:S06]  /*11200*/  FMUL.FTZ R2, R2, 1 ;  /* 0x3f80000002027820 */ /* 0x000fcc0000410000 */
[----:B------:R-:W0:Y:S02]  /*11210*/  F2F.F64.F32 R2, R2 ;  /* 0x0000000200027310 */ /* 0x000e240000201800 */
[----:B0-----:R-:W-:Y:S01]  /*11220*/  STG.E.64 desc[UR36][R16.64], R2 ;  /* 0x0000000210007986 */ /* 0x001fe2000c101b24 */
[----:B------:R-:W-:Y:S05]  /*11230*/  EXIT ;  /* 0x000000000000794d */ /* 0x000fea0003800000 */
.L_x_382:
        /* <DEDUP_REMOVED lines=10> */
[----:B01----:R-:W-:-:S06]  /*112e0*/  IMAD.U32 R3, R19, 0x10000, RZ ;  /* 0x0001000013037824 */ /* 0x003fcc00078e00ff */
[----:B------:R-:W0:Y:S02]  /*112f0*/  F2I.FTZ.U32.TRUNC.NTZ R3, R3 ;  /* 0x0000000300037305 */ /* 0x000e24000021f000 */
[----:B0-----:R-:W-:Y:S01]  /*11300*/  STG.E.U16 desc[UR36][R16.64], R3 ;  /* 0x0000000310007986 */ /* 0x001fe2000c101524 */
[----:B------:R-:W-:Y:S05]  /*11310*/  EXIT ;  /* 0x000000000000794d */ /* 0x000fea0003800000 */
.L_x_396:
[----:B01----:R-:W-:Y:S01]  /*11320*/  IMAD.U32 R3, R19, 0x10000, RZ ;  /* 0x0001000013037824 */ /* 0x003fe200078e00ff */
        /* <DEDUP_REMOVED lines=12> */
[----:B------:R-:W-:Y:S01]  /*113f0*/  FADD.FTZ R0, R2, 8192 ;  /* 0x4600000002007421 */ /* 0x000fe20000010000 */
[----:B------:R-:W-:-:S04]  /*11400*/  PRMT R8, RZ, 0x7610, R8 ;  /* 0x00007610ff087816 */ /* 0x000fc80000000008 */
[----:B------:R-:W-:-:S13]  /*11410*/  LOP3.LUT P0, R0, R0, 0xff, RZ, 0xc0, !PT ;  /* 0x000000ff00007812 */ /* 0x000fda000780c0ff */
[----:B------:R-:W-:Y:S05]  /*11420*/  @!P0 BRA `(.L_x_398) ;  /* 0x00000000000c8947 */ /* 0x000fea0003800000 */
.L_x_399:
[----:B------:R-:W-:-:S04]  /*11430*/  SHF.R.U32.HI R3, RZ, 0x18, R3 ;  /* 0x00000018ff037819 */ /* 0x000fc80000011603 */
[----:B------:R-:W-:-:S04]  /*11440*/  LOP3.LUT R0, R0, 0x80, R3, 0xf8, !PT ;  /* 0x0000008000007812 */ /* 0x000fc800078ef803 */
[----:B------:R-:W-:-:S07]  /*11450*/  PRMT R8, R0, 0x7610, R8 ;  /* 0x0000761000087816 */ /* 0x000fce0000000008 */
.L_x_398:
[----:B------:R-:W-:Y:S05]  /*11460*/  BSYNC.RECONVERGENT B0 ;  /* 0x0000000000007941 */ /* 0x000fea0003800200 */
.L_x_397:
[----:B------:R-:W-:Y:S01]  /*11470*/  STG.E.U8 desc[UR36][R16.64], R8 ;  /* 0x0000000810007986 */ /* 0x000fe2000c101124 */
[----:B------:R-:W-:Y:S05]  /*11480*/  EXIT ;  /* 0x000000000000794d */ /* 0x000fea0003800000 */
.L_x_395:
[----:B01----:R-:W-:Y:S01]  /*11490*/  IMAD.U32 R3, R19, 0x10000, RZ ;  /* 0x0001000013037824 */ /* 0x003fe200078e00ff */
[----:B------:R-:W-:Y:S01]  /*114a0*/  BSSY.RECONVERGENT B0, `(.L_x_400) ;  /* 0x0000013000007945 */ /* 0x000fe20003800200 */
[----:B------:R-:W-:-:S03]  /*114b0*/  MOV R8, 0x80 ;  /* 0x0000008000087802 */ /* 0x000fc60000000f00 */
        /* <DEDUP_REMOVED lines=14> */
.L_x_402:
[----:B------:R-:W-:-:S04]  /*115a0*/  SHF.R.U32.HI R3, RZ, 0x18, R3 ;  /* 0x00000018ff037819 */ /* 0x000fc80000011603 */
[----:B------:R-:W-:-:S04]  /*115b0*/  LOP3.LUT R0, R0, 0x80, R3, 0xf8, !PT ;  /* 0x0000008000007812 */ /* 0x000fc800078ef803 */
[----:B------:R-:W-:-:S07]  /*115c0*/  PRMT R8, R0, 0x7610, R8 ;  /* 0x0000761000087816 */ /* 0x000fce0000000008 */
.L_x_401:
[----:B------:R-:W-:Y:S05]  /*115d0*/  BSYNC.RECONVERGENT B0 ;  /* 0x0000000000007941 */ /* 0x000fea0003800200 */
.L_x_400:
[----:B------:R-:W-:Y:S01]  /*115e0*/  STG.E.U8 desc[UR36][R16.64], R8 ;  /* 0x0000000810007986 */ /* 0x000fe2000c101124 */
[----:B------:R-:W-:Y:S05]  /*115f0*/  EXIT ;  /* 0x000000000000794d */ /* 0x000fea0003800000 */
.L_x_394:
[----:B------:R-:W-:-:S09]  /*11600*/  UISETP.NE.AND UP0, UPT, UR4, 0x1c, UPT ;  /* 0x0000001c0400788c */ /* 0x000fd2000bf05270 */
[----:B------:R-:W-:Y:S05]  /*11610*/  BRA.U !UP0, `(.L_x_403) ;  /* 0x0000000108607547 */ /* 0x000fea000b800000 */
[----:B------:R-:W-:-:S09]  /*11620*/  UISETP.NE.AND UP0, UPT, UR4, 0x1d, UPT ;  /* 0x0000001d0400788c */ /* 0x000fd2000bf05270 */
[----:B------:R-:W-:Y:S05]  /*11630*/  BRA.U !UP0, `(.L_x_404) ;  /* 0x0000000108487547 */ /* 0x000fea000b800000 */
[----:B------:R-:W-:-:S09]  /*11640*/  UISETP.NE.AND UP0, UPT, UR4, 0x2c, UPT ;  /* 0x0000002c0400788c */ /* 0x000fd2000bf05270 */
[----:B------:R-:W-:Y:S05]  /*11650*/  BRA.U UP0, `(.L_x_386) ;  /* 0x0000000100bc7547 */ /* 0x000fea000b800000 */
[----:B-1----:R-:W-:Y:S02]  /*11660*/  IMAD.U32 R19, R19, 0x10000, RZ ;  /* 0x0001000013137824 */ /* 0x002fe400078e00ff */
[----:B0-----:R-:W-:-:S03]  /*11670*/  IMAD.MOV.U32 R3, RZ, RZ, 0xff ;  /* 0x000000ffff037424 */ /* 0x001fc600078e00ff */
        /* <DEDUP_REMOVED lines=10> */
[----:B------:R-:W-:-:S04]  /*11720*/  @!P0 IMAD.MOV R0, RZ, RZ, R4 ;  /* 0x000000ffff008224 */ /* 0x000fc800078e0204 */
[----:B------:R-:W-:-:S05]  /*11730*/  @P1 IMAD.MOV.U32 R3, RZ, RZ, R0 ;  /* 0x000000ffff031224 */ /* 0x000fca00078e0000 */
[----:B------:R-:W-:Y:S01]  /*11740*/  STG.E.U8 desc[UR36][R16.64], R3 ;  /* 0x0000000310007986 */ /* 0x000fe2000c101124 */
[----:B------:R-:W-:Y:S05]  /*11750*/  EXIT ;  /* 0x000000000000794d */ /* 0x000fea0003800000 */
.L_x_404:
[----:B01----:R-:W-:-:S06]  /*11760*/  SHF.L.U32 R2, R19, 0x10, RZ ;  /* 0x0000001013027819 */ /* 0x003fcc00000006ff */
[----:B------:R-:W0:Y:S02]  /*11770*/  F2I.U64.TRUNC R2, R2 ;  /* 0x0000000200027311 */ /* 0x000e24000020d800 */
[----:B0-----:R-:W-:Y:S01]  /*11780*/  STG.E.64 desc[UR36][R16.64], R2 ;  /* 0x0000000210007986 */ /* 0x001fe2000c101b24 */
[----:B------:R-:W-:Y:S05]  /*11790*/  EXIT ;  /* 0x000000000000794d */ /* 0x000fea0003800000 */
.L_x_403:
[----:B-1----:R-:W-:-:S06]  /*117a0*/  IMAD.U32 R19, R19, 0x10000, RZ ;  /* 0x0001000013137824 */ /* 0x002fcc00078e00ff */
[----:B------:R-:W1:Y:S02]  /*117b0*/  F2I.FTZ.U32.TRUNC.NTZ R19, R19 ;  /* 0x0000001300137305 */ /* 0x000e64000021f000 */
[----:B-1----:R-:W-:Y:S01]  /*117c0*/  STG.E desc[UR36][R16.64], R19 ;  /* 0x0000001310007986 */ /* 0x002fe2000c101924 */
[----:B------:R-:W-:Y:S05]  /*117d0*/  EXIT ;  /* 0x000000000000794d */ /* 0x000fea0003800000 */
.L_x_393:
[----:B------:R-:W-:-:S09]  /*117e0*/  UISETP.GT.AND UP0, UPT, UR4, 0xe, UPT ;  /* 0x0000000e0400788c */ /* 0x000fd2000bf04270 */
[----:B------:R-:W-:Y:S05]  /*117f0*/  BRA.U UP0, `(.L_x_405) ;  /* 0x00000001003c7547 */ /* 0x000fea000b800000 */
[----:B------:R-:W-:-:S09]  /*11800*/  UISETP.NE.AND UP0, UPT, UR4, 0xa, UPT ;  /* 0x0000000a0400788c */ /* 0x000fd2000bf05270 */
[----:B------:R-:W-:Y:S05]  /*11810*/  BRA.U !UP0, `(.L_x_406) ;  /* 0x00000001081c7547 */ /* 0x000fea000b800000 */
[----:B------:R-:W-:-:S09]  /*11820*/  UISETP.NE.AND UP0, UPT, UR4, 0xb, UPT ;  /* 0x0000000b0400788c */ /* 0x000fd2000bf05270 */
[----:B------:R-:W-:Y:S05]  /*11830*/  BRA.U UP0, `(.L_x_386) ;  /* 0x0000000100447547 */ /* 0x000fea000b800000 */
[----:B-1----:R-:W-:-:S05]  /*11840*/  IMAD.U32 R19, R19, 0x10000, RZ ;  /* 0x0001000013137824 */ /* 0x002fca00078e00ff */
[----:B------:R-:W-:-:S04]  /*11850*/  FSETP.NEU.FTZ.AND P0, PT, R19, RZ, PT ;  /* 0x000000ff1300720b */ /* 0x000fc80003f1d000 */
[----:B0-----:R-:W-:-:S05]  /*11860*/  SEL R3, RZ, 0x1, !P0 ;  /* 0x00000001ff037807 */ /* 0x001fca0004000000 */
[----:B------:R-:W-:Y:S01]  /*11870*/  STG.E.U8 desc[UR36][R16.64], R3 ;  /* 0x0000000310007986 */ /* 0x000fe2000c101124 */
[----:B------:R-:W-:Y:S05]  /*11880*/  EXIT ;  /* 0x000000000000794d */ /* 0x000fea0003800000 */
.L_x_406:
[----:B-1----:R-:W-:Y:S01]  /*11890*/  IMAD.U32 R19, R19, 0x10000, RZ ;  /* 0x0001000013137824 */ /* 0x002fe200078e00ff */
[----:B------:R-:W-:-:S03]  /*118a0*/  CS2R R6, SRZ ;  /* 0x0000000000067805 */ /* 0x000fc6000001ff00 */
[----:B------:R-:W-:-:S06]  /*118b0*/  FMUL.FTZ R4, R19, 1 ;  /* 0x3f80000013047820 */ /* 0x000fcc0000410000 */
[----:B------:R-:W1:Y:S02]  /*118c0*/  F2F.F64.F32 R4, R4 ;  /* 0x0000000400047310 */ /* 0x000e640000201800 */
[----:B-1----:R-:W-:Y:S01]  /*118d0*/  STG.E.128 desc[UR36][R16.64], R4 ;  /* 0x0000000410007986 */ /* 0x002fe2000c101d24 */
[----:B------:R-:W-:Y:S05]  /*118e0*/  EXIT ;  /* 0x000000000000794d */ /* 0x000fea0003800000 */
.L_x_405:
[----:B------:R-:W-:-:S09]  /*118f0*/  UISETP.NE.AND UP0, UPT, UR4, 0xf, UPT ;  /* 0x0000000f0400788c */ /* 0x000fd2000bf05270 */
[----:B------:R-:W-:Y:S05]  /*11900*/  BRA.U !UP0, `(.L_x_407) ;  /* 0x0000000108e87547 */ /* 0x000fea000b800000 */
[----:B------:R-:W-:-:S09]  /*11910*/  UISETP.NE.AND UP0, UPT, UR4, 0x17, UPT ;  /* 0x000000170400788c */ /* 0x000fd2000bf05270 */
[----:B------:R-:W-:Y:S05]  /*11920*/  BRA.U !UP0, `(.L_x_408) ;  /* 0x0000000108907547 */ /* 0x000fea000b800000 */
[----:B------:R-:W-:-:S09]  /*11930*/  UISETP.NE.AND UP0, UPT, UR4, 0x18, UPT ;  /* 0x000000180400788c */ /* 0x000fd2000bf05270 */
[----:B------:R-:W-:Y:S05]  /*11940*/  BRA.U !UP0, `(.L_x_409) ;  /* 0x0000000108447547 */ /* 0x000fea000b800000 */
.L_x_386:
[----:B------:R-:W-:Y:S01]  /*11950*/  MOV R0, 0x0 ;  /* 0x0000000000007802 */ /* 0x000fe20000000f00 */
[----:B------:R-:W2:Y:S01]  /*11960*/  LDCU.64 UR4, c[0x4][0x128] ;  /* 0x01002500ff0477ac */ /* 0x000ea20008000a00 */
[----:B------:R-:W-:Y:S02]  /*11970*/  HFMA2 R13, -RZ, RZ, 0, 0 ;  /* 0x00000000ff0d7431 */ /* 0x000fe400000001ff */
[----:B------:R-:W-:Y:S01]  /*11980*/  IMAD.MOV.U32 R8, RZ, RZ, 0x65 ;  /* 0x00000065ff087424 */ /* 0x000fe200078e00ff */
[----:B0-----:R0:W3:Y:S01]  /*11990*/  LDC.64 R2, c[0x4][R0] ;  /* 0x0100000000027b82 */ /* 0x0010e20000000a00 */
[----:B------:R-:W4:Y:S01]  /*119a0*/  LDCU.64 UR6, c[0x4][0x130] ;  /* 0x01002600ff0677ac */ /* 0x000f220008000a00 */
[----:B------:R-:W-:Y:S01]  /*119b0*/  IMAD.MOV.U32 R12, RZ, RZ, 0x1 ;  /* 0x00000001ff0c7424 */ /* 0x000fe200078e00ff */
[----:B------:R-:W5:Y:S01]  /*119c0*/  LDCU.64 UR8, c[0x4][0x40] ;  /* 0x01000800ff0877ac */ /* 0x000f620008000a00 */
[----:B--2---:R-:W-:Y:S02]  /*119d0*/  IMAD.U32 R4, RZ, RZ, UR4 ;  /* 0x00000004ff047e24 */ /* 0x004fe4000f8e00ff */
[----:B------:R-:W-:Y:S01]  /*119e0*/  IMAD.U32 R5, RZ, RZ, UR5 ;  /* 0x00000005ff057e24 */ /* 0x000fe2000f8e00ff */
[----:B----4-:R-:W-:Y:S01]  /*119f0*/  MOV R6, UR6 ;  /* 0x0000000600067c02 */ /* 0x010fe20008000f00 */
[----:B------:R-:W-:-:S02]  /*11a00*/  IMAD.U32 R7, RZ, RZ, UR7 ;  /* 0x00000007ff077e24 */ /* 0x000fc4000f8e00ff */
[----:B-----5:R-:W-:Y:S02]  /*11a10*/  IMAD.U32 R10, RZ, RZ, UR8 ;  /* 0x00000008ff0a7e24 */ /* 0x020fe4000f8e00ff */
[----:B0-----:R-:W-:-:S07]  /*11a20*/  IMAD.U32 R11, RZ, RZ, UR9 ;  /* 0x00000009ff0b7e24 */ /* 0x001fce000f8e00ff */
[----:B------:R-:W-:-:S07]  /*11a30*/  LEPC R20, `(.L_x_410) ;  /* 0x000000001014794e */ /* 0x000fce0000000000 */
[----:B-1-3--:R-:W-:Y:S05]  /*11a40*/  CALL.ABS.NOINC R2 ;  /* 0x0000000002007343 */ /* 0x00afea0003c00000 */
.L_x_410:
[----:B------:R-:W-:Y:S05]  /*11a50*/  EXIT ;  /* 0x000000000000794d */ /* 0x000fea0003800000 */
.L_x_409:
[----:B-1----:R-:W-:Y:S01]  /*11a60*/  IMAD.U32 R19, R19, 0x10000, RZ ;  /* 0x0001000013137824 */ /* 0x002fe200078e00ff */
[----:B------:R-:W-:Y:S01]  /*11a70*/  BSSY.RECONVERGENT B0, `(.L_x_411) ;  /* 0x000000c000007945 */ /* 0x000fe20003800200 */
[----:B------:R-:W-:-:S03]  /*11a80*/  IMAD.MOV.U32 R0, RZ, RZ, 0x7f ;  /* 0x0000007fff007424 */ /* 0x000fc600078e00ff */
[----:B0-----:R-:W-:Y:S02]  /*11a90*/  LOP3.LUT R2, R19, 0x7fffffff, RZ, 0xc0, !PT ;  /* 0x7fffffff13027812 */ /* 0x001fe400078ec0ff */
        /* <DEDUP_REMOVED lines=9> */
.L_x_412:
[----:B------:R-:W-:Y:S05]  /*11b30*/  BSYNC.RECONVERGENT B0 ;  /* 0x0000000000007941 */ /* 0x000fea0003800200 */
.L_x_411:
[----:B------:R-:W-:-:S05]  /*11b40*/  LOP3.LUT R3, R0, 0x80, R3, 0xf8, !PT ;  /* 0x0000008000037812 */ /* 0x000fca00078ef803 */
[----:B------:R-:W-:Y:S01]  /*11b50*/  STG.E.U8 desc[UR36][R16.64], R3 ;  /* 0x0000000310007986 */ /* 0x000fe2000c101124 */
[----:B------:R-:W-:Y:S05]  /*11b60*/  EXIT ;  /* 0x000000000000794d */ /* 0x000fea0003800000 */
.L_x_408:
[----:B01----:R-:W-:Y:S01]  /*11b70*/  IMAD.U32 R3, R19, 0x10000, RZ ;  /* 0x0001000013037824 */ /* 0x003fe200078e00ff */
        /* <DEDUP_REMOVED lines=11> */
.L_x_414:
[----:B------:R-:W-:Y:S01]  /*11c30*/  IMAD.MOV.U32 R0, RZ, RZ, 0x7f ;  /* 0x0000007fff007424 */ /* 0x000fe200078e00ff */
[----:B------:R-:W-:-:S04]  /*11c40*/  ISETP.GT.U32.AND P0, PT, R2, 0x7f800000, PT ;  /* 0x7f8000000200780c */ /* 0x000fc80003f04070 */
[----:B------:R-:W-:-:S09]  /*11c50*/  SEL R0, R0, 0x7c, P0 ;  /* 0x0000007c00007807 */ /* 0x000fd20000000000 */
.L_x_415:
[----:B------:R-:W-:Y:S05]  /*11c60*/  BSYNC.RECONVERGENT B0 ;  /* 0x0000000000007941 */ /* 0x000fea0003800200 */
.L_x_413:
[----:B------:R-:W-:-:S04]  /*11c70*/  SHF.R.U32.HI R3, RZ, 0x18, R3 ;  /* 0x00000018ff037819 */ /* 0x000fc80000011603 */
[----:B------:R-:W-:-:S05]  /*11c80*/  LOP3.LUT R3, R0, 0x80, R3, 0xf8, !PT ;  /* 0x0000008000037812 */ /* 0x000fca00078ef803 */
[----:B------:R-:W-:Y:S01]  /*11c90*/  STG.E.U8 desc[UR36][R16.64], R3 ;  /* 0x0000000310007986 */ /* 0x000fe2000c101124 */
[----:B------:R-:W-:Y:S05]  /*11ca0*/  EXIT ;  /* 0x000000000000794d */ /* 0x000fea0003800000 */
.L_x_407:
[----:B-1----:R-:W-:Y:S01]  /*11cb0*/  STG.E.U16 desc[UR36][R16.64], R19 ;  /* 0x0000001310007986 */ /* 0x002fe2000c101524 */
[----:B------:R-:W-:Y:S05]  /*11cc0*/  EXIT ;  /* 0x000000000000794d */ /* 0x000fea0003800000 */
.L_x_416:
[----:B------:R-:W-:-:S00]  /*11cd0*/  BRA `(.L_x_416) ;  /* 0xfffffffc00fc7947 */ /* 0x000fc0000383ffff */
[----:B------:R-:W-:-:S00]  /*11ce0*/  NOP ;  /* 0x0000000000007918 */ /* 0x000fc00000000000 */
        /* <DEDUP_REMOVED lines=9> */
.L_x_3320:


//--------------------- .text._ZN2at6native27unrolled_elementwise_kernelIZZZNS0_65_GLOBAL__N__eb3311e5_27_ActivationHardtanhKernel_cu_9e10b42f_293624hardtanh_backward_kernelERNS_14TensorIteratorERKN3c106ScalarES8_ENKUlvE_clEvENKUlvE2_clEvEUlNS5_8BFloat16ESB_E_St5arrayIPcLm3EELi4E23TrivialOffsetCalculatorILi2EjESG_ILi1EjENS0_6memory12LoadWithCastILi2EEENSJ_13StoreWithCastILi1EEEEEviT_T0_T2_T3_T4_T5_ --------------------------
	.section	.text._ZN2at6native27unrolled_elementwise_kernelIZZZNS0_65_GLOBAL__N__eb3311e5_27_ActivationHardtanhKernel_cu_9e10b42f_293624hardtanh_backward_kernelERNS_14TensorIteratorERKN3c106ScalarES8_ENKUlvE_clEvENKUlvE2_clEvEUlNS5_8BFloat16ESB_E_St5arrayIPcLm3EELi4E23TrivialOffsetCalculatorILi2EjESG_ILi1EjENS0_6memory12LoadWithCastILi2EEENSJ_13StoreWithCastILi1EEEEEviT_T0_T2_T3_T4_T5_,"ax",@progbits
	.align	128
        .global         _ZN2at6native27unrolled_elementwise_kernelIZZZNS0_65_GLOBAL__N__eb3311e5_27_ActivationHardtanhKernel_cu_9e10b42f_293624hardtanh_backward_kernelERNS_14TensorIteratorERKN3c106ScalarES8_ENKUlvE_clEvENKUlvE2_clEvEUlNS5_8BFloat16ESB_E_St5arrayIPcLm3EELi4E23TrivialOffsetCalculatorILi2EjESG_ILi1EjENS0_6memory12LoadWithCastILi2EEENSJ_13StoreWithCastILi1EEEEEviT_T0_T2_T3_T4_T5_
        .type           _ZN2at6native27unrolled_elementwise_kernelIZZZNS0_65_GLOBAL__N__eb3311e5_27_ActivationHardtanhKernel_cu_9e10b42f_293624hardtanh_backward_kernelERNS_14TensorIteratorERKN3c106ScalarES8_ENKUlvE_clEvENKUlvE2_clEvEUlNS5_8BFloat16ESB_E_St5arrayIPcLm3EELi4E23TrivialOffsetCalculatorILi2EjESG_ILi1EjENS0_6memory12LoadWithCastILi2EEENSJ_13StoreWithCastILi1EEEEEviT_T0_T2_T3_T4_T5_,@function
        .size           _ZN2at6native27unrolled_elementwise_kernelIZZZNS0_65_GLOBAL__N__eb3311e5_27_ActivationHardtanhKernel_cu_9e10b42f_293624hardtanh_backward_kernelERNS_14TensorIteratorERKN3c106ScalarES8_ENKUlvE_clEvENKUlvE2_clEvEUlNS5_8BFloat16ESB_E_St5arrayIPcLm3EELi4E23TrivialOffsetCalculatorILi2EjESG_ILi1EjENS0_6memory12LoadWithCastILi2EEENSJ_13StoreWithCastILi1EEEEEviT_T0_T2_T3_T4_T5_,(.L_x_3321 - _ZN2at6native27unrolled_elementwise_kernelIZZZNS0_65_GLOBAL__N__eb3311e5_27_ActivationHardtanhKernel_cu_9e10b42f_293624hardtanh_backward_kernelERNS_14TensorIteratorERKN3c106ScalarES8_ENKUlvE_clEvENKUlvE2_clEvEUlNS5_8BFloat16ESB_E_St5arrayIPcLm3EELi4E23TrivialOffsetCalculatorILi2EjESG_ILi1EjENS0_6memory12LoadWithCastILi2EEENSJ_13StoreWithCastILi1EEEEEviT_T0_T2_T3_T4_T5_)
        .other          _ZN2at6native27unrolled_elementwise_kernelIZZZNS0_65_GLOBAL__N__eb3311e5_27_ActivationHardtanhKernel_cu_9e10b42f_293624hardtanh_backward_kernelERNS_14TensorIteratorERKN3c106ScalarES8_ENKUlvE_clEvENKUlvE2_clEvEUlNS5_8BFloat16ESB_E_St5arrayIPcLm3EELi4E23TrivialOffsetCalculatorILi2EjESG_ILi1EjENS0_6memory12LoadWithCastILi2EEENSJ_13StoreWithCastILi1EEEEEviT_T0_T2_T3_T4_T5_,@"STO_CUDA_ENTRY STV_DEFAULT"
_ZN2at6native27unrolled_elementwise_kernelIZZZNS0_65_GLOBAL__N__eb3311e5_27_ActivationHardtanhKernel_cu_9e10b42f_293624hardtanh_backward_kernelERNS_14TensorIteratorERKN3c106ScalarES8_ENKUlvE_clEvENKUlvE2_clEvEUlNS5_8BFloat16ESB_E_St5arrayIPcLm3EELi4E23TrivialOffsetCalculatorILi2EjESG_ILi1EjENS0_6memory12LoadWithCastILi2EEENSJ_13StoreWithCastILi1EEEEEviT_T0_T2_T3_T4_T5_:
.text._ZN2at6native27unrolled_elementwise_kernelIZZZNS0_65_GLOBAL__N__eb3311e5_27_ActivationHardtanhKernel_cu_9e10b42f_293624hardtanh_backward_kernelERNS_14TensorIteratorERKN3c106ScalarES8_ENKUlvE_clEvENKUlvE2_clEvEUlNS5_8BFloat16ESB_E_St5arrayIPcLm3EELi4E23TrivialOffsetCalculatorILi2EjESG_ILi1EjENS0_6memory12LoadWithCastILi2EEENSJ_13StoreWithCastILi1EEEEEviT_T0_T2_T3_T4_T5_:
[----:B------:R-:W0:Y:S01]  /*0000*/  LDC R1, c[0x0][0x37c] ;  /* 0x0000df00ff017b82 */ /* 0x000e220000000800 */
[----:B------:R-:W1:Y:S07]  /*0010*/  S2R R2, SR_CTAID.X ;  /* 0x0000000000027919 */ /* 0x000e6e0000002500 */
[----:B------:R-:W1:Y:S01]  /*0020*/  LDC R3, c[0x0][0x380] ;  /* 0x0000e000ff037b82 */ /* 0x000e620000000800 */
[----:B------:R-:W2:Y:S01]  /*0030*/  LDCU.64 UR36, c[0x0][0x358] ;  /* 0x00006b00ff2477ac */ /* 0x000ea20008000a00 */
[----:B------:R-:W-:Y:S01]  /*0040*/  BSSY.RECONVERGENT B6, `(.L_x_417) ;  /* 0x0000232000067945 */ /* 0x000fe20003800200 */
[----:B------:R-:W3:Y:S01]  /*0050*/  S2R R23, SR_TID.X ;  /* 0x0000000000177919 */ /* 0x000ee20000002100 */
[----:B------:R-:W-:Y:S01]  /*0060*/  PRMT R26, RZ, 0x7610, R26 ;  /* 0x00007610ff1a7816 */ /* 0x000fe2000000001a */
[----:B------:R-:W4:Y:S01]  /*0070*/  LDCU.U8 UR38, c[0x0][0x3b4] ;  /* 0x00007680ff2677ac */ /* 0x000f220008000000 */
[----:B------:R-:W-:Y:S01]  /*0080*/  PRMT R27, RZ, 0x7610, R27 ;  /* 0x00007610ff1b7816 */ /* 0x000fe2000000001b */
[----:B------:R-:W0:Y:S01]  /*0090*/  LDCU.U8 UR39, c[0x0][0x3b5] ;  /* 0x000076a0ff2777ac */ /* 0x000e220008000000 */
[----:B-1----:R-:W-:-:S02]  /*00a0*/  IMAD R16, R2, -0x200, R3 ;  /* 0xfffffe0002107824 */ /* 0x002fc400078e0203 */
[----:B---3--:R-:W-:-:S03]  /*00b0*/  IMAD.MOV.U32 R25, RZ, RZ, R23 ;  /* 0x000000ffff197224 */ /* 0x008fc600078e0017 */
[----:B------:R-:W-:-:S13]  /*00c0*/  ISETP.GE.AND P0, PT, R23, R16, PT ;  /* 0x000000101700720c */ /* 0x000fda0003f06270 */
[----:B0-2-4-:R-:W-:Y:S05]  /*00d0*/  @P0 BRA `(.L_x_418) ;  /* 0x0000002000a00947 */ /* 0x015fea0003800000 */
[----:B------:R-:W0:Y:S01]  /*00e0*/  LDC.64 R4, c[0x0][0x3a0] ;  /* 0x0000e800ff047b82 */ /* 0x000e220000000a00 */
[----:B------:R-:W1:Y:S01]  /*00f0*/  LDCU UR5, c[0x0][0x3b8] ;  /* 0x00007700ff0577ac */ /* 0x000e620008000800 */
[----:B------:R-:W-:Y:S01]  /*0100*/  IMAD R17, R2, 0x200, R25 ;  /* 0x0000020002117824 */ /* 0x000fe200078e0219 */
[----:B------:R-:W-:-:S04]  /*0110*/  UPRMT UR4, UR38, 0x9910, URZ ;  /* 0x0000991026047896 */ /* 0x000fc800080000ff */
[----:B------:R-:W-:Y:S01]  /*0120*/  UISETP.GT.AND UP0, UPT, UR4, 0x9, UPT ;  /* 0x000000090400788c */ /* 0x000fe2000bf04270 */
[----:B-1----:R-:W-:-:S05]  /*0130*/  IMAD R3, R17, UR5, RZ ;  /* 0x0000000511037c24 */ /* 0x002fca000f8e02ff */
[----:B0-----:R-:W-:-:S05]  /*0140*/  IADD3 R4, P0, PT, R3, R4, RZ ;  /* 0x0000000403047210 */ /* 0x001fca0007f1e0ff */
[----:B------:R-:W-:Y:S01]  /*0150*/  IMAD.X R5, RZ, RZ, R5, P0 ;  /* 0x000000ffff057224 */ /* 0x000fe200000e0605 */
        /* <DEDUP_REMOVED lines=14> */
.L_x_422:
[----:B------:R-:W2:Y:S02]  /*0240*/  LDG.E.U8 R4, desc[UR36][R4.64] ;  /* 0x0000002404047981 */ /* 0x000ea4000c1e1100 */
[----:B--2---:R-:W-:-:S04]  /*0250*/  I2FP.F32.U32 R0, R4 ;  /* 0x0000000400007245 */ /* 0x004fc80000201000 */
[----:B------:R-:W-:-:S04]  /*0260*/  F2FP.BF16.F32.PACK_AB R0, RZ, R0 ;  /* 0x00000000ff00723e */ /* 0x000fc800000010ff */
[----:B------:R-:W-:Y:S01]  /*0270*/  PRMT R26, R0, 0x7610, R26 ;  /* 0x00007610001a7816 */ /* 0x000fe2000000001a */
[----:B------:R-:W-:Y:S06]  /*0280*/  BRA `(.L_x_424) ;  /* 0x0000000c00e47947 */ /* 0x000fec0003800000 */
.L_x_421:
        /* <DEDUP_REMOVED lines=11> */
.L_x_426:
[----:B------:R-:W2:Y:S02]  /*0340*/  LDG.E R4, desc[UR36][R4.64] ;  /* 0x0000002404047981 */ /* 0x000ea4000c1e1900 */
[----:B--2---:R-:W-:-:S04]  /*0350*/  I2FP.F32.S32 R0, R4 ;  /* 0x0000000400007245 */ /* 0x004fc80000201400 */
[----:B------:R-:W-:-:S04]  /*0360*/  F2FP.BF16.F32.PACK_AB R0, RZ, R0 ;  /* 0x00000000ff00723e */ /* 0x000fc800000010ff */
[----:B------:R-:W-:Y:S01]  /*0370*/  PRMT R26, R0, 0x7610, R26 ;  /* 0x00007610001a7816 */ /* 0x000fe2000000001a */
[----:B------:R-:W-:Y:S06]  /*0380*/  BRA `(.L_x_424) ;  /* 0x0000000c00a47947 */ /* 0x000fec0003800000 */
.L_x_425:
[----:B------:R-:W2:Y:S02]  /*0390*/  LDG.E.U16 R4, desc[UR36][R4.64] ;  /* 0x0000002404047981 */ /* 0x000ea4000c1e1500 */
[----:B--2---:R-:W0:Y:S02]  /*03a0*/  I2F.S16 R0, R4 ;  /* 0x0000000400007306 */ /* 0x004e240000101400 */
[----:B0-----:R-:W-:-:S04]  /*03b0*/  F2FP.BF16.F32.PACK_AB R0, RZ, R0 ;  /* 0x00000000ff00723e */ /* 0x001fc800000010ff */
[----:B------:R-:W-:Y:S01]  /*03c0*/  PRMT R26, R0, 0x7610, R26 ;  /* 0x00007610001a7816 */ /* 0x000fe2000000001a */
[----:B------:R-:W-:Y:S06]  /*03d0*/  BRA `(.L_x_424) ;  /* 0x0000000c00907947 */ /* 0x000fec0003800000 */
.L_x_420:
        /* <DEDUP_REMOVED lines=9> */
.L_x_428:
[----:B------:R-:W2:Y:S02]  /*0470*/  LDG.E.U16 R0, desc[UR36][R4.64] ;  /* 0x0000002404007981 */ /* 0x000ea4000c1e1500 */
[----:B--2---:R-:W-:-:S05]  /*0480*/  HADD2.F32 R0, -RZ, R0.H0_H0 ;  /* 0x20000000ff007230 */ /* 0x004fca0000004100 */
[----:B------:R-:W-:-:S04]  /*0490*/  F2FP.BF16.F32.PACK_AB R0, RZ, R0 ;  /* 0x00000000ff00723e */ /* 0x000fc800000010ff */
[----:B------:R-:W-:Y:S01]  /*04a0*/  PRMT R26, R0, 0x7610, R26 ;  /* 0x00007610001a7816 */ /* 0x000fe2000000001a */
[----:B------:R-:W-:Y:S06]  /*04b0*/  BRA `(.L_x_424) ;  /* 0x0000000c00587947 */ /* 0x000fec0003800000 */
.L_x_427:
        /* <DEDUP_REMOVED lines=9> */
.L_x_430:
[----:B------:R-:W2:Y:S02]  /*0550*/  LDG.E.U16 R4, desc[UR36][R4.64] ;  /* 0x0000002404047981 */ /* 0x000ea4000c1e1500 */
[----:B--2---:R-:W-:-:S05]  /*0560*/  HADD2.F32 R0, -RZ, R4.H0_H0 ;  /* 0x20000004ff007230 */ /* 0x004fca0000004100 */
[----:B------:R-:W-:-:S04]  /*0570*/  F2FP.BF16.F32.PACK_AB R0, RZ, R0 ;  /* 0x00000000ff00723e */ /* 0x000fc800000010ff */
[----:B------:R-:W-:Y:S01]  /*0580*/  PRMT R26, R0, 0x7610, R26 ;  /* 0x00007610001a7816 */ /* 0x000fe2000000001a */
[----:B------:R-:W-:Y:S06]  /*0590*/  BRA `(.L_x_424) ;  /* 0x0000000c00207947 */ /* 0x000fec0003800000 */
.L_x_429:
        /* <DEDUP_REMOVED lines=13> */
.L_x_419:
        /* <DEDUP_REMOVED lines=14> */
.L_x_433:
        /* <DEDUP_REMOVED lines=13> */
.L_x_432:
        /* <DEDUP_REMOVED lines=27> */
.L_x_435:
[----:B------:R-:W2:Y:S02]  /*09d0*/  LDG.E.U8 R4, desc[UR36][R4.64] ;  /* 0x0000002404047981 */ /* 0x000ea4000c1e1100 */
[C---:B--2---:R-:W-:Y:S02]  /*09e0*/  IMAD.SHL.U32 R3, R4.reuse, 0x2000000, RZ ;  /* 0x0200000004037824 */ /* 0x044fe400078e00ff */
[----:B------:R-:W-:-:S03]  /*09f0*/  IMAD.SHL.U32 R6, R4, 0x100, RZ ;  /* 0x0000010004067824 */ /* 0x000fc600078e00ff */
[----:B------:R-:W-:-:S13]  /*0a00*/  ISETP.GT.U32.AND P0, PT, R3, 0x7ffffff, PT ;  /* 0x07ffffff0300780c */ /* 0x000fda0003f04070 */
[----:B------:R-:W-:Y:S02]  /*0a10*/  @!P0 LOP3.LUT R0, R6, 0x7f00, RZ, 0xc0, !PT ;  /* 0x00007f0006008812 */ /* 0x000fe400078ec0ff */
[----:B------:R-:W-:Y:S02]  /*0a20*/  @P0 LEA.HI R3, R3, 0x70000000, RZ, 0x1c ;  /* 0x7000000003030811 */ /* 0x000fe400078fe0ff */
[----:B------:R-:W-:Y:S02]  /*0a30*/  @!P0 LOP3.LUT R0, R0, 0x3f000000, RZ, 0xfc, !PT ;  /* 0x3f00000000008812 */ /* 0x000fe400078efcff */
[----:B------:R-:W-:-:S03]  /*0a40*/  PRMT R6, R6, 0x9910, RZ ;  /* 0x0000991006067816 */ /* 0x000fc600000000ff */
[----:B------:R-:W-:Y:S01]  /*0a50*/  @!P0 FADD.FTZ R0, R0, -0.5 ;  /* 0xbf00000000008421 */ /* 0x000fe20000010000 */
[----:B------:R-:W-:Y:S01]  /*0a60*/  @P0 FMUL.FTZ R0, R3, 1.9259299443872358531e-34 ;  /* 0x0780000003000820 */ /* 0x000fe20000410000 */
[----:B------:R-:W-:-:S05]  /*0a70*/  IMAD.MOV.U32 R3, RZ, RZ, R6 ;  /* 0x000000ffff037224 */ /* 0x000fca00078e0006 */
[----:B------:R-:W-:-:S04]  /*0a80*/  LOP3.LUT R0, R0, 0x80000000, R3, 0xf8, !PT ;  /* 0x8000000000007812 */ /* 0x000fc800078ef803 */
[----:B------:R-:W-:-:S04]  /*0a90*/  F2FP.BF16.F32.PACK_AB R0, RZ, R0 ;  /* 0x00000000ff00723e */ /* 0x000fc800000010ff */
[----:B------:R-:W-:Y:S01]  /*0aa0*/  PRMT R26, R0, 0x7610, R26 ;  /* 0x00007610001a7816 */ /* 0x000fe2000000001a */
[----:B------:R-:W-:Y:S06]  /*0ab0*/  BRA `(.L_x_424) ;  /* 0x0000000400d87947 */ /* 0x000fec0003800000 */
.L_x_434:
[----:B------:R0:W5:Y:S01]  /*0ac0*/  LDG.E.U16 R26, desc[UR36][R4.64] ;  /* 0x00000024041a7981 */ /* 0x000162000c1e1500 */
[----:B------:R-:W-:Y:S05]  /*0ad0*/  BRA `(.L_x_424) ;  /* 0x0000000400d07947 */ /* 0x000fea0003800000 */
.L_x_431:
        /* <DEDUP_REMOVED lines=13> */
.L_x_438:
        /* <DEDUP_REMOVED lines=21> */
.L_x_442:
[----:B------:R-:W-:Y:S05]  /*0d00*/  BSYNC.RECONVERGENT B1 ;  /* 0x0000000000017941 */ /* 0x000fea0003800200 */
.L_x_441:
[----:B------:R-:W-:Y:S01]  /*0d10*/  IMAD.SHL.U32 R0, R0, 0x100000, RZ ;  /* 0x0010000000007824 */ /* 0x000fe200078e00ff */
[----:B------:R-:W-:-:S04]  /*0d20*/  LEA R3, R3, 0x3b800000, 0x17 ;  /* 0x3b80000003037811 */ /* 0x000fc800078eb8ff */
[----:B------:R-:W-:-:S07]  /*0d30*/  LOP3.LUT R0, R3, R0, R7, 0xfe, !PT ;  /* 0x0000000003007212 */ /* 0x000fce00078efe07 */
.L_x_440:
[----:B------:R-:W-:Y:S05]  /*0d40*/  BSYNC.RECONVERGENT B0 ;  /* 0x0000000000007941 */ /* 0x000fea0003800200 */
.L_x_439:
[----:B------:R-:W-:-:S04]  /*0d50*/  F2FP.BF16.F32.PACK_AB R0, RZ, R0 ;  /* 0x00000000ff00723e */ /* 0x000fc800000010ff */
[----:B------:R-:W-:Y:S01]  /*0d60*/  PRMT R26, R0, 0x7610, R26 ;  /* 0x00007610001a7816 */ /* 0x000fe2000000001a */
[----:B------:R-:W-:Y:S06]  /*0d70*/  BRA `(.L_x_424) ;  /* 0x0000000400287947 */ /* 0x000fec0003800000 */
.L_x_437:
        /* <DEDUP_REMOVED lines=21> */
.L_x_446:
[----:B------:R-:W-:Y:S05]  /*0ed0*/  BSYNC.RECONVERGENT B1 ;  /* 0x0000000000017941 */ /* 0x000fea0003800200 */
.L_x_445:
[----:B------:R-:W-:Y:S01]  /*0ee0*/  IMAD.SHL.U32 R0, R0, 0x200000, RZ ;  /* 0x0020000000007824 */ /* 0x000fe200078e00ff */
[----:B------:R-:W-:-:S04]  /*0ef0*/  LEA R3, R3, 0x37800000, 0x17 ;  /* 0x3780000003037811 */ /* 0x000fc800078eb8ff */
[----:B------:R-:W-:-:S07]  /*0f00*/  LOP3.LUT R0, R3, R0, R7, 0xfe, !PT ;  /* 0x0000000003007212 */ /* 0x000fce00078efe07 */
.L_x_444:
[----:B------:R-:W-:Y:S05]  /*0f10*/  BSYNC.RECONVERGENT B0 ;  /* 0x0000000000007941 */ /* 0x000fea0003800200 */
.L_x_443:
[----:B------:R-:W-:-:S04]  /*0f20*/  F2FP.BF16.F32.PACK_AB R0, RZ, R0 ;  /* 0x00000000ff00723e */ /* 0x000fc800000010ff */
[----:B------:R-:W-:Y:S01]  /*0f30*/  PRMT R26, R0, 0x7610, R26 ;  /* 0x00007610001a7816 */ /* 0x000fe2000000001a */
[----:B------:R-:W-:Y:S06]  /*0f40*/  BRA `(.L_x_424) ;  /* 0x0000000000b47947 */ /* 0x000fec0003800000 */
.L_x_436:
[----:B------:R-:W-:-:S09]  /*0f50*/  UISETP.NE.AND UP0, UPT, UR4, 0x1c, UPT ;  /* 0x0000001c0400788c */ /* 0x000fd2000bf05270 */
[----:B------:R-:W-:Y:S05]  /*0f60*/  BRA.U !UP0, `(.L_x_447) ;  /* 0x00000001089c7547 */ /* 0x000fea000b800000 */
[----:B------:R-:W-:-:S09]  /*0f70*/  UISETP.NE.AND UP0, UPT, UR4, 0x1d, UPT ;  /* 0x0000001d0400788c */ /* 0x000fd2000bf05270 */
[----:B------:R-:W-:Y:S05]  /*0f80*/  BRA.U !UP0, `(.L_x_448) ;  /* 0x0000000108807547 */ /* 0x000fea000b800000 */
[----:B------:R-:W-:-:S09]  /*0f90*/  UISETP.NE.AND UP0, UPT, UR4, 0x2c, UPT ;  /* 0x0000002c0400788c */ /* 0x000fd2000bf05270 */
[----:B------:R-:W-:Y:S05]  /*0fa0*/  BRA.U !UP0, `(.L_x_449) ;  /* 0x0000000108487547 */ /* 0x000fea000b800000 */
.L_x_423:
        /* <DEDUP_REMOVED lines=15> */
[----:B--2---:R-:W-:Y:S05]  /*10a0*/  CALL.ABS.NOINC R14 ;  /* 0x000000000e007343 */ /* 0x004fea0003c00000 */
.L_x_450:
[----:B------:R-:W-:Y:S01]  /*10b0*/  PRMT R26, RZ, 0x7610, R26 ;  /* 0x00007610ff1a7816 */ /* 0x000fe2000000001a */
[----:B------:R-:W-:Y:S06]  /*10c0*/  BRA `(.L_x_424) ;  /* 0x0000000000547947 */ /* 0x000fec0003800000 */
.L_x_449:
        /* <DEDUP_REMOVED lines=8> */
.L_x_452:
[----:B------:R-:W-:Y:S05]  /*1150*/  BSYNC.RECONVERGENT B0 ;  /* 0x0000000000007941 */ /* 0x000fea0003800200 */
.L_x_451:
[----:B------:R-:W-:-:S04]  /*1160*/  F2FP.BF16.F32.PACK_AB R0, RZ, R0 ;  /* 0x00000000ff00723e */ /* 0x000fc800000010ff */
[----:B------:R-:W-:Y:S01]  /*1170*/  PRMT R26, R0, 0x7610, R26 ;  /* 0x00007610001a7816 */ /* 0x000fe2000000001a */
[----:B------:R-:W-:Y:S06]  /*1180*/  BRA `(.L_x_424) ;  /* 0x0000000000247947 */ /* 0x000fec0003800000 */
.L_x_448:
[----:B------:R-:W2:Y:S02]  /*1190*/  LDG.E.64 R4, desc[UR36][R4.64] ;  /* 0x0000002404047981 */ /* 0x000ea4000c1e1b00 */
[----:B--2---:R-:W0:Y:S02]  /*11a0*/  I2F.U64 R0, R4 ;  /* 0x0000000400007312 */ /* 0x004e240000301000 */
[----:B0-----:R-:W-:-:S04]  /*11b0*/  F2FP.BF16.F32.PACK_AB R0, RZ, R0 ;  /* 0x00000000ff00723e */ /* 0x001fc800000010ff */
[----:B------:R-:W-:Y:S01]  /*11c0*/  PRMT R26, R0, 0x7610, R26 ;  /* 0x00007610001a7816 */ /* 0x000fe2000000001a */
[----:B------:R-:W-:Y:S06]  /*11d0*/  BRA `(.L_x_424) ;  /* 0x0000000000107947 */ /* 0x000fec0003800000 */
.L_x_447:
[----:B------:R-:W2:Y:S02]  /*11e0*/  LDG.E R4, desc[UR36][R4.64] ;  /* 0x0000002404047981 */ /* 0x000ea4000c1e1900 */
[----:B--2---:R-:W-:-:S04]  /*11f0*/  I2FP.F32.U32 R0, R4 ;  /* 0x0000000400007245 */ /* 0x004fc80000201000 */
[----:B------:R-:W-:-:S04]  /*1200*/  F2FP.BF16.F32.PACK_AB R0, RZ, R0 ;  /* 0x00000000ff00723e */ /* 0x000fc800000010ff */
[----:B------:R-:W-:-:S07]  /*1210*/  PRMT R26, R0, 0x7610, R26 ;  /* 0x00007610001a7816 */ /* 0x000fce000000001a */
.L_x_424:
[----:B0-----:R-:W0:Y:S01]  /*1220*/  LDC.64 R4, c[0x0][0x3a8] ;  /* 0x0000ea00ff047b82 */ /* 0x001e220000000a00 */
[----:B------:R-:W1:Y:S01]  /*1230*/  LDCU UR5, c[0x0][0x3bc] ;  /* 0x00007780ff0577ac */ /* 0x000e620008000800 */
        /* <DEDUP_REMOVED lines=19> */
.L_x_456:
[----:B------:R-:W2:Y:S02]  /*1370*/  LDG.E.U8 R4, desc[UR36][R4.64] ;  /* 0x0000002404047981 */ /* 0x000ea4000c1e1100 */
[----:B--2---:R-:W-:-:S04]  /*1380*/  I2FP.F32.U32 R0, R4 ;  /* 0x0000000400007245 */ /* 0x004fc80000201000 */
[----:B------:R-:W-:-:S04]  /*1390*/  F2FP.BF16.F32.PACK_AB R0, RZ, R0 ;  /* 0x00000000ff00723e */ /* 0x000fc800000010ff */
[----:B------:R-:W-:Y:S01]  /*13a0*/  PRMT R27, R0, 0x7610, R27 ;  /* 0x00007610001b7816 */ /* 0x000fe2000000001b */
[----:B------:R-:W-:Y:S06]  /*13b0*/  BRA `(.L_x_458) ;  /* 0x0000000c00e47947 */ /* 0x000fec0003800000 */
.L_x_455:
        /* <DEDUP_REMOVED lines=11> */
.L_x_460:
[----:B------:R-:W2:Y:S02]  /*1470*/  LDG.E R4, desc[UR36][R4.64] ;  /* 0x0000002404047981 */ /* 0x000ea4000c1e1900 */
[----:B--2---:R-:W-:-:S04]  /*1480*/  I2FP.F32.S32 R0, R4 ;  /* 0x0000000400007245 */ /* 0x004fc80000201400 */
[----:B------:R-:W-:-:S04]  /*1490*/  F2FP.BF16.F32.PACK_AB R0, RZ, R0 ;  /* 0x00000000ff00723e */ /* 0x000fc800000010ff */
[----:B------:R-:W-:Y:S01]  /*14a0*/  PRMT R27, R0, 0x7610, R27 ;  /* 0x00007610001b7816 */ /* 0x000fe2000000001b */
[----:B------:R-:W-:Y:S06]  /*14b0*/  BRA `(.L_x_458) ;  /* 0x0000000c00a47947 */ /* 0x000fec0003800000 */
.L_x_459:
[----:B------:R-:W2:Y:S02]  /*14c0*/  LDG.E.U16 R4, desc[UR36][R4.64] ;  /* 0x0000002404047981 */ /* 0x000ea4000c1e1500 */
[----:B--2---:R-:W0:Y:S02]  /*14d0*/  I2F.S16 R0, R4 ;  /* 0x0000000400007306 */ /* 0x004e240000101400 */
[----:B0-----:R-:W-:-:S04]  /*14e0*/  F2FP.BF16.F32.PACK_AB R0, RZ, R0 ;  /* 0x00000000ff00723e */ /* 0x001fc800000010ff */
[----:B------:R-:W-:Y:S01]  /*14f0*/  PRMT R27, R0, 0x7610, R27 ;  /* 0x00007610001b7816 */ /* 0x000fe2000000001b */
[----:B------:R-:W-:Y:S06]  /*1500*/  BRA `(.L_x_458) ;  /* 0x0000000c00907947 */ /* 0x000fec0003800000 */
.L_x_454:
        /* <DEDUP_REMOVED lines=9> */
.L_x_462:
[----:B------:R-:W2:Y:S02]  /*15a0*/  LDG.E.U16 R0, desc[UR36][R4.64] ;  /* 0x0000002404007981 */ /* 0x000ea4000c1e1500 */
[----:B--2---:R-:W-:-:S05]  /*15b0*/  HADD2.F32 R0, -RZ, R0.H0_H0 ;  /* 0x20000000ff007230 */ /* 0x004fca0000004100 */
[----:B------:R-:W-:-:S04]  /*15c0*/  F2FP.BF16.F32.PACK_AB R0, RZ, R0 ;  /* 0x00000000ff00723e */ /* 0x000fc800000010ff */
[----:B------:R-:W-:Y:S01]  /*15d0*/  PRMT R27, R0, 0x7610, R27 ;  /* 0x00007610001b7816 */ /* 0x000fe2000000001b */
[----:B------:R-:W-:Y:S06]  /*15e0*/  BRA `(.L_x_458) ;  /* 0x0000000c00587947 */ /* 0x000fec0003800000 */
.L_x_461:
        /* <DEDUP_REMOVED lines=9> */
.L_x_464:
[----:B------:R-:W2:Y:S02]  /*1680*/  LDG.E.U16 R4, desc[UR36][R4.64] ;  /* 0x0000002404047981 */ /* 0x000ea4000c1e1500 */
[----:B--2---:R-:W-:-:S05]  /*1690*/  HADD2.F32 R0, -RZ, R4.H0_H0 ;  /* 0x20000004ff007230 */ /* 0x004fca0000004100 */
[----:B------:R-:W-:-:S04]  /*16a0*/  F2FP.BF16.F32.PACK_AB R0, RZ, R0 ;  /* 0x00000000ff00723e */ /* 0x000fc800000010ff */
[----:B------:R-:W-:Y:S01]  /*16b0*/  PRMT R27, R0, 0x7610, R27 ;  /* 0x00007610001b7816 */ /* 0x000fe2000000001b */
[----:B------:R-:W-:Y:S06]  /*16c0*/  BRA `(.L_x_458) ;  /* 0x0000000c00207947 */ /* 0x000fec0003800000 */
.L_x_463:
        /* <DEDUP_REMOVED lines=13> */
.L_x_453:
        /* <DEDUP_REMOVED lines=14> */
.L_x_467:
        /* <DEDUP_REMOVED lines=13> */
.L_x_466:
        /* <DEDUP_REMOVED lines=27> */
.L_x_469:
        /* <DEDUP_REMOVED lines=15> */
.L_x_468:
[----:B------:R0:W5:Y:S01]  /*1bf0*/  LDG.E.U16 R27, desc[UR36][R4.64] ;  /* 0x00000024041b7981 */ /* 0x000162000c1e1500 */
[----:B------:R-:W-:Y:S05]  /*1c00*/  BRA `(.L_x_458) ;  /* 0x0000000400d07947 */ /* 0x000fea0003800000 */
.L_x_465:
        /* <DEDUP_REMOVED lines=13> */
.L_x_472:
        /* <DEDUP_REMOVED lines=21> */
.L_x_476:
[----:B------:R-:W-:Y:S05]  /*1e30*/  BSYNC.RECONVERGENT B1 ;  /* 0x0000000000017941 */ /* 0x000fea0003800200 */
.L_x_475:
[----:B------:R-:W-:Y:S01]  /*1e40*/  IMAD.SHL.U32 R0, R0, 0x100000, RZ ;  /* 0x0010000000007824 */ /* 0x000fe200078e00ff */
[----:B------:R-:W-:-:S04]  /*1e50*/  LEA R3, R3, 0x3b800000, 0x17 ;  /* 0x3b80000003037811 */ /* 0x000fc800078eb8ff */
[----:B------:R-:W-:-:S07]  /*1e60*/  LOP3.LUT R0, R3, R0, R7, 0xfe, !PT ;  /* 0x0000000003007212 */ /* 0x000fce00078efe07 */
.L_x_474:
[----:B------:R-:W-:Y:S05]  /*1e70*/  BSYNC.RECONVERGENT B0 ;  /* 0x0000000000007941 */ /* 0x000fea0003800200 */
.L_x_473:
[----:B------:R-:W-:-:S04]  /*1e80*/  F2FP.BF16.F32.PACK_AB R0, RZ, R0 ;  /* 0x00000000ff00723e */ /* 0x000fc800000010ff */
[----:B------:R-:W-:Y:S01]  /*1e90*/  PRMT R27, R0, 0x7610, R27 ;  /* 0x00007610001b7816 */ /* 0x000fe2000000001b */
[----:B------:R-:W-:Y:S06]  /*1ea0*/  BRA `(.L_x_458) ;  /* 0x0000000400287947 */ /* 0x000fec0003800000 */
.L_x_471:
        /* <DEDUP_REMOVED lines=21> */
.L_x_480:
[----:B------:R-:W-:Y:S05]  /*2000*/  BSYNC.RECONVERGENT B1 ;  /* 0x0000000000017941 */ /* 0x000fea0003800200 */
.L_x_479:
[----:B------:R-:W-:Y:S01]  /*2010*/  IMAD.SHL.U32 R0, R0, 0x200000, RZ ;  /* 0x0020000000007824 */ /* 0x000fe200078e00ff */
[----:B------:R-:W-:-:S04]  /*2020*/  LEA R3, R3, 0x37800000, 0x17 ;  /* 0x3780000003037811 */ /* 0x000fc800078eb8ff */
[----:B------:R-:W-:-:S07]  /*2030*/  LOP3.LUT R0, R3, R0, R7, 0xfe, !PT ;  /* 0x0000000003007212 */ /* 0x000fce00078efe07 */
.L_x_478:
[----:B------:R-:W-:Y:S05]  /*2040*/  BSYNC.RECONVERGENT B0 ;  /* 0x0000000000007941 */ /* 0x000fea0003800200 */
.L_x_477:
[----:B------:R-:W-:-:S04]  /*2050*/  F2FP.BF16.F32.PACK_AB R0, RZ, R0 ;  /* 0x00000000ff00723e */ /* 0x000fc800000010ff */
[----:B------:R-:W-:Y:S01]  /*2060*/  PRMT R27, R0, 0x7610, R27 ;  /* 0x00007610001b7816 */ /* 0x000fe2000000001b */
[----:B------:R-:W-:Y:S06]  /*2070*/  BRA `(.L_x_458) ;  /* 0x0000000000b47947 */ /* 0x000fec0003800000 */
.L_x_470:
[----:B------:R-:W-:-:S09]  /*2080*/  UISETP.NE.AND UP0, UPT, UR4, 0x1c, UPT ;  /* 0x0000001c0400788c */ /* 0x000fd2000bf05270 */
[----:B------:R-:W-:Y:S05]  /*2090*/  BRA.U !UP0, `(.L_x_481) ;  /* 0x00000001089c7547 */ /* 0x000fea000b800000 */
[----:B------:R-:W-:-:S09]  /*20a0*/  UISETP.NE.AND UP0, UPT, UR4, 0x1d, UPT ;  /* 0x0000001d0400788c */ /* 0x000fd2000bf05270 */
[----:B------:R-:W-:Y:S05]  /*20b0*/  BRA.U !UP0, `(.L_x_482) ;  /* 0x0000000108807547 */ /* 0x000fea000b800000 */
[----:B------:R-:W-:-:S09]  /*20c0*/  UISETP.NE.AND UP0, UPT, UR4, 0x2c, UPT ;  /* 0x0000002c0400788c */ /* 0x000fd2000bf05270 */
[----:B------:R-:W-:Y:S05]  /*20d0*/  BRA.U !UP0, `(.L_x_483) ;  /* 0x0000000108487547 */ /* 0x000fea000b800000 */
.L_x_457:
        /* <DEDUP_REMOVED lines=16> */
.L_x_484:
[----:B------:R-:W-:Y:S01]  /*21e0*/  PRMT R27, RZ, 0x7610, R27 ;  /* 0x00007610ff1b7816 */ /* 0x000fe2000000001b */
[----:B------:R-:W-:Y:S06]  /*21f0*/  BRA `(.L_x_458) ;  /* 0x0000000000547947 */ /* 0x000fec0003800000 */
.L_x_483:
        /* <DEDUP_REMOVED lines=8> */
.L_x_486:
[----:B------:R-:W-:Y:S05]  /*2280*/  BSYNC.RECONVERGENT B0 ;  /* 0x0000000000007941 */ /* 0x000fea0003800200 */
.L_x_485:
[----:B------:R-:W-:-:S04]  /*2290*/  F2FP.BF16.F32.PACK_AB R0, RZ, R0 ;  /* 0x00000000ff00723e */ /* 0x000fc800000010ff */
[----:B------:R-:W-:Y:S01]  /*22a0*/  PRMT R27, R0, 0x7610, R27 ;  /* 0x00007610001b7816 */ /* 0x000fe2000000001b */
[----:B------:R-:W-:Y:S06]  /*22b0*/  BRA `(.L_x_458) ;  /* 0x0000000000247947 */ /* 0x000fec0003800000 */
.L_x_482:
[----:B------:R-:W2:Y:S02]  /*22c0*/  LDG.E.64 R4, desc[UR36][R4.64] ;  /* 0x0000002404047981 */ /* 0x000ea4000c1e1b00 */
[----:B--2---:R-:W0:Y:S02]  /*22d0*/  I2F.U64 R0, R4 ;  /* 0x0000000400007312 */ /* 0x004e240000301000 */
[----:B0-----:R-:W-:-:S04]  /*22e0*/  F2FP.BF16.F32.PACK_AB R0, RZ, R0 ;  /* 0x00000000ff00723e */ /* 0x001fc800000010ff */
[----:B------:R-:W-:Y:S01]  /*22f0*/  PRMT R27, R0, 0x7610, R27 ;  /* 0x00007610001b7816 */ /* 0x000fe2000000001b */
[----:B------:R-:W-:Y:S06]  /*2300*/  BRA `(.L_x_458) ;  /* 0x0000000000107947 */ /* 0x000fec0003800000 */
.L_x_481:
[----:B------:R-:W2:Y:S02]  /*2310*/  LDG.E R4, desc[UR36][R4.64] ;  /* 0x0000002404047981 */ /* 0x000ea4000c1e1900 */
[----:B--2---:R-:W-:-:S04]  /*2320*/  I2FP.F32.U32 R0, R4 ;  /* 0x0000000400007245 */ /* 0x004fc80000201000 */
[----:B------:R-:W-:-:S04]  /*2330*/  F2FP.BF16.F32.PACK_AB R0, RZ, R0 ;  /* 0x00000000ff00723e */ /* 0x000fc800000010ff */
[----:B------:R-:W-:-:S07]  /*2340*/  PRMT R27, R0, 0x7610, R27 ;  /* 0x00007610001b7816 */ /* 0x000fce000000001b */
.L_x_458:
[----:B------:R-:W-:-:S07]  /*2350*/  VIADD R23, R25, 0x80 ;  /* 0x0000008019177836 */ /* 0x000fce0000000000 */
.L_x_418:
[----:B------:R-:W-:Y:S05]  /*2360*/  BSYNC.RECONVERGENT B6 ;  /* 0x0000000000067941 */ /* 0x000fea0003800200 */
.L_x_417:
[----:B------:R-:W-:Y:S01]  /*2370*/  ISETP.GE.AND P0, PT, R23, R16, PT ;  /* 0x000000101700720c */ /* 0x000fe20003f06270 */
[----:B------:R-:W-:Y:S01]  /*2380*/  BSSY.RECONVERGENT B6, `(.L_x_487) ;  /* 0x000022c000067945 */ /* 0x000fe20003800200 */
[----:B------:R-:W-:Y:S02]  /*2390*/  PRMT R24, RZ, 0x7610, R24 ;  /* 0x00007610ff187816 */ /* 0x000fe40000000018 */
[----:B------:R-:W-:-:S09]  /*23a0*/  PRMT R18, RZ, 0x7610, R18 ;  /* 0x00007610ff127816 */ /* 0x000fd20000000012 */
[----:B------:R-:W-:Y:S05]  /*23b0*/  @P0 BRA `(.L_x_488) ;  /* 0x0000002000a00947 */ /* 0x000fea0003800000 */
[----:B0-----:R-:W0:Y:S01]  /*23c0*/  LDC.64 R4, c[0x0][0x3a0] ;  /* 0x0000e800ff047b82 */ /* 0x001e220000000a00 */
        /* <DEDUP_REMOVED lines=21> */
.L_x_492:
[----:B------:R-:W2:Y:S02]  /*2520*/  LDG.E.U8 R4, desc[UR36][R4.64] ;  /* 0x0000002404047981 */ /* 0x000ea4000c1e1100 */
[----:B--2---:R-:W-:-:S04]  /*2530*/  I2FP.F32.U32 R0, R4 ;  /* 0x0000000400007245 */ /* 0x004fc80000201000 */
[----:B------:R-:W-:-:S04]  /*2540*/  F2FP.BF16.F32.PACK_AB R0, RZ, R0 ;  /* 0x00000000ff00723e */ /* 0x000fc800000010ff */
[----:B------:R-:W-:Y:S01]  /*2550*/  PRMT R24, R0, 0x7610, R24 ;  /* 0x0000761000187816 */ /* 0x000fe20000000018 */
[----:B------:R-:W-:Y:S06]  /*2560*/  BRA `(.L_x_494) ;  /* 0x0000000c00e47947 */ /* 0x000fec0003800000 */
.L_x_491:
        /* <DEDUP_REMOVED lines=11> */
.L_x_496:
[----:B------:R-:W2:Y:S02]  /*2620*/  LDG.E R4, desc[UR36][R4.64] ;  /* 0x0000002404047981 */ /* 0x000ea4000c1e1900 */
[----:B--2---:R-:W-:-:S04]  /*2630*/  I2FP.F32.S32 R0, R4 ;  /* 0x0000000400007245 */ /* 0x004fc80000201400 */
[----:B------:R-:W-:-:S04]  /*2640*/  F2FP.BF16.F32.PACK_AB R0, RZ, R0 ;  /* 0x00000000ff00723e */ /* 0x000fc800000010ff */
[----:B------:R-:W-:Y:S01]  /*2650*/  PRMT R24, R0, 0x7610, R24 ;  /* 0x0000761000187816 */ /* 0x000fe20000000018 */
[----:B------:R-:W-:Y:S06]  /*2660*/  BRA `(.L_x_494) ;  /* 0x0000000c00a47947 */ /* 0x000fec0003800000 */
.L_x_495:
[----:B------:R-:W2:Y:S02]  /*2670*/  LDG.E.U16 R4, desc[UR36][R4.64] ;  /* 0x0000002404047981 */ /* 0x000ea4000c1e1500 */
[----:B--2---:R-:W0:Y:S02]  /*2680*/  I2F.S16 R0, R4 ;  /* 0x0000000400007306 */ /* 0x004e240000101400 */
[----:B0-----:R-:W-:-:S04]  /*2690*/  F2FP.BF16.F32.PACK_AB R0, RZ, R0 ;  /* 0x00000000ff00723e */ /* 0x001fc800000010ff */
[----:B------:R-:W-:Y:S01]  /*26a0*/  PRMT R24, R0, 0x7610, R24 ;  /* 0x0000761000187816 */ /* 0x000fe20000000018 */
[----:B------:R-:W-:Y:S06]  /*26b0*/  BRA `(.L_x_494) ;  /* 0x0000000c00907947 */ /* 0x000fec0003800000 */
.L_x_490:
        /* <DEDUP_REMOVED lines=9> */
.L_x_498:
[----:B------:R-:W2:Y:S02]  /*2750*/  LDG.E.U16 R0, desc[UR36][R4.64] ;  /* 0x0000002404007981 */ /* 0x000ea4000c1e1500 */
[----:B--2---:R-:W-:-:S05]  /*2760*/  HADD2.F32 R0, -RZ, R0.H0_H0 ;  /* 0x20000000ff007230 */ /* 0x004fca0000004100 */
[----:B------:R-:W-:-:S04]  /*2770*/  F2FP.BF16.F32.PACK_AB R0, RZ, R0 ;  /* 0x00000000ff00723e */ /* 0x000fc800000010ff */
[----:B------:R-:W-:Y:S01]  /*2780*/  PRMT R24, R0, 0x7610, R24 ;  /* 0x0000761000187816 */ /* 0x000fe20000000018 */
[----:B------:R-:W-:Y:S06]  /*2790*/  BRA `(.L_x_494) ;  /* 0x0000000c00587947 */ /* 0x000fec0003800000 */
.L_x_497:
        /* <DEDUP_REMOVED lines=9> */
.L_x_500:
[----:B------:R-:W2:Y:S02]  /*2830*/  LDG.E.U16 R4, desc[UR36][R4.64] ;  /* 0x0000002404047981 */ /* 0x000ea4000c1e1500 */
[----:B--2---:R-:W-:-:S05]  /*2840*/  HADD2.F32 R0, -RZ, R4.H0_H0 ;  /* 0x20000004ff007230 */ /* 0x004fca0000004100 */
[----:B------:R-:W-:-:S04]  /*2850*/  F2FP.BF16.F32.PACK_AB R0, RZ, R0 ;  /* 0x00000000ff00723e */ /* 0x000fc800000010ff */
[----:B------:R-:W-:Y:S01]  /*2860*/  PRMT R24, R0, 0x7610, R24 ;  /* 0x0000761000187816 */ /* 0x000fe20000000018 */
[----:B------:R-:W-:Y:S06]  /*2870*/  BRA `(.L_x_494) ;  /* 0x0000000c00207947 */ /* 0x000fec0003800000 */
.L_x_499:
        /* <DEDUP_REMOVED lines=13> */
.L_x_489:
        /* <DEDUP_REMOVED lines=14> */
.L_x_503:
        /* <DEDUP_REMOVED lines=13> */
.L_x_502:
        /* <DEDUP_REMOVED lines=27> */
.L_x_505:
[----:B------:R-:W2:Y:S02]  /*2cb0*/  LDG.E.U8 R4, desc[UR36][R4.64] ;  /* 0x0000002404047981 */ /* 0x000ea4000c1e1100 */
[C---:B--2---:R-:W-:Y:S02]  /*2cc0*/  IMAD.SHL.U32 R0, R4.reuse, 0x2000000, RZ ;  /* 0x0200000004007824 */ /* 0x044fe400078e00ff */
[----:B------:R-:W-:-:S03]  /*2cd0*/  IMAD.SHL.U32 R6, R4, 0x100, RZ ;  /* 0x0000010004067824 */ /* 0x000fc600078e00ff */
[----:B------:R-:W-:-:S13]  /*2ce0*/  ISETP.GE.U32.AND P0, PT, R0, 0x8000000, PT ;  /* 0x080000000000780c */ /* 0x000fda0003f06070 */
[----:B------:R-:W-:Y:S02]  /*2cf0*/  @!P0 LOP3.LUT R3, R6, 0x7f00, RZ, 0xc0, !PT ;  /* 0x00007f0006038812 */ /* 0x000fe400078ec0ff */
[----:B------:R-:W-:Y:S02]  /*2d00*/  @P0 LEA.HI R0, R0, 0x70000000, RZ, 0x1c ;  /* 0x7000000000000811 */ /* 0x000fe400078fe0ff */
[----:B------:R-:W-:Y:S02]  /*2d10*/  @!P0 LOP3.LUT R3, R3, 0x3f000000, RZ, 0xfc, !PT ;  /* 0x3f00000003038812 */ /* 0x000fe400078efcff */
[----:B------:R-:W-:Y:S01]  /*2d20*/  PRMT R6, R6, 0x9910, RZ ;  /* 0x0000991006067816 */ /* 0x000fe200000000ff */
[----:B------:R-:W-:Y:S02]  /*2d30*/  @P0 FMUL.FTZ R0, R0, 1.9259299443872358531e-34 ;  /* 0x0780000000000820 */ /* 0x000fe40000410000 */
[----:B------:R-:W-:Y:S02]  /*2d40*/  @!P0 FADD.FTZ R0, R3, -0.5 ;  /* 0xbf00000003008421 */ /* 0x000fe40000010000 */
[----:B------:R-:W-:-:S05]  /*2d50*/  IMAD.MOV.U32 R3, RZ, RZ, R6 ;  /* 0x000000ffff037224 */ /* 0x000fca00078e0006 */
[----:B------:R-:W-:-:S04]  /*2d60*/  LOP3.LUT R0, R0, 0x80000000, R3, 0xf8, !PT ;  /* 0x8000000000007812 */ /* 0x000fc800078ef803 */
[----:B------:R-:W-:-:S04]  /*2d70*/  F2FP.BF16.F32.PACK_AB R0, RZ, R0 ;  /* 0x00000000ff00723e */ /* 0x000fc800000010ff */
[----:B------:R-:W-:Y:S01]  /*2d80*/  PRMT R24, R0, 0x7610, R24 ;  /* 0x0000761000187816 */ /* 0x000fe20000000018 */
[----:B------:R-:W-:Y:S06]  /*2d90*/  BRA `(.L_x_494) ;  /* 0x0000000400d87947 */ /* 0x000fec0003800000 */
.L_x_504:
[----:B------:R0:W5:Y:S01]  /*2da0*/  LDG.E.U16 R24, desc[UR36][R4.64] ;  /* 0x0000002404187981 */ /* 0x000162000c1e1500 */
[----:B------:R-:W-:Y:S05]  /*2db0*/  BRA `(.L_x_494) ;  /* 0x0000000400d07947 */ /* 0x000fea0003800000 */
.L_x_501:
        /* <DEDUP_REMOVED lines=13> */
.L_x_508:
        /* <DEDUP_REMOVED lines=21> */
.L_x_512:
[----:B------:R-:W-:Y:S05]  /*2fe0*/  BSYNC.RECONVERGENT B1 ;  /* 0x0000000000017941 */ /* 0x000fea0003800200 */
.L_x_511:
[----:B------:R-:W-:Y:S01]  /*2ff0*/  IMAD.SHL.U32 R0, R0, 0x100000, RZ ;  /* 0x0010000000007824 */ /* 0x000fe200078e00ff */
[----:B------:R-:W-:-:S04]  /*3000*/  LEA R3, R3, 0x3b800000, 0x17 ;  /* 0x3b80000003037811 */ /* 0x000fc800078eb8ff */
[----:B------:R-:W-:-:S07]  /*3010*/  LOP3.LUT R0, R3, R0, R7, 0xfe, !PT ;  /* 0x0000000003007212 */ /* 0x000fce00078efe07 */
.L_x_510:
[----:B------:R-:W-:Y:S05]  /*3020*/  BSYNC.RECONVERGENT B0 ;  /* 0x0000000000007941 */ /* 0x000fea0003800200 */
.L_x_509:
[----:B------:R-:W-:-:S04]  /*3030*/  F2FP.BF16.F32.PACK_AB R0, RZ, R0 ;  /* 0x00000000ff00723e */ /* 0x000fc800000010ff */
[----:B------:R-:W-:Y:S01]  /*3040*/  PRMT R24, R0, 0x7610, R24 ;  /* 0x0000761000187816 */ /* 0x000fe20000000018 */
[----:B------:R-:W-:Y:S06]  /*3050*/  BRA `(.L_x_494) ;  /* 0x0000000400287947 */ /* 0x000fec0003800000 */
.L_x_507:
        /* <DEDUP_REMOVED lines=21> */
.L_x_516:
[----:B------:R-:W-:Y:S05]  /*31b0*/  BSYNC.RECONVERGENT B1 ;  /* 0x0000000000017941 */ /* 0x000fea0003800200 */
.L_x_515:
[----:B------:R-:W-:Y:S01]  /*31c0*/  IMAD.SHL.U32 R0, R0, 0x200000, RZ ;  /* 0x0020000000007824 */ /* 0x000fe200078e00ff */
[----:B------:R-:W-:-:S04]  /*31d0*/  LEA R3, R3, 0x37800000, 0x17 ;  /* 0x3780000003037811 */ /* 0x000fc800078eb8ff */
[----:B------:R-:W-:-:S07]  /*31e0*/  LOP3.LUT R0, R3, R0, R7, 0xfe, !PT ;  /* 0x0000000003007212 */ /* 0x000fce00078efe07 */
.L_x_514:
[----:B------:R-:W-:Y:S05]  /*31f0*/  BSYNC.RECONVERGENT B0 ;  /* 0x0000000000007941 */ /* 0x000fea0003800200 */
.L_x_513:
[----:B------:R-:W-:-:S04]  /*3200*/  F2FP.BF16.F32.PACK_AB R0, RZ, R0 ;  /* 0x00000000ff00723e */ /* 0x000fc800000010ff */
[----:B------:R-:W-:Y:S01]  /*3210*/  PRMT R24, R0, 0x7610, R24 ;  /* 0x0000761000187816 */ /* 0x000fe20000000018 */
[----:B------:R-:W-:Y:S06]  /*3220*/  BRA `(.L_x_494) ;  /* 0x0000000000b47947 */ /* 0x000fec0003800000 */
.L_x_506:
        /* <DEDUP_REMOVED lines=14> */
.L_x_520:
[----:B------:R-:W-:Y:S05]  /*3310*/  BSYNC.RECONVERGENT B0 ;  /* 0x0000000000007941 */ /* 0x000fea0003800200 */
.L_x_519:
[----:B------:R-:W-:-:S04]  /*3320*/  F2FP.BF16.F32.PACK_AB R0, RZ, R0 ;  /* 0x00000000ff00723e */ /* 0x000fc800000010ff */
[----:B------:R-:W-:Y:S01]  /*3330*/  PRMT R24, R0, 0x7610, R24 ;  /* 0x0000761000187816 */ /* 0x000fe20000000018 */
[----:B------:R-:W-:Y:S06]  /*3340*/  BRA `(.L_x_494) ;  /* 0x00000000006c7947 */ /* 0x000fec0003800000 */
.L_x_493:
        /* <DEDUP_REMOVED lines=16> */
.L_x_521:
[----:B------:R-:W-:Y:S01]  /*3450*/  PRMT R24, RZ, 0x7610, R24 ;  /* 0x00007610ff187816 */ /* 0x000fe20000000018 */
[----:B------:R-:W-:Y:S06]  /*3460*/  BRA `(.L_x_494) ;  /* 0x0000000000247947 */ /* 0x000fec0003800000 */
.L_x_518:
[----:B------:R-:W2:Y:S02]  /*3470*/  LDG.E.64 R4, desc[UR36][R4.64] ;  /* 0x0000002404047981 */ /* 0x000ea4000c1e1b00 */
[----:B--2---:R-:W0:Y:S02]  /*3480*/  I2F.U64 R0, R4 ;  /* 0x0000000400007312 */ /* 0x004e240000301000 */
[----:B0-----:R-:W-:-:S04]  /*3490*/  F2FP.BF16.F32.PACK_AB R0, RZ, R0 ;  /* 0x00000000ff00723e */ /* 0x001fc800000010ff */
[----:B------:R-:W-:Y:S01]  /*34a0*/  PRMT R24, R0, 0x7610, R24 ;  /* 0x0000761000187816 */ /* 0x000fe20000000018 */
[----:B------:R-:W-:Y:S06]  /*34b0*/  BRA `(.L_x_494) ;  /* 0x0000000000107947 */ /* 0x000fec0003800000 */
.L_x_517:
[----:B------:R-:W2:Y:S02]  /*34c0*/  LDG.E R4, desc[UR36][R4.64] ;  /* 0x0000002404047981 */ /* 0x000ea4000c1e1900 */
[----:B--2---:R-:W-:-:S04]  /*34d0*/  I2FP.F32.U32 R0, R4 ;  /* 0x0000000400007245 */ /* 0x004fc80000201000 */
[----:B------:R-:W-:-:S04]  /*34e0*/  F2FP.BF16.F32.PACK_AB R0, RZ, R0 ;  /* 0x00000000ff00723e */ /* 0x000fc800000010ff */
[----:B------:R-:W-:-:S07]  /*34f0*/  PRMT R24, R0, 0x7610, R24 ;  /* 0x0000761000187816 */ /* 0x000fce0000000018 */
.L_x_494:
        /* <DEDUP_REMOVED lines=21> */
.L_x_525:
[----:B------:R-:W2:Y:S02]  /*3650*/  LDG.E.U8 R4, desc[UR36][R4.64] ;  /* 0x0000002404047981 */ /* 0x000ea4000c1e1100 */
[----:B--2---:R-:W-:-:S04]  /*3660*/  I2FP.F32.U32 R0, R4 ;  /* 0x0000000400007245 */ /* 0x004fc80000201000 */
[----:B------:R-:W-:-:S04]  /*3670*/  F2FP.BF16.F32.PACK_AB R0, RZ, R0 ;  /* 0x00000000ff00723e */ /* 0x000fc800000010ff */
[----:B------:R-:W-:Y:S01]  /*3680*/  PRMT R18, R0, 0x7610, R18 ;  /* 0x0000761000127816 */ /* 0x000fe20000000012 */
[----:B------:R-:W-:Y:S06]  /*3690*/  BRA `(.L_x_527) ;  /* 0x0000000c00e47947 */ /* 0x000fec0003800000 */
.L_x_524:
        /* <DEDUP_REMOVED lines=11> */
.L_x_529:
[----:B------:R-:W2:Y:S02]  /*3750*/  LDG.E R4, desc[UR36][R4.64] ;  /* 0x0000002404047981 */ /* 0x000ea4000c1e1900 */
[----:B--2---:R-:W-:-:S04]  /*3760*/  I2FP.F32.S32 R0, R4 ;  /* 0x0000000400007245 */ /* 0x004fc80000201400 */
[----:B------:R-:W-:-:S04]  /*3770*/  F2FP.BF16.F32.PACK_AB R0, RZ, R0 ;  /* 0x00000000ff00723e */ /* 0x000fc800000010ff */
[----:B------:R-:W-:Y:S01]  /*3780*/  PRMT R18, R0, 0x7610, R18 ;  /* 0x0000761000127816 */ /* 0x000fe20000000012 */
[----:B------:R-:W-:Y:S06]  /*3790*/  BRA `(.L_x_527) ;  /* 0x0000000c00a47947 */ /* 0x000fec0003800000 */
.L_x_528:
[----:B------:R-:W2:Y:S02]  /*37a0*/  LDG.E.U16 R4, desc[UR36][R4.64] ;  /* 0x0000002404047981 */ /* 0x000ea4000c1e1500 */
[----:B--2---:R-:W0:Y:S02]  /*37b0*/  I2F.S16 R0, R4 ;  /* 0x0000000400007306 */ /* 0x004e240000101400 */
[----:B0-----:R-:W-:-:S04]  /*37c0*/  F2FP.BF16.F32.PACK_AB R0, RZ, R0 ;  /* 0x00000000ff00723e */ /* 0x001fc800000010ff */
[----:B------:R-:W-:Y:S01]  /*37d0*/  PRMT R18, R0, 0x7610, R18 ;  /* 0x0000761000127816 */ /* 0x000fe20000000012 */
[----:B------:R-:W-:Y:S06]  /*37e0*/  BRA `(.L_x_527) ;  /* 0x0000000c00907947 */ /* 0x000fec0003800000 */
.L_x_523:
        /* <DEDUP_REMOVED lines=9> */
.L_x_531:
[----:B------:R-:W2:Y:S02]  /*3880*/  LDG.E.U16 R0, desc[UR36][R4.64] ;  /* 0x0000002404007981 */ /* 0x000ea4000c1e1500 */
[----:B--2---:R-:W-:-:S05]  /*3890*/  HADD2.F32 R0, -RZ, R0.H0_H0 ;  /* 0x20000000ff007230 */ /* 0x004fca0000004100 */
[----:B------:R-:W-:-:S04]  /*38a0*/  F2FP.BF16.F32.PACK_AB R0, RZ, R0 ;  /* 0x00000000ff00723e */ /* 0x000fc800000010ff */
[----:B------:R-:W-:Y:S01]  /*38b0*/  PRMT R18, R0, 0x7610, R18 ;  /* 0x0000761000127816 */ /* 0x000fe20000000012 */
[----:B------:R-:W-:Y:S06]  /*38c0*/  BRA `(.L_x_527) ;  /* 0x0000000c00587947 */ /* 0x000fec0003800000 */
.L_x_530:
        /* <DEDUP_REMOVED lines=9> */
.L_x_533:
[----:B------:R-:W2:Y:S02]  /*3960*/  LDG.E.U16 R4, desc[UR36][R4.64] ;  /* 0x0000002404047981 */ /* 0x000ea4000c1e1500 */
[----:B--2---:R-:W-:-:S05]  /*3970*/  HADD2.F32 R0, -RZ, R4.H0_H0 ;  /* 0x20000004ff007230 */ /* 0x004fca0000004100 */
[----:B------:R-:W-:-:S04]  /*3980*/  F2FP.BF16.F32.PACK_AB R0, RZ, R0 ;  /* 0x00000000ff00723e */ /* 0x000fc800000010ff */
[----:B------:R-:W-:Y:S01]  /*3990*/  PRMT R18, R0, 0x7610, R18 ;  /* 0x0000761000127816 */ /* 0x000fe20000000012 */
[----:B------:R-:W-:Y:S06]  /*39a0*/  BRA `(.L_x_527) ;  /* 0x0000000c00207947 */ /* 0x000fec0003800000 */
.L_x_532:
        /* <DEDUP_REMOVED lines=13> */
.L_x_522:
        /* <DEDUP_REMOVED lines=14> */
.L_x_536:
        /* <DEDUP_REMOVED lines=13> */
.L_x_535:
        /* <DEDUP_REMOVED lines=27> */
.L_x_538:
        /* <DEDUP_REMOVED lines=15> */
.L_x_537:
[----:B------:R0:W5:Y:S01]  /*3ed0*/  LDG.E.U16 R18, desc[UR36][R4.64] ;  /* 0x0000002404127981 */ /* 0x000162000c1e1500 */
[----:B------:R-:W-:Y:S05]  /*3ee0*/  BRA `(.L_x_527) ;  /* 0x0000000400d07947 */ /* 0x000fea0003800000 */
.L_x_534:
        /* <DEDUP_REMOVED lines=13> */
.L_x_541:
        /* <DEDUP_REMOVED lines=21> */
.L_x_545:
[----:B------:R-:W-:Y:S05]  /*4110*/  BSYNC.RECONVERGENT B1 ;  /* 0x0000000000017941 */ /* 0x000fea0003800200 */
.L_x_544:
[----:B------:R-:W-:Y:S01]  /*4120*/  IMAD.SHL.U32 R0, R0, 0x100000, RZ ;  /* 0x0010000000007824 */ /* 0x000fe200078e00ff */
[----:B------:R-:W-:-:S04]  /*4130*/  LEA R3, R3, 0x3b800000, 0x17 ;  /* 0x3b80000003037811 */ /* 0x000fc800078eb8ff */
[----:B------:R-:W-:-:S07]  /*4140*/  LOP3.LUT R0, R3, R0, R7, 0xfe, !PT ;  /* 0x0000000003007212 */ /* 0x000fce00078efe07 */
.L_x_543:
[----:B------:R-:W-:Y:S05]  /*4150*/  BSYNC.RECONVERGENT B0 ;  /* 0x0000000000007941 */ /* 0x000fea0003800200 */
.L_x_542:
[----:B------:R-:W-:-:S04]  /*4160*/  F2FP.BF16.F32.PACK_AB R0, RZ, R0 ;  /* 0x00000000ff00723e */ /* 0x000fc800000010ff */
[----:B------:R-:W-:Y:S01]  /*4170*/  PRMT R18, R0, 0x7610, R18 ;  /* 0x0000761000127816 */ /* 0x000fe20000000012 */
[----:B------:R-:W-:Y:S06]  /*4180*/  BRA `(.L_x_527) ;  /* 0x0000000400287947 */ /* 0x000fec0003800000 */
.L_x_540:
        /* <DEDUP_REMOVED lines=21> */
.L_x_549:
[----:B------:R-:W-:Y:S05]  /*42e0*/  BSYNC.RECONVERGENT B1 ;  /* 0x0000000000017941 */ /* 0x000fea0003800200 */
.L_x_548:
[----:B------:R-:W-:Y:S01]  /*42f0*/  IMAD.SHL.U32 R0, R0, 0x200000, RZ ;  /* 0x0020000000007824 */ /* 0x000fe200078e00ff */
[----:B------:R-:W-:-:S04]  /*4300*/  LEA R3, R3, 0x37800000, 0x17 ;  /* 0x3780000003037811 */ /* 0x000fc800078eb8ff */
[----:B------:R-:W-:-:S07]  /*4310*/  LOP3.LUT R0, R3, R0, R7, 0xfe, !PT ;  /* 0x0000000003007212 */ /* 0x000fce00078efe07 */
.L_x_547:
[----:B------:R-:W-:Y:S05]  /*4320*/  BSYNC.RECONVERGENT B0 ;  /* 0x0000000000007941 */ /* 0x000fea0003800200 */
.L_x_546:
[----:B------:R-:W-:-:S04]  /*4330*/  F2FP.BF16.F32.PACK_AB R0, RZ, R0 ;  /* 0x00000000ff00723e */ /* 0x000fc800000010ff */
[----:B------:R-:W-:Y:S01]  /*4340*/  PRMT R18, R0, 0x7610, R18 ;  /* 0x0000761000127816 */ /* 0x000fe20000000012 */
[----:B------:R-:W-:Y:S06]  /*4350*/  BRA `(.L_x_527) ;  /* 0x0000000000b47947 */ /* 0x000fec0003800000 */
.L_x_539:
        /* <DEDUP_REMOVED lines=14> */
.L_x_553:
[----:B------:R-:W-:Y:S05]  /*4440*/  BSYNC.RECONVERGENT B0 ;  /* 0x0000000000007941 */ /* 0x000fea0003800200 */
.L_x_552:
[----:B------:R-:W-:-:S04]  /*4450*/  F2FP.BF16.F32.PACK_AB R0, RZ, R0 ;  /* 0x00000000ff00723e */ /* 0x000fc800000010ff */
[----:B------:R-:W-:Y:S01]  /*4460*/  PRMT R18, R0, 0x7610, R18 ;  /* 0x0000761000127816 */ /* 0x000fe20000000012 */
[----:B------:R-:W-:Y:S06]  /*4470*/  BRA `(.L_x_527) ;  /* 0x00000000006c7947 */ /* 0x000fec0003800000 */
.L_x_526:
        /* <DEDUP_REMOVED lines=16> */
.L_x_554:
[----:B------:R-:W-:Y:S01]  /*4580*/  PRMT R18, RZ, 0x7610, R18 ;  /* 0x00007610ff127816 */ /* 0x000fe20000000012 */
[----:B------:R-:W-:Y:S06]  /*4590*/  BRA `(.L_x_527) ;  /* 0x0000000000247947 */ /* 0x000fec0003800000 */
.L_x_551:
[----:B------:R-:W2:Y:S02]  /*45a0*/  LDG.E.64 R4, desc[UR36][R4.64] ;  /* 0x0000002404047981 */ /* 0x000ea4000c1e1b00 */
[----:B--2---:R-:W0:Y:S02]  /*45b0*/  I2F.U64 R0, R4 ;  /* 0x0000000400007312 */ /* 0x004e240000301000 */
[----:B0-----:R-:W-:-:S04]  /*45c0*/  F2FP.BF16.F32.PACK_AB R0, RZ, R0 ;  /* 0x00000000ff00723e */ /* 0x001fc800000010ff */
[----:B------:R-:W-:Y:S01]  /*45d0*/  PRMT R18, R0, 0x7610, R18 ;  /* 0x0000761000127816 */ /* 0x000fe20000000012 */
[----:B------:R-:W-:Y:S06]  /*45e0*/  BRA `(.L_x_527) ;  /* 0x0000000000107947 */ /* 0x000fec0003800000 */
.L_x_550:
[----:B------:R-:W2:Y:S02]  /*45f0*/  LDG.E R4, desc[UR36][R4.64] ;  /* 0x0000002404047981 */ /* 0x000ea4000c1e1900 */
[----:B--2---:R-:W-:-:S04]  /*4600*/  I2FP.F32.U32 R0, R4 ;  /* 0x0000000400007245 */ /* 0x004fc80000201000 */
[----:B------:R-:W-:-:S04]  /*4610*/  F2FP.BF16.F32.PACK_AB R0, RZ, R0 ;  /* 0x00000000ff00723e */ /* 0x000fc800000010ff */
[----:B------:R-:W-:-:S07]  /*4620*/  PRMT R18, R0, 0x7610, R18 ;  /* 0x0000761000127816 */ /* 0x000fce0000000012 */
.L_x_527:
[----:B------:R-:W-:-:S07]  /*4630*/  VIADD R23, R23, 0x80 ;  /* 0x0000008017177836 */ /* 0x000fce0000000000 */
.L_x_488:
[----:B------:R-:W-:Y:S05]  /*4640*/  BSYNC.RECONVERGENT B6 ;  /* 0x0000000000067941 */ /* 0x000fea0003800200 */
.L_x_487:
        /* <DEDUP_REMOVED lines=27> */
.L_x_560:
[----:B------:R-:W2:Y:S02]  /*4800*/  LDG.E.U8 R4, desc[UR36][R4.64] ;  /* 0x0000002404047981 */ /* 0x000ea4000c1e1100 */
[----:B--2---:R-:W-:-:S04]  /*4810*/  I2FP.F32.U32 R0, R4 ;  /* 0x0000000400007245 */ /* 0x004fc80000201000 */
[----:B------:R-:W-:-:S04]  /*4820*/  F2FP.BF16.F32.PACK_AB R0, RZ, R0 ;  /* 0x00000000ff00723e */ /* 0x000fc800000010ff */
[----:B------:R-:W-:Y:S01]  /*4830*/  PRMT R22, R0, 0x7610, R22 ;  /* 0x0000761000167816 */ /* 0x000fe20000000016 */
[----:B------:R-:W-:Y:S06]  /*4840*/  BRA `(.L_x_562) ;  /* 0x0000000c00e47947 */ /* 0x000fec0003800000 */
.L_x_559:
        /* <DEDUP_REMOVED lines=11> */
.L_x_564:
[----:B------:R-:W2:Y:S02]  /*4900*/  LDG.E R4, desc[UR36][R4.64] ;  /* 0x0000002404047981 */ /* 0x000ea4000c1e1900 */
[----:B--2---:R-:W-:-:S04]  /*4910*/  I2FP.F32.S32 R0, R4 ;  /* 0x0000000400007245 */ /* 0x004fc80000201400 */
[----:B------:R-:W-:-:S04]  /*4920*/  F2FP.BF16.F32.PACK_AB R0, RZ, R0 ;  /* 0x00000000ff00723e */ /* 0x000fc800000010ff */
[----:B------:R-:W-:Y:S01]  /*4930*/  PRMT R22, R0, 0x7610, R22 ;  /* 0x0000761000167816 */ /* 0x000fe20000000016 */
[----:B------:R-:W-:Y:S06]  /*4940*/  BRA `(.L_x_562) ;  /* 0x0000000c00a47947 */ /* 0x000fec0003800000 */
.L_x_563:
[----:B------:R-:W2:Y:S02]  /*4950*/  LDG.E.U16 R4, desc[UR36][R4.64] ;  /* 0x0000002404047981 */ /* 0x000ea4000c1e1500 */
[----:B--2---:R-:W0:Y:S02]  /*4960*/  I2F.S16 R0, R4 ;  /* 0x0000000400007306 */ /* 0x004e240000101400 */
[----:B0-----:R-:W-:-:S04]  /*4970*/  F2FP.BF16.F32.PACK_AB R0, RZ, R0 ;  /* 0x00000000ff00723e */ /* 0x001fc800000010ff */
[----:B------:R-:W-:Y:S01]  /*4980*/  PRMT R22, R0, 0x7610, R22 ;  /* 0x0000761000167816 */ /* 0x000fe20000000016 */
[----:B------:R-:W-:Y:S06]  /*4990*/  BRA `(.L_x_562) ;  /* 0x0000000c00907947 */ /* 0x000fec0003800000 */
.L_x_558:
        /* <DEDUP_REMOVED lines=9> */
.L_x_566:
[----:B------:R-:W2:Y:S02]  /*4a30*/  LDG.E.U16 R0, desc[UR36][R4.64] ;  /* 0x0000002404007981 */ /* 0x000ea4000c1e1500 */
[----:B--2---:R-:W-:-:S05]  /*4a40*/  HADD2.F32 R0, -RZ, R0.H0_H0 ;  /* 0x20000000ff007230 */ /* 0x004fca0000004100 */
[----:B------:R-:W-:-:S04]  /*4a50*/  F2FP.BF16.F32.PACK_AB R0, RZ, R0 ;  /* 0x00000000ff00723e */ /* 0x000fc800000010ff */
[----:B------:R-:W-:Y:S01]  /*4a60*/  PRMT R22, R0, 0x7610, R22 ;  /* 0x0000761000167816 */ /* 0x000fe20000000016 */
[----:B------:R-:W-:Y:S06]  /*4a70*/  BRA `(.L_x_562) ;  /* 0x0000000c00587947 */ /* 0x000fec0003800000 */
.L_x_565:
        /* <DEDUP_REMOVED lines=9> */
.L_x_568:
[----:B------:R-:W2:Y:S02]  /*4b10*/  LDG.E.U16 R4, desc[UR36][R4.64] ;  /* 0x0000002404047981 */ /* 0x000ea4000c1e1500 */
[----:B--2---:R-:W-:-:S05]  /*4b20*/  HADD2.F32 R0, -RZ, R4.H0_H0 ;  /* 0x20000004ff007230 */ /* 0x004fca0000004100 */
[----:B------:R-:W-:-:S04]  /*4b30*/  F2FP.BF16.F32.PACK_AB R0, RZ, R0 ;  /* 0x00000000ff00723e */ /* 0x000fc800000010ff */
[----:B------:R-:W-:Y:S01]  /*4b40*/  PRMT R22, R0, 0x7610, R22 ;  /* 0x0000761000167816 */ /* 0x000fe20000000016 */
[----:B------:R-:W-:Y:S06]  /*4b50*/  BRA `(.L_x_562) ;  /* 0x0000000c00207947 */ /* 0x000fec0003800000 */
.L_x_567:
        /* <DEDUP_REMOVED lines=13> */
.L_x_557:
        /* <DEDUP_REMOVED lines=14> */
.L_x_571:
        /* <DEDUP_REMOVED lines=13> */
.L_x_570:
        /* <DEDUP_REMOVED lines=27> */
.L_x_573:
        /* <DEDUP_REMOVED lines=15> */
.L_x_572:
[----:B------:R0:W5:Y:S01]  /*5080*/  LDG.E.U16 R22, desc[UR36][R4.64] ;  /* 0x0000002404167981 */ /* 0x000162000c1e1500 */
[----:B------:R-:W-:Y:S05]  /*5090*/  BRA `(.L_x_562) ;  /* 0x0000000400d07947 */ /* 0x000fea0003800000 */
.L_x_569:
        /* <DEDUP_REMOVED lines=13> */
.L_x_576:
        /* <DEDUP_REMOVED lines=21> */
.L_x_580:
[----:B------:R-:W-:Y:S05]  /*52c0*/  BSYNC.RECONVERGENT B1 ;  /* 0x0000000000017941 */ /* 0x000fea0003800200 */
.L_x_579:
[----:B------:R-:W-:Y:S01]  /*52d0*/  IMAD.SHL.U32 R0, R0, 0x100000, RZ ;  /* 0x0010000000007824 */ /* 0x000fe200078e00ff */
[----:B------:R-:W-:-:S04]  /*52e0*/  LEA R3, R3, 0x3b800000, 0x17 ;  /* 0x3b80000003037811 */ /* 0x000fc800078eb8ff */
[----:B------:R-:W-:-:S07]  /*52f0*/  LOP3.LUT R0, R3, R0, R7, 0xfe, !PT ;  /* 0x0000000003007212 */ /* 0x000fce00078efe07 */
.L_x_578:
[----:B------:R-:W-:Y:S05]  /*5300*/  BSYNC.RECONVERGENT B0 ;  /* 0x0000000000007941 */ /* 0x000fea0003800200 */
.L_x_577:
[----:B------:R-:W-:-:S04]  /*5310*/  F2FP.BF16.F32.PACK_AB R0, RZ, R0 ;  /* 0x00000000ff00723e */ /* 0x000fc800000010ff */
[----:B------:R-:W-:Y:S01]  /*5320*/  PRMT R22, R0, 0x7610, R22 ;  /* 0x0000761000167816 */ /* 0x000fe20000000016 */
[----:B------:R-:W-:Y:S06]  /*5330*/  BRA `(.L_x_562) ;  /* 0x0000000400287947 */ /* 0x000fec0003800000 */
.L_x_575:
        /* <DEDUP_REMOVED lines=21> */
.L_x_584:
[----:B------:R-:W-:Y:S05]  /*5490*/  BSYNC.RECONVERGENT B1 ;  /* 0x0000000000017941 */ /* 0x000fea0003800200 */
.L_x_583:
[----:B------:R-:W-:Y:S01]  /*54a0*/  IMAD.SHL.U32 R0, R0, 0x200000, RZ ;  /* 0x0020000000007824 */ /* 0x000fe200078e00ff */
[----:B------:R-:W-:-:S04]  /*54b0*/  LEA R3, R3, 0x37800000, 0x17 ;  /* 0x3780000003037811 */ /* 0x000fc800078eb8ff */
[----:B------:R-:W-:-:S07]  /*54c0*/  LOP3.LUT R0, R3, R0, R7, 0xfe, !PT ;  /* 0x0000000003007212 */ /* 0x000fce00078efe07 */
.L_x_582:
[----:B------:R-:W-:Y:S05]  /*54d0*/  BSYNC.RECONVERGENT B0 ;  /* 0x0000000000007941 */ /* 0x000fea0003800200 */
.L_x_581:
[----:B------:R-:W-:-:S04]  /*54e0*/  F2FP.BF16.F32.PACK_AB R0, RZ, R0 ;  /* 0x00000000ff00723e */ /* 0x000fc800000010ff */
[----:B------:R-:W-:Y:S01]  /*54f0*/  PRMT R22, R0, 0x7610, R22 ;  /* 0x0000761000167816 */ /* 0x000fe20000000016 */
[----:B------:R-:W-:Y:S06]  /*5500*/  BRA `(.L_x_562) ;  /* 0x0000000000b47947 */ /* 0x000fec0003800000 */
.L_x_574:
        /* <DEDUP_REMOVED lines=14> */
.L_x_588:
[----:B------:R-:W-:Y:S05]  /*55f0*/  BSYNC.RECONVERGENT B0 ;  /* 0x0000000000007941 */ /* 0x000fea0003800200 */
.L_x_587:
[----:B------:R-:W-:-:S04]  /*5600*/  F2FP.BF16.F32.PACK_AB R0, RZ, R0 ;  /* 0x00000000ff00723e */ /* 0x000fc800000010ff */
[----:B------:R-:W-:Y:S01]  /*5610*/  PRMT R22, R0, 0x7610, R22 ;  /* 0x0000761000167816 */ /* 0x000fe20000000016 */
[----:B------:R-:W-:Y:S06]  /*5620*/  BRA `(.L_x_562) ;  /* 0x00000000006c7947 */ /* 0x000fec0003800000 */
.L_x_561:
        /* <DEDUP_REMOVED lines=16> */
.L_x_589:
[----:B------:R-:W-:Y:S01]  /*5730*/  PRMT R22, RZ, 0x7610, R22 ;  /* 0x00007610ff167816 */ /* 0x000fe20000000016 */
[----:B------:R-:W-:Y:S06]  /*5740*/  BRA `(.L_x_562) ;  /* 0x0000000000247947 */ /* 0x000fec0003800000 */
.L_x_586:
[----:B------:R-:W2:Y:S02]  /*5750*/  LDG.E.64 R4, desc[UR36][R4.64] ;  /* 0x0000002404047981 */ /* 0x000ea4000c1e1b00 */
[----:B--2---:R-:W0:Y:S02]  /*5760*/  I2F.U64 R0, R4 ;  /* 0x0000000400007312 */ /* 0x004e240000301000 */
[----:B0-----:R-:W-:-:S04]  /*5770*/  F2FP.BF16.F32.PACK_AB R0, RZ, R0 ;  /* 0x00000000ff00723e */ /* 0x001fc800000010ff */
[----:B------:R-:W-:Y:S01]  /*5780*/  PRMT R22, R0, 0x7610, R22 ;  /* 0x0000761000167816 */ /* 0x000fe20000000016 */
[----:B------:R-:W-:Y:S06]  /*5790*/  BRA `(.L_x_562) ;  /* 0x0000000000107947 */ /* 0x000fec0003800000 */
.L_x_585:
[----:B------:R-:W2:Y:S02]  /*57a0*/  LDG.E R4, desc[UR36][R4.64] ;  /* 0x0000002404047981 */ /* 0x000ea4000c1e1900 */
[----:B--2---:R-:W-:-:S04]  /*57b0*/  I2FP.F32.U32 R0, R4 ;  /* 0x0000000400007245 */ /* 0x004fc80000201000 */
[----:B------:R-:W-:-:S04]  /*57c0*/  F2FP.BF16.F32.PACK_AB R0, RZ, R0 ;  /* 0x00000000ff00723e */ /* 0x000fc800000010ff */
[----:B------:R-:W-:-:S07]  /*57d0*/  PRMT R22, R0, 0x7610, R22 ;  /* 0x0000761000167816 */ /* 0x000fce0000000016 */
.L_x_562:
[----:B------:R-:W1:Y:S01]  /*57e0*/  LDCU.U8 UR6, c[0x0][0x3b5] ;  /* 0x000076a0ff0677ac */ /* 0x000e620008000000 */
[----:B0-----:R-:W0:Y:S01]  /*57f0*/  LDC.64 R4, c[0x0][0x3a8] ;  /* 0x0000ea00ff047b82 */ /* 0x001e220000000a00 */
[----:B------:R-:W2:Y:S01]  /*5800*/  LDCU UR5, c[0x0][0x3bc] ;  /* 0x00007780ff0577ac */ /* 0x000ea20008000800 */
[----:B-1----:R-:W-:-:S04]  /*5810*/  UPRMT UR4, UR6, 0x9910, URZ ;  /* 0x0000991006047896 */ /* 0x002fc800080000ff */
[----:B------:R-:W-:Y:S01]  /*5820*/  UISETP.GT.AND UP0, UPT, UR4, 0x9, UPT ;  /* 0x000000090400788c */ /* 0x000fe2000bf04270 */
[----:B--2---:R-:W-:-:S05]  /*5830*/  IMAD R17, R17, UR5, RZ ;  /* 0x0000000511117c24 */ /* 0x004fca000f8e02ff */
        /* <DEDUP_REMOVED lines=16> */
.L_x_593:
[----:B------:R-:W2:Y:S02]  /*5940*/  LDG.E.U8 R4, desc[UR36][R4.64] ;  /* 0x0000002404047981 */ /* 0x000ea4000c1e1100 */
[----:B--2---:R-:W-:-:S04]  /*5950*/  I2FP.F32.U32 R0, R4 ;  /* 0x0000000400007245 */ /* 0x004fc80000201000 */
[----:B------:R-:W-:-:S04]  /*5960*/  F2FP.BF16.F32.PACK_AB R0, RZ, R0 ;  /* 0x00000000ff00723e */ /* 0x000fc800000010ff */
[----:B------:R-:W-:Y:S01]  /*5970*/  PRMT R19, R0, 0x7610, R19 ;  /* 0x0000761000137816 */ /* 0x000fe20000000013 */
[----:B------:R-:W-:Y:S06]  /*5980*/  BRA `(.L_x_595) ;  /* 0x0000000c00e47947 */ /* 0x000fec0003800000 */
.L_x_592:
        /* <DEDUP_REMOVED lines=11> */
.L_x_597:
[----:B------:R-:W2:Y:S02]  /*5a40*/  LDG.E R4, desc[UR36][R4.64] ;  /* 0x0000002404047981 */ /* 0x000ea4000c1e1900 */
[----:B--2---:R-:W-:-:S04]  /*5a50*/  I2FP.F32.S32 R0, R4 ;  /* 0x0000000400007245 */ /* 0x004fc80000201400 */
[----:B------:R-:W-:-:S04]  /*5a60*/  F2FP.BF16.F32.PACK_AB R0, RZ, R0 ;  /* 0x00000000ff00723e */ /* 0x000fc800000010ff */
[----:B------:R-:W-:Y:S01]  /*5a70*/  PRMT R19, R0, 0x7610, R19 ;  /* 0x0000761000137816 */ /* 0x000fe20000000013 */
[----:B------:R-:W-:Y:S06]  /*5a80*/  BRA `(.L_x_595) ;  /* 0x0000000c00a47947 */ /* 0x000fec0003800000 */
.L_x_596:
[----:B------:R-:W2:Y:S02]  /*5a90*/  LDG.E.U16 R4, desc[UR36][R4.64] ;  /* 0x0000002404047981 */ /* 0x000ea4000c1e1500 */
[----:B--2---:R-:W0:Y:S02]  /*5aa0*/  I2F.S16 R0, R4 ;  /* 0x0000000400007306 */ /* 0x004e240000101400 */
[----:B0-----:R-:W-:-:S04]  /*5ab0*/  F2FP.BF16.F32.PACK_AB R0, RZ, R0 ;  /* 0x00000000ff00723e */ /* 0x001fc800000010ff */
[----:B------:R-:W-:Y:S01]  /*5ac0*/  PRMT R19, R0, 0x7610, R19 ;  /* 0x0000761000137816 */ /* 0x000fe20000000013 */
[----:B------:R-:W-:Y:S06]  /*5ad0*/  BRA `(.L_x_595) ;  /* 0x0000000c00907947 */ /* 0x000fec0003800000 */
.L_x_591:
        /* <DEDUP_REMOVED lines=9> */
.L_x_599:
[----:B------:R-:W2:Y:S02]  /*5b70*/  LDG.E.U16 R0, desc[UR36][R4.64] ;  /* 0x0000002404007981 */ /* 0x000ea4000c1e1500 */
[----:B--2---:R-:W-:-:S05]  /*5b80*/  HADD2.F32 R0, -RZ, R0.H0_H0 ;  /* 0x20000000ff007230 */ /* 0x004fca0000004100 */
[----:B------:R-:W-:-:S04]  /*5b90*/  F2FP.BF16.F32.PACK_AB R0, RZ, R0 ;  /* 0x00000000ff00723e */ /* 0x000fc800000010ff */
[----:B------:R-:W-:Y:S01]  /*5ba0*/  PRMT R19, R0, 0x7610, R19 ;  /* 0x0000761000137816 */ /* 0x000fe20000000013 */
[----:B------:R-:W-:Y:S06]  /*5bb0*/  BRA `(.L_x_595) ;  /* 0x0000000c00587947 */ /* 0x000fec0003800000 */
.L_x_598:
        /* <DEDUP_REMOVED lines=9> */
.L_x_601:
[----:B------:R-:W2:Y:S02]  /*5c50*/  LDG.E.U16 R4, desc[UR36][R4.64] ;  /* 0x0000002404047981 */ /* 0x000ea4000c1e1500 */
[----:B--2---:R-:W-:-:S05]  /*5c60*/  HADD2.F32 R0, -RZ, R4.H0_H0 ;  /* 0x20000004ff007230 */ /* 0x004fca0000004100 */
[----:B------:R-:W-:-:S04]  /*5c70*/  F2FP.BF16.F32.PACK_AB R0, RZ, R0 ;  /* 0x00000000ff00723e */ /* 0x000fc800000010ff */
[----:B------:R-:W-:Y:S01]  /*5c80*/  PRMT R19, R0, 0x7610, R19 ;  /* 0x0000761000137816 */ /* 0x000fe20000000013 */
[----:B------:R-:W-:Y:S06]  /*5c90*/  BRA `(.L_x_595) ;  /* 0x0000000c00207947 */ /* 0x000fec0003800000 */
.L_x_600:
        /* <DEDUP_REMOVED lines=13> */
.L_x_590:
        /* <DEDUP_REMOVED lines=14> */
.L_x_604:
        /* <DEDUP_REMOVED lines=13> */
.L_x_603:
        /* <DEDUP_REMOVED lines=27> */
.L_x_606:
        /* <DEDUP_REMOVED lines=15> */
.L_x_605:
[----:B------:R0:W5:Y:S01]  /*61c0*/  LDG.E.U16 R19, desc[UR36][R4.64] ;  /* 0x0000002404137981 */ /* 0x000162000c1e1500 */
[----:B------:R-:W-:Y:S05]  /*61d0*/  BRA `(.L_x_595) ;  /* 0x0000000400d07947 */ /* 0x000fea0003800000 */
.L_x_602:
        /* <DEDUP_REMOVED lines=13> */
.L_x_609:
        /* <DEDUP_REMOVED lines=21> */
.L_x_613:
[----:B------:R-:W-:Y:S05]  /*6400*/  BSYNC.RECONVERGENT B1 ;  /* 0x0000000000017941 */ /* 0x000fea0003800200 */
.L_x_612:
[----:B------:R-:W-:Y:S01]  /*6410*/  IMAD.SHL.U32 R0, R0, 0x100000, RZ ;  /* 0x0010000000007824 */ /* 0x000fe200078e00ff */
[----:B------:R-:W-:-:S04]  /*6420*/  LEA R3, R3, 0x3b800000, 0x17 ;  /* 0x3b80000003037811 */ /* 0x000fc800078eb8ff */
[----:B------:R-:W-:-:S07]  /*6430*/  LOP3.LUT R0, R3, R0, R7, 0xfe, !PT ;  /* 0x0000000003007212 */ /* 0x000fce00078efe07 */
.L_x_611:
[----:B------:R-:W-:Y:S05]  /*6440*/  BSYNC.RECONVERGENT B0 ;  /* 0x0000000000007941 */ /* 0x000fea0003800200 */
.L_x_610:
[----:B------:R-:W-:-:S04]  /*6450*/  F2FP.BF16.F32.PACK_AB R0, RZ, R0 ;  /* 0x00000000ff00723e */ /* 0x000fc800000010ff */
[----:B------:R-:W-:Y:S01]  /*6460*/  PRMT R19, R0, 0x7610, R19 ;  /* 0x0000761000137816 */ /* 0x000fe20000000013 */
[----:B------:R-:W-:Y:S06]  /*6470*/  BRA `(.L_x_595) ;  /* 0x0000000400287947 */ /* 0x000fec0003800000 */
.L_x_608:
        /* <DEDUP_REMOVED lines=21> */
.L_x_617:
[----:B------:R-:W-:Y:S05]  /*65d0*/  BSYNC.RECONVERGENT B1 ;  /* 0x0000000000017941 */ /* 0x000fea0003800200 */
.L_x_616:
[----:B------:R-:W-:Y:S01]  /*65e0*/  IMAD.SHL.U32 R0, R0, 0x200000, RZ ;  /* 0x0020000000007824 */ /* 0x000fe200078e00ff */
[----:B------:R-:W-:-:S04]  /*65f0*/  LEA R3, R3, 0x37800000, 0x17 ;  /* 0x3780000003037811 */ /* 0x000fc800078eb8ff */
[----:B------:R-:W-:-:S07]  /*6600*/  LOP3.LUT R0, R3, R0, R7, 0xfe, !PT ;  /* 0x0000000003007212 */ /* 0x000fce00078efe07 */
.L_x_615:
[----:B------:R-:W-:Y:S05]  /*6610*/  BSYNC.RECONVERGENT B0 ;  /* 0x0000000000007941 */ /* 0x000fea0003800200 */
.L_x_614:
[----:B------:R-:W-:-:S04]  /*6620*/  F2FP.BF16.F32.PACK_AB R0, RZ, R0 ;  /* 0x00000000ff00723e */ /* 0x000fc800000010ff */
[----:B------:R-:W-:Y:S01]  /*6630*/  PRMT R19, R0, 0x7610, R19 ;  /* 0x0000761000137816 */ /* 0x000fe20000000013 */
[----:B------:R-:W-:Y:S06]  /*6640*/  BRA `(.L_x_595) ;  /* 0x0000000000b47947 */ /* 0x000fec0003800000 */
.L_x_607:
        /* <DEDUP_REMOVED lines=14> */
.L_x_621:
[----:B------:R-:W-:Y:S05]  /*6730*/  BSYNC.RECONVERGENT B0 ;  /* 0x0000000000007941 */ /* 0x000fea0003800200 */
.L_x_620:
[----:B------:R-:W-:-:S04]  /*6740*/  F2FP.BF16.F32.PACK_AB R0, RZ, R0 ;  /* 0x00000000ff00723e */ /* 0x000fc800000010ff */
[----:B------:R-:W-:Y:S01]  /*6750*/  PRMT R19, R0, 0x7610, R19 ;  /* 0x0000761000137816 */ /* 0x000fe20000000013 */
[----:B------:R-:W-:Y:S06]  /*6760*/  BRA `(.L_x_595) ;  /* 0x00000000006c7947 */ /* 0x000fec0003800000 */
.L_x_594:
        /* <DEDUP_REMOVED lines=16> */
.L_x_622:
[----:B------:R-:W-:Y:S01]  /*6870*/  PRMT R19, RZ, 0x7610, R19 ;  /* 0x00007610ff137816 */ /* 0x000fe20000000013 */
[----:B------:R-:W-:Y:S06]  /*6880*/  BRA `(.L_x_595) ;  /* 0x0000000000247947 */ /* 0x000fec0003800000 */
.L_x_619:
[----:B------:R-:W2:Y:S02]  /*6890*/  LDG.E.64 R4, desc[UR36][R4.64] ;  /* 0x0000002404047981 */ /* 0x000ea4000c1e1b00 */
[----:B--2---:R-:W0:Y:S02]  /*68a0*/  I2F.U64 R0, R4 ;  /* 0x0000000400007312 */ /* 0x004e240000301000 */
[----:B0-----:R-:W-:-:S04]  /*68b0*/  F2FP.BF16.F32.PACK_AB R0, RZ, R0 ;  /* 0x00000000ff00723e */ /* 0x001fc800000010ff */
[----:B------:R-:W-:Y:S01]  /*68c0*/  PRMT R19, R0, 0x7610, R19 ;  /* 0x0000761000137816 */ /* 0x000fe20000000013 */
[----:B------:R-:W-:Y:S06]  /*68d0*/  BRA `(.L_x_595) ;  /* 0x0000000000107947 */ /* 0x000fec0003800000 */
.L_x_618:
[----:B------:R-:W2:Y:S02]  /*68e0*/  LDG.E R4, desc[UR36][R4.64] ;  /* 0x0000002404047981 */ /* 0x000ea4000c1e1900 */
[----:B--2---:R-:W-:-:S04]  /*68f0*/  I2FP.F32.U32 R0, R4 ;  /* 0x0000000400007245 */ /* 0x004fc80000201000 */
[----:B------:R-:W-:-:S04]  /*6900*/  F2FP.BF16.F32.PACK_AB R0, RZ, R0 ;  /* 0x00000000ff00723e */ /* 0x000fc800000010ff */
[----:B------:R-:W-:-:S07]  /*6910*/  PRMT R19, R0, 0x7610, R19 ;  /* 0x0000761000137816 */ /* 0x000fce0000000013 */
.L_x_595:
[----:B------:R-:W-:-:S07]  /*6920*/  VIADD R23, R23, 0x80 ;  /* 0x0000008017177836 */ /* 0x000fce0000000000 */
.L_x_556:
[----:B------:R-:W-:Y:S05]  /*6930*/  BSYNC.RECONVERGENT B6 ;  /* 0x0000000000067941 */ /* 0x000fea0003800200 */
.L_x_555:
        /* <DEDUP_REMOVED lines=27> */
.L_x_628:
[----:B------:R-:W2:Y:S02]  /*6af0*/  LDG.E.U8 R4, desc[UR36][R4.64] ;  /* 0x0000002404047981 */ /* 0x000ea4000c1e1100 */
[----:B--2---:R-:W-:-:S04]  /*6b00*/  I2FP.F32.U32 R0, R4 ;  /* 0x0000000400007245 */ /* 0x004fc80000201000 */
[----:B------:R-:W-:-:S04]  /*6b10*/  F2FP.BF16.F32.PACK_AB R0, RZ, R0 ;  /* 0x00000000ff00723e */ /* 0x000fc800000010ff */
[----:B------:R-:W-:Y:S01]  /*6b20*/  PRMT R17, R0, 0x7610, R17 ;  /* 0x0000761000117816 */ /* 0x000fe20000000011 */
[----:B------:R-:W-:Y:S06]  /*6b30*/  BRA `(.L_x_630) ;  /* 0x0000000c00e47947 */ /* 0x000fec0003800000 */
.L_x_627:
        /* <DEDUP_REMOVED lines=11> */
.L_x_632:
[----:B------:R-:W2:Y:S02]  /*6bf0*/  LDG.E R4, desc[UR36][R4.64] ;  /* 0x0000002404047981 */ /* 0x000ea4000c1e1900 */
[----:B--2---:R-:W-:-:S04]  /*6c00*/  I2FP.F32.S32 R0, R4 ;  /* 0x0000000400007245 */ /* 0x004fc80000201400 */
[----:B------:R-:W-:-:S04]  /*6c10*/  F2FP.BF16.F32.PACK_AB R0, RZ, R0 ;  /* 0x00000000ff00723e */ /* 0x000fc800000010ff */
[----:B------:R-:W-:Y:S01]  /*6c20*/  PRMT R17, R0, 0x7610, R17 ;  /* 0x0000761000117816 */ /* 0x000fe20000000011 */
[----:B------:R-:W-:Y:S06]  /*6c30*/  BRA `(.L_x_630) ;  /* 0x0000000c00a47947 */ /* 0x000fec0003800000 */
.L_x_631:
[----:B------:R-:W2:Y:S02]  /*6c40*/  LDG.E.U16 R4, desc[UR36][R4.64] ;  /* 0x0000002404047981 */ /* 0x000ea4000c1e1500 */
[----:B--2---:R-:W0:Y:S02]  /*6c50*/  I2F.S16 R0, R4 ;  /* 0x0000000400007306 */ /* 0x004e240000101400 */
[----:B0-----:R-:W-:-:S04]  /*6c60*/  F2FP.BF16.F32.PACK_AB R0, RZ, R0 ;  /* 0x00000000ff00723e */ /* 0x001fc800000010ff */
[----:B------:R-:W-:Y:S01]  /*6c70*/  PRMT R17, R0, 0x7610, R17 ;  /* 0x0000761000117816 */ /* 0x000fe20000000011 */
[----:B------:R-:W-:Y:S06]  /*6c80*/  BRA `(.L_x_630) ;  /* 0x0000000c00907947 */ /* 0x000fec0003800000 */
.L_x_626:
        /* <DEDUP_REMOVED lines=9> */
.L_x_634:
[----:B------:R-:W2:Y:S02]  /*6d20*/  LDG.E.U16 R0, desc[UR36][R4.64] ;  /* 0x0000002404007981 */ /* 0x000ea4000c1e1500 */
[----:B--2---:R-:W-:-:S05]  /*6d30*/  HADD2.F32 R0, -RZ, R0.H0_H0 ;  /* 0x20000000ff007230 */ /* 0x004fca0000004100 */
[----:B------:R-:W-:-:S04]  /*6d40*/  F2FP.BF16.F32.PACK_AB R0, RZ, R0 ;  /* 0x00000000ff00723e */ /* 0x000fc800000010ff */
[----:B------:R-:W-:Y:S01]  /*6d50*/  PRMT R17, R0, 0x7610, R17 ;  /* 0x0000761000117816 */ /* 0x000fe20000000011 */
[----:B------:R-:W-:Y:S06]  /*6d60*/  BRA `(.L_x_630) ;  /* 0x0000000c00587947 */ /* 0x000fec0003800000 */
.L_x_633:
        /* <DEDUP_REMOVED lines=9> */
.L_x_636:
[----:B------:R-:W2:Y:S02]  /*6e00*/  LDG.E.U16 R4, desc[UR36][R4.64] ;  /* 0x0000002404047981 */ /* 0x000ea4000c1e1500 */
[----:B--2---:R-:W-:-:S05]  /*6e10*/  HADD2.F32 R0, -RZ, R4.H0_H0 ;  /* 0x20000004ff007230 */ /* 0x004fca0000004100 */
[----:B------:R-:W-:-:S04]  /*6e20*/  F2FP.BF16.F32.PACK_AB R0, RZ, R0 ;  /* 0x00000000ff00723e */ /* 0x000fc800000010ff */
[----:B------:R-:W-:Y:S01]  /*6e30*/  PRMT R17, R0, 0x7610, R17 ;  /* 0x0000761000117816 */ /* 0x000fe20000000011 */
[----:B------:R-:W-:Y:S06]  /*6e40*/  BRA `(.L_x_630) ;  /* 0x0000000c00207947 */ /* 0x000fec0003800000 */
.L_x_635:
        /* <DEDUP_REMOVED lines=13> */
.L_x_625:
        /* <DEDUP_REMOVED lines=14> */
.L_x_639:
        /* <DEDUP_REMOVED lines=13> */
.L_x_638:
        /* <DEDUP_REMOVED lines=27> */
.L_x_641:
        /* <DEDUP_REMOVED lines=15> */
.L_x_640:
[----:B------:R0:W5:Y:S01]  /*7370*/  LDG.E.U16 R17, desc[UR36][R4.64] ;  /* 0x0000002404117981 */ /* 0x000162000c1e1500 */
[----:B------:R-:W-:Y:S05]  /*7380*/  BRA `(.L_x_630) ;  /* 0x0000000400d07947 */ /* 0x000fea0003800000 */
.L_x_637:
        /* <DEDUP_REMOVED lines=13> */
.L_x_644:
        /* <DEDUP_REMOVED lines=21> */
.L_x_648:
[----:B------:R-:W-:Y:S05]  /*75b0*/  BSYNC.RECONVERGENT B1 ;  /* 0x0000000000017941 */ /* 0x000fea0003800200 */
.L_x_647:
[----:B------:R-:W-:Y:S01]  /*75c0*/  IMAD.SHL.U32 R0, R0, 0x100000, RZ ;  /* 0x0010000000007824 */ /* 0x000fe200078e00ff */
[----:B------:R-:W-:-:S04]  /*75d0*/  LEA R3, R3, 0x3b800000, 0x17 ;  /* 0x3b80000003037811 */ /* 0x000fc800078eb8ff */
[----:B------:R-:W-:-:S07]  /*75e0*/  LOP3.LUT R0, R3, R0, R7, 0xfe, !PT ;  /* 0x0000000003007212 */ /* 0x000fce00078efe07 */
.L_x_646:
[----:B------:R-:W-:Y:S05]  /*75f0*/  BSYNC.RECONVERGENT B0 ;  /* 0x0000000000007941 */ /* 0x000fea0003800200 */
.L_x_645:
[----:B------:R-:W-:-:S04]  /*7600*/  F2FP.BF16.F32.PACK_AB R0, RZ, R0 ;  /* 0x00000000ff00723e */ /* 0x000fc800000010ff */
[----:B------:R-:W-:Y:S01]  /*7610*/  PRMT R17, R0, 0x7610, R17 ;  /* 0x0000761000117816 */ /* 0x000fe20000000011 */
[----:B------:R-:W-:Y:S06]  /*7620*/  BRA `(.L_x_630) ;  /* 0x0000000400287947 */ /* 0x000fec0003800000 */
.L_x_643:
        /* <DEDUP_REMOVED lines=21> */
.L_x_652:
[----:B------:R-:W-:Y:S05]  /*7780*/  BSYNC.RECONVERGENT B1 ;  /* 0x0000000000017941 */ /* 0x000fea0003800200 */
.L_x_651:
[----:B------:R-:W-:Y:S01]  /*7790*/  IMAD.SHL.U32 R0, R0, 0x200000, RZ ;  /* 0x0020000000007824 */ /* 0x000fe200078e00ff */
[----:B------:R-:W-:-:S04]  /*77a0*/  LEA R3, R3, 0x37800000, 0x17 ;  /* 0x3780000003037811 */ /* 0x000fc800078eb8ff */
[----:B------:R-:W-:-:S07]  /*77b0*/  LOP3.LUT R0, R3, R0, R7, 0xfe, !PT ;  /* 0x0000000003007212 */ /* 0x000fce00078efe07 */
.L_x_650:
[----:B------:R-:W-:Y:S05]  /*77c0*/  BSYNC.RECONVERGENT B0 ;  /* 0x0000000000007941 */ /* 0x000fea0003800200 */
.L_x_649:
[----:B------:R-:W-:-:S04]  /*77d0*/  F2FP.BF16.F32.PACK_AB R0, RZ, R0 ;  /* 0x00000000ff00723e */ /* 0x000fc800000010ff */
[----:B------:R-:W-:Y:S01]  /*77e0*/  PRMT R17, R0, 0x7610, R17 ;  /* 0x0000761000117816 */ /* 0x000fe20000000011 */
[----:B------:R-:W-:Y:S06]  /*77f0*/  BRA `(.L_x_630) ;  /* 0x0000000000b47947 */ /* 0x000fec0003800000 */
.L_x_642:
        /* <DEDUP_REMOVED lines=14> */
.L_x_656:
[----:B------:R-:W-:Y:S05]  /*78e0*/  BSYNC.RECONVERGENT B0 ;  /* 0x0000000000007941 */ /* 0x000fea0003800200 */
.L_x_655:
[----:B------:R-:W-:-:S04]  /*78f0*/  F2FP.BF16.F32.PACK_AB R0, RZ, R0 ;  /* 0x00000000ff00723e */ /* 0x000fc800000010ff */
[----:B------:R-:W-:Y:S01]  /*7900*/  PRMT R17, R0, 0x7610, R17 ;  /* 0x0000761000117816 */ /* 0x000fe20000000011 */
[----:B------:R-:W-:Y:S06]  /*7910*/  BRA `(.L_x_630) ;  /* 0x00000000006c7947 */ /* 0x000fec0003800000 */
.L_x_629:
        /* <DEDUP_REMOVED lines=16> */
.L_x_657:
[----:B------:R-:W-:Y:S01]  /*7a20*/  PRMT R17, RZ, 0x7610, R17 ;  /* 0x00007610ff117816 */ /* 0x000fe20000000011 */
[----:B------:R-:W-:Y:S06]  /*7a30*/  BRA `(.L_x_630) ;  /* 0x0000000000247947 */ /* 0x000fec0003800000 */
.L_x_654:
[----:B------:R-:W2:Y:S02]  /*7a40*/  LDG.E.64 R4, desc[UR36][R4.64] ;  /* 0x0000002404047981 */ /* 0x000ea4000c1e1b00 */
[----:B--2---:R-:W0:Y:S02]  /*7a50*/  I2F.U64 R0, R4 ;  /* 0x0000000400007312 */ /* 0x004e240000301000 */
[----:B0-----:R-:W-:-:S04]  /*7a60*/  F2FP.BF16.F32.PACK_AB R0, RZ, R0 ;  /* 0x00000000ff00723e */ /* 0x001fc800000010ff */
[----:B------:R-:W-:Y:S01]  /*7a70*/  PRMT R17, R0, 0x7610, R17 ;  /* 0x0000761000117816 */ /* 0x000fe20000000011 */
[----:B------:R-:W-:Y:S06]  /*7a80*/  BRA `(.L_x_630) ;  /* 0x0000000000107947 */ /* 0x000fec0003800000 */
.L_x_653:
[----:B------:R-:W2:Y:S02]  /*7a90*/  LDG.E R4, desc[UR36][R4.64] ;  /* 0x0000002404047981 */ /* 0x000ea4000c1e1900 */
[----:B--2---:R-:W-:-:S04]  /*7aa0*/  I2FP.F32.U32 R0, R4 ;  /* 0x0000000400007245 */ /* 0x004fc80000201000 */
[----:B------:R-:W-:-:S04]  /*7ab0*/  F2FP.BF16.F32.PACK_AB R0, RZ, R0 ;  /* 0x00000000ff00723e */ /* 0x000fc800000010ff */
[----:B------:R-:W-:-:S07]  /*7ac0*/  PRMT R17, R0, 0x7610, R17 ;  /* 0x0000761000117816 */ /* 0x000fce0000000011 */
.L_x_630:
        /* <DEDUP_REMOVED lines=21> */
.L_x_661:
[----:B------:R-:W2:Y:S02]  /*7c20*/  LDG.E.U8 R4, desc[UR36][R4.64] ;  /* 0x0000002404047981 */ /* 0x000ea4000c1e1100 */
[----:B--2---:R-:W-:-:S04]  /*7c30*/  I2FP.F32.U32 R0, R4 ;  /* 0x0000000400007245 */ /* 0x004fc80000201000 */
[----:B------:R-:W-:Y:S01]  /*7c40*/  F2FP.BF16.F32.PACK_AB R0, RZ, R0 ;  /* 0x00000000ff00723e */ /* 0x000fe200000010ff */
[----:B------:R-:W-:Y:S06]  /*7c50*/  BRA `(.L_x_624) ;  /* 0x0000000c00a87947 */ /* 0x000fec0003800000 */
.L_x_660:
        /* <DEDUP_REMOVED lines=10> */
.L_x_664:
[----:B------:R-:W2:Y:S02]  /*7d00*/  LDG.E R4, desc[UR36][R4.64] ;  /* 0x0000002404047981 */ /* 0x000ea4000c1e1900 */
[----:B--2---:R-:W-:-:S04]  /*7d10*/  I2FP.F32.S32 R0, R4 ;  /* 0x0000000400007245 */ /* 0x004fc80000201400 */
[----:B------:R-:W-:Y:S01]  /*7d20*/  F2FP.BF16.F32.PACK_AB R0, RZ, R0 ;  /* 0x00000000ff00723e */ /* 0x000fe200000010ff */
[----:B------:R-:W-:Y:S06]  /*7d30*/  BRA `(.L_x_624) ;  /* 0x0000000c00707947 */ /* 0x000fec0003800000 */
.L_x_663:
[----:B------:R-:W2:Y:S02]  /*7d40*/  LDG.E.U16 R4, desc[UR36][R4.64] ;  /* 0x0000002404047981 */ /* 0x000ea4000c1e1500 */
[----:B--2---:R-:W0:Y:S02]  /*7d50*/  I2F.S16 R0, R4 ;  /* 0x0000000400007306 */ /* 0x004e240000101400 */
[----:B0-----:R-:W-:Y:S01]  /*7d60*/  F2FP.BF16.F32.PACK_AB R0, RZ, R0 ;  /* 0x00000000ff00723e */ /* 0x001fe200000010ff */
[----:B------:R-:W-:Y:S06]  /*7d70*/  BRA `(.L_x_624) ;  /* 0x0000000c00607947 */ /* 0x000fec0003800000 */
.L_x_659:
        /* <DEDUP_REMOVED lines=9> */
.L_x_666:
[----:B------:R-:W2:Y:S02]  /*7e10*/  LDG.E.U16 R0, desc[UR36][R4.64] ;  /* 0x0000002404007981 */ /* 0x000ea4000c1e1500 */
[----:B--2---:R-:W-:-:S05]  /*7e20*/  HADD2.F32 R0, -RZ, R0.H0_H0 ;  /* 0x20000000ff007230 */ /* 0x004fca0000004100 */
[----:B------:R-:W-:Y:S01]  /*7e30*/  F2FP.BF16.F32.PACK_AB R0, RZ, R0 ;  /* 0x00000000ff00723e */ /* 0x000fe200000010ff */
[----:B------:R-:W-:Y:S06]  /*7e40*/  BRA `(.L_x_624) ;  /* 0x0000000c002c7947 */ /* 0x000fec0003800000 */
.L_x_665:
        /* <DEDUP_REMOVED lines=9> */
.L_x_668:
[----:B------:R-:W2:Y:S02]  /*7ee0*/  LDG.E.U16 R4, desc[UR36][R4.64] ;  /* 0x0000002404047981 */ /* 0x000ea4000c1e1500 */
[----:B--2---:R-:W-:-:S05]  /*7ef0*/  HADD2.F32 R0, -RZ, R4.H0_H0 ;  /* 0x20000004ff007230 */ /* 0x004fca0000004100 */
[----:B------:R-:W-:Y:S01]  /*7f00*/  F2FP.BF16.F32.PACK_AB R0, RZ, R0 ;  /* 0x00000000ff00723e */ /* 0x000fe200000010ff */
[----:B------:R-:W-:Y:S06]  /*7f10*/  BRA `(.L_x_624) ;  /* 0x0000000800f87947 */ /* 0x000fec0003800000 */
.L_x_667:
        /* <DEDUP_REMOVED lines=12> */
.L_x_658:
        /* <DEDUP_REMOVED lines=13> */
.L_x_671:
        /* <DEDUP_REMOVED lines=12> */
.L_x_670:
        /* <DEDUP_REMOVED lines=27> */
.L_x_673:
        /* <DEDUP_REMOVED lines=12> */
[----:B------:R-:W-:Y:S01]  /*83e0*/  F2FP.BF16.F32.PACK_AB R0, RZ, R0 ;  /* 0x00000000ff00723e */ /* 0x000fe200000010ff */
[----:B------:R-:W-:Y:S06]  /*83f0*/  BRA `(.L_x_624) ;  /* 0x0000000400c07947 */ /* 0x000fec0003800000 */
.L_x_672:
[----:B------:R1:W5:Y:S01]  /*8400*/  LDG.E.U16 R0, desc[UR36][R4.64] ;  /* 0x0000002404007981 */ /* 0x000362000c1e1500 */
[----:B------:R-:W-:Y:S05]  /*8410*/  BRA `(.L_x_624) ;  /* 0x0000000400b87947 */ /* 0x000fea0003800000 */
.L_x_669:
        /* <DEDUP_REMOVED lines=12> */
.L_x_676:
        /* <DEDUP_REMOVED lines=21> */
.L_x_680:
[----:B------:R-:W-:Y:S05]  /*8630*/  BSYNC.RECONVERGENT B1 ;  /* 0x0000000000017941 */ /* 0x000fea0003800200 */
.L_x_679:
[----:B------:R-:W-:Y:S01]  /*8640*/  IMAD.SHL.U32 R0, R0, 0x100000, RZ ;  /* 0x0010000000007824 */ /* 0x000fe200078e00ff */
[----:B------:R-:W-:-:S04]  /*8650*/  LEA R3, R3, 0x3b800000, 0x17 ;  /* 0x3b80000003037811 */ /* 0x000fc800078eb8ff */
[----:B------:R-:W-:-:S07]  /*8660*/  LOP3.LUT R0, R3, R0, R7, 0xfe, !PT ;  /* 0x0000000003007212 */ /* 0x000fce00078efe07 */
.L_x_678:
[----:B------:R-:W-:Y:S05]  /*8670*/  BSYNC.RECONVERGENT B0 ;  /* 0x0000000000007941 */ /* 0x000fea0003800200 */
.L_x_677:
[----:B------:R-:W-:Y:S01]  /*8680*/  F2FP.BF16.F32.PACK_AB R0, RZ, R0 ;  /* 0x00000000ff00723e */ /* 0x000fe200000010ff */
[----:B------:R-:W-:Y:S06]  /*8690*/  BRA `(.L_x_624) ;  /* 0x0000000400187947 */ /* 0x000fec0003800000 */
.L_x_675:
        /* <DEDUP_REMOVED lines=21> */
.L_x_684:
[----:B------:R-:W-:Y:S05]  /*87f0*/  BSYNC.RECONVERGENT B1 ;  /* 0x0000000000017941 */ /* 0x000fea0003800200 */
.L_x_683:
[----:B------:R-:W-:Y:S01]  /*8800*/  IMAD.SHL.U32 R0, R0, 0x200000, RZ ;  /* 0x0020000000007824 */ /* 0x000fe200078e00ff */
[----:B------:R-:W-:-:S04]  /*8810*/  LEA R3, R3, 0x37800000, 0x17 ;  /* 0x3780000003037811 */ /* 0x000fc800078eb8ff */
[----:B------:R-:W-:-:S07]  /*8820*/  LOP3.LUT R0, R3, R0, R7, 0xfe, !PT ;  /* 0x0000000003007212 */ /* 0x000fce00078efe07 */
.L_x_682:
[----:B------:R-:W-:Y:S05]  /*8830*/  BSYNC.RECONVERGENT B0 ;  /* 0x0000000000007941 */ /* 0x000fea0003800200 */
.L_x_681:
[----:B------:R-:W-:Y:S01]  /*8840*/  F2FP.BF16.F32.PACK_AB R0, RZ, R0 ;  /* 0x00000000ff00723e */ /* 0x000fe200000010ff */
[----:B------:R-:W-:Y:S06]  /*8850*/  BRA `(.L_x_624) ;  /* 0x0000000000a87947 */ /* 0x000fec0003800000 */
.L_x_674:
        /* <DEDUP_REMOVED lines=14> */
.L_x_688:
[----:B------:R-:W-:Y:S05]  /*8940*/  BSYNC.RECONVERGENT B0 ;  /* 0x0000000000007941 */ /* 0x000fea0003800200 */
.L_x_687:
[----:B------:R-:W-:Y:S01]  /*8950*/  F2FP.BF16.F32.PACK_AB R0, RZ, R0 ;  /* 0x00000000ff00723e */ /* 0x000fe200000010ff */
[----:B------:R-:W-:Y:S06]  /*8960*/  BRA `(.L_x_624) ;  /* 0x0000000000647947 */ /* 0x000fec0003800000 */
.L_x_662:
        /* <DEDUP_REMOVED lines=16> */
.L_x_689:
[----:B------:R-:W-:Y:S01]  /*8a70*/  PRMT R0, RZ, 0x7610, R0 ;  /* 0x00007610ff007816 */ /* 0x000fe20000000000 */
[----:B------:R-:W-:Y:S06]  /*8a80*/  BRA `(.L_x_624) ;  /* 0x00000000001c7947 */ /* 0x000fec0003800000 */
.L_x_686:
[----:B------:R-:W2:Y:S02]  /*8a90*/  LDG.E.64 R4, desc[UR36][R4.64] ;  /* 0x0000002404047981 */ /* 0x000ea4000c1e1b00 */
[----:B--2---:R-:W0:Y:S02]  /*8aa0*/  I2F.U64 R0, R4 ;  /* 0x0000000400007312 */ /* 0x004e240000301000 */
[----:B0-----:R-:W-:Y:S01]  /*8ab0*/  F2FP.BF16.F32.PACK_AB R0, RZ, R0 ;  /* 0x00000000ff00723e */ /* 0x001fe200000010ff */
[----:B------:R-:W-:Y:S06]  /*8ac0*/  BRA `(.L_x_624) ;  /* 0x00000000000c7947 */ /* 0x000fec0003800000 */
.L_x_685:
[----:B------:R-:W2:Y:S02]  /*8ad0*/  LDG.E R4, desc[UR36][R4.64] ;  /* 0x0000002404047981 */ /* 0x000ea4000c1e1900 */
[----:B--2---:R-:W-:-:S04]  /*8ae0*/  I2FP.F32.U32 R0, R4 ;  /* 0x0000000400007245 */ /* 0x004fc80000201000 */
[----:B------:R-:W-:-:S07]  /*8af0*/  F2FP.BF16.F32.PACK_AB R0, RZ, R0 ;  /* 0x00000000ff00723e */ /* 0x000fce00000010ff */
.L_x_624:
[----:B------:R-:W-:Y:S05]  /*8b00*/  BSYNC.RECONVERGENT B6 ;  /* 0x0000000000067941 */ /* 0x000fea0003800200 */
.L_x_623:
[CC--:B------:R-:W-:Y:S01]  /*8b10*/  ISETP.GE.AND P0, PT, R25.reuse, R16.reuse, PT ;  /* 0x000000101900720c */ /* 0x0c0fe20003f06270 */
[C---:B------:R-:W-:Y:S01]  /*8b20*/  VIADD R23, R25.reuse, 0x80 ;  /* 0x0000008019177836 */ /* 0x040fe20000000000 */
[----:B------:R-:W-:Y:S01]  /*8b30*/  BSSY.RECONVERGENT B6, `(.L_x_690) ;  /* 0x0000134000067945 */ /* 0x000fe20003800200 */
[C---:B------:R-:W-:Y:S02]  /*8b40*/  VIADD R7, R25.reuse, 0x100 ;  /* 0x0000010019077836 */ /* 0x040fe40000000000 */
[----:B------:R-:W-:Y:S01]  /*8b50*/  VIADD R9, R25, 0x180 ;  /* 0x0000018019097836 */ /* 0x000fe20000000000 */
[-C--:B------:R-:W-:Y:S02]  /*8b60*/  ISETP.GE.AND P3, PT, R23, R16.reuse, PT ;  /* 0x000000101700720c */ /* 0x080fe40003f66270 */
[-C--:B------:R-:W-:Y:S02]  /*8b70*/  ISETP.GE.AND P2, PT, R7, R16.reuse, PT ;  /* 0x000000100700720c */ /* 0x080fe40003f46270 */
[----:B------:R-:W-:-:S03]  /*8b80*/  ISETP.GE.AND P1, PT, R9, R16, PT ;  /* 0x000000100900720c */ /* 0x000fc60003f26270 */
[----:B01----:R-:W0:Y:S01]  /*8b90*/  @!P0 LDC.64 R4, c[0x0][0x388] ;  /* 0x0000e200ff048b82 */ /* 0x003e220000000a00 */
[----:B-----5:R-:W-:Y:S02]  /*8ba0*/  @!P0 IMAD.U32 R27, R27, 0x10000, RZ ;  /* 0x000100001b1b8824 */ /* 0x020fe400078e00ff */
[----:B------:R-:W-:-:S03]  /*8bb0*/  @!P0 IMAD.U32 R26, R26, 0x10000, RZ ;  /* 0x000100001a1a8824 */ /* 0x000fc600078e00ff */
[----:B------:R-:W-:Y:S02]  /*8bc0*/  @!P3 IMAD.U32 R18, R18, 0x10000, RZ ;  /* 0x000100001212b824 */ /* 0x000fe400078e00ff */
[----:B------:R-:W1:Y:S01]  /*8bd0*/  @!P3 LDC.64 R6, c[0x0][0x388] ;  /* 0x0000e200ff06bb82 */ /* 0x000e620000000a00 */
[----:B------:R-:W-:-:S07]  /*8be0*/  @!P3 IMAD.U32 R24, R24, 0x10000, RZ ;  /* 0x000100001818b824 */ /* 0x000fce00078e00ff */
[----:B------:R-:W2:Y:S01]  /*8bf0*/  @!P2 LDC.64 R8, c[0x0][0x388] ;  /* 0x0000e200ff08ab82 */ /* 0x000ea20000000a00 */
[C---:B0-----:R-:W-:Y:S02]  /*8c00*/  @!P0 FSETP.GTU.FTZ.AND P4, PT, R27.reuse, R4, PT ;  /* 0x000000041b00820b */ /* 0x041fe40003f9c000 */
[----:B------:R-:W-:-:S05]  /*8c10*/  @!P0 FSETP.GE.FTZ.AND P5, PT, R27, R5, PT ;  /* 0x000000051b00820b */ /* 0x000fca0003fb6000 */
[----:B------:R-:W0:Y:S01]  /*8c20*/  @!P1 LDC.64 R4, c[0x0][0x388] ;  /* 0x0000e200ff049b82 */ /* 0x000e220000000a00 */
[----:B------:R-:W-:Y:S02]  /*8c30*/  @!P0 FSEL R26, R26, RZ, P4 ;  /* 0x000000ff1a1a8208 */ /* 0x000fe40002000000 */
[----:B-1----:R-:W-:Y:S01]  /*8c40*/  @!P3 FSETP.GTU.FTZ.AND P4, PT, R18, R6, PT ;  /* 0x000000061200b20b */ /* 0x002fe20003f9c000 */
[----:B------:R-:W-:Y:S01]  /*8c50*/  @!P2 IMAD.U32 R6, R22, 0x10000, RZ ;  /* 0x000100001606a824 */ /* 0x000fe200078e00ff */
[----:B------:R-:W-:Y:S02]  /*8c60*/  @!P0 FSEL R26, R26, RZ, !P5 ;  /* 0x000000ff1a1a8208 */ /* 0x000fe40006800000 */
[----:B------:R-:W-:Y:S01]  /*8c70*/  @!P3 FSETP.GE.FTZ.AND P5, PT, R18, R7, PT ;  /* 0x000000071200b20b */ /* 0x000fe20003fb6000 */
[----:B------:R-:W-:Y:S01]  /*8c80*/  @!P2 IMAD.U32 R7, R19, 0x10000, RZ ;  /* 0x000100001307a824 */ /* 0x000fe200078e00ff */
[----:B------:R-:W-:Y:S01]  /*8c90*/  @!P3 FSEL R24, R24, RZ, P4 ;  /* 0x000000ff1818b208 */ /* 0x000fe20002000000 */
[----:B------:R-:W1:Y:S01]  /*8ca0*/  LDC.U8 R18, c[0x0][0x3c0] ;  /* 0x0000f000ff127b82 */ /* 0x000e620000000000 */
[----:B------:R3:W4:Y:S02]  /*8cb0*/  @!P0 F2F.BF16.F32 R3, R26 ;  /* 0x0000001a00038304 */ /* 0x0007240000202000 */
[----:B------:R-:W-:-:S02]  /*8cc0*/  @!P3 FSEL R24, R24, RZ, !P5 ;  /* 0x000000ff1818b208 */ /* 0x000fc40006800000 */
[----:B--2---:R-:W-:-:S04]  /*8cd0*/  @!P2 FSETP.GTU.FTZ.AND P4, PT, R7, R8, PT ;  /* 0x000000080700a20b */ /* 0x004fc80003f9c000 */
[----:B------:R3:W2:Y:S01]  /*8ce0*/  @!P3 F2F.BF16.F32 R22, R24 ;  /* 0x000000180016b304 */ /* 0x0006a20000202000 */
[----:B------:R-:W-:Y:S01]  /*8cf0*/  @!P2 FSETP.GE.FTZ.AND P3, PT, R7, R9, PT ;  /* 0x000000090700a20b */ /* 0x000fe20003f76000 */
[----:B------:R-:W-:Y:S01]  /*8d00*/  @!P1 IMAD.U32 R7, R0, 0x10000, RZ ;  /* 0x0001000000079824 */ /* 0x000fe200078e00ff */
[----:B------:R-:W-:Y:S01]  /*8d10*/  @!P2 FSEL R6, R6, RZ, P4 ;  /* 0x000000ff0606a208 */ /* 0x000fe20002000000 */
[----:B------:R-:W-:-:S03]  /*8d20*/  @!P1 IMAD.U32 R0, R17, 0x10000, RZ ;  /* 0x0001000011009824 */ /* 0x000fc600078e00ff */
[----:B------:R-:W-:Y:S02]  /*8d30*/  @!P2 FSEL R6, R6, RZ, !P3 ;  /* 0x000000ff0606a208 */ /* 0x000fe40005800000 */
[C---:B0-----:R-:W-:Y:S02]  /*8d40*/  @!P1 FSETP.GTU.FTZ.AND P3, PT, R7.reuse, R4, PT ;  /* 0x000000040700920b */ /* 0x041fe40003f7c000 */
[----:B------:R3:W0:Y:S01]  /*8d50*/  @!P2 F2F.BF16.F32 R17, R6 ;  /* 0x000000060011a304 */ /* 0x0006220000202000 */
[----:B------:R-:W-:Y:S02]  /*8d60*/  @!P1 FSETP.GE.FTZ.AND P2, PT, R7, R5, PT ;  /* 0x000000050700920b */ /* 0x000fe40003f56000 */
[----:B------:R-:W-:-:S04]  /*8d70*/  @!P1 FSEL R0, R0, RZ, P3 ;  /* 0x000000ff00009208 */ /* 0x000fc80001800000 */
[----:B------:R-:W-:-:S04]  /*8d80*/  @!P1 FSEL R0, R0, RZ, !P2 ;  /* 0x000000ff00009208 */ /* 0x000fc80005000000 */
[----:B------:R3:W0:Y:S01]  /*8d90*/  @!P1 F2F.BF16.F32 R19, R0 ;  /* 0x0000000000139304 */ /* 0x0006220000202000 */
[----:B-12-4-:R-:W-:Y:S05]  /*8da0*/  @P0 BRA `(.L_x_691) ;  /* 0x0000001000300947 */ /* 0x016fea0003800000 */
[----:B------:R-:W1:Y:S01]  /*8db0*/  LDCU UR4, c[0x0][0x3c4] ;  /* 0x00007880ff0477ac */ /* 0x000e620008000800 */
[----:B------:R-:W2:Y:S01]  /*8dc0*/  LDC.64 R8, c[0x0][0x398] ;  /* 0x0000e600ff087b82 */ /* 0x000ea20000000a00 */
[----:B---3--:R-:W-:Y:S01]  /*8dd0*/  IMAD R0, R2, 0x200, R25 ;  /* 0x0000020002007824 */ /* 0x008fe200078e0219 */
[----:B------:R-:W-:-:S03]  /*8de0*/  PRMT R4, R18, 0x9910, RZ ;  /* 0x0000991012047816 */ /* 0x000fc600000000ff */
[----:B-1----:R-:W-:Y:S02]  /*8df0*/  IMAD R5, R0, UR4, RZ ;  /* 0x0000000400057c24 */ /* 0x002fe4000f8e02ff */
[----:B------:R-:W-:-:S05]  /*8e00*/  IMAD.MOV.U32 R0, RZ, RZ, R4 ;  /* 0x000000ffff007224 */ /* 0x000fca00078e0004 */
[----:B------:R-:W-:Y:S02]  /*8e10*/  ISETP.GT.AND P0, PT, R0, 0x9, PT ;  /* 0x000000090000780c */ /* 0x000fe40003f04270 */
[----:B--2---:R-:W-:-:S05]  /*8e20*/  IADD3 R8, P1, PT, R5, R8, RZ ;  /* 0x0000000805087210 */ /* 0x004fca0007f3e0ff */
[----:B------:R-:W-:-:S06]  /*8e30*/  IMAD.X R9, RZ, RZ, R9, P1 ;  /* 0x000000ffff097224 */ /* 0x000fcc00008e0609 */
[----:B------:R-:W-:Y:S05]  /*8e40*/  @P0 BRA `(.L_x_692) ;  /* 0x0000000400340947 */ /* 0x000fea0003800000 */
[----:B------:R-:W-:-:S13]  /*8e50*/  ISETP.GT.AND P0, PT, R0, 0x4, PT ;  /* 0x000000040000780c */ /* 0x000fda0003f04270 */
[----:B------:R-:W-:Y:S05]  /*8e60*/  @P0 BRA `(.L_x_693) ;  /* 0x0000000000940947 */ /* 0x000fea0003800000 */
[----:B------:R-:W-:-:S13]  /*8e70*/  ISETP.GT.AND P0, PT, R0, 0x1, PT ;  /* 0x000000010000780c */ /* 0x000fda0003f04270 */
[----:B------:R-:W-:Y:S05]  /*8e80*/  @P0 BRA `(.L_x_694) ;  /* 0x0000000000380947 */ /* 0x000fea0003800000 */
[----:B------:R-:W-:-:S13]  /*8e90*/  ISETP.NE.AND P0, PT, R18, RZ, PT ;  /* 0x000000ff1200720c */ /* 0x000fda0003f05270 */
[----:B------:R-:W-:Y:S05]  /*8ea0*/  @!P0 BRA `(.L_x_695) ;  /* 0x00000000001c8947 */ /* 0x000fea0003800000 */
[----:B------:R-:W-:-:S13]  /*8eb0*/  ISETP.NE.AND P0, PT, R0, 0x1, PT ;  /* 0x000000010000780c */ /* 0x000fda0003f05270 */
[----:B------:R-:W-:Y:S05]  /*8ec0*/  @P0 BRA `(.L_x_696) ;  /* 0x0000000c00380947 */ /* 0x000fea0003800000 */
[----:B------:R-:W-:Y:S02]  /*8ed0*/  IMAD.U32 R3, R3, 0x10000, RZ ;  /* 0x0001000003037824 */ /* 0x000fe400078e00ff */
[----:B------:R-:W-:-:S04]  /*8ee0*/  IMAD.MOV.U32 R25, RZ, RZ, R23 ;  /* 0x000000ffff197224 */ /* 0x000fc800078e0017 */
[----:B------:R-:W1:Y:S02]  /*8ef0*/  F2I.FTZ.TRUNC.NTZ R3, R3 ;  /* 0x0000000300037305 */ /* 0x000e64000021f100 */
[----:B-1----:R1:W-:Y:S01]  /*8f00*/  STG.E.U8 desc[UR36][R8.64], R3 ;  /* 0x0000000308007986 */ /* 0x0023e2000c101124 */
[----:B------:R-:W-:Y:S05]  /*8f10*/  BRA `(.L_x_691) ;  /* 0x0000000c00d47947 */ /* 0x000fea0003800000 */
.L_x_695:
[----:B------:R-:W-:Y:S02]  /*8f20*/  IMAD.U32 R5, R3, 0x10000, RZ ;  /* 0x0001000003057824 */ /* 0x000fe400078e00ff */
[----:B------:R-:W-:-:S04]  /*8f30*/  IMAD.MOV.U32 R25, RZ, RZ, R23 ;  /* 0x000000ffff197224 */ /* 0x000fc800078e0017 */
[----:B------:R-:W1:Y:S02]  /*8f40*/  F2I.S64.TRUNC R4, R5 ;  /* 0x0000000500047311 */ /* 0x000e64000020d900 */
[----:B-1----:R1:W-:Y:S01]  /*8f50*/  STG.E.U8 desc[UR36][R8.64], R4 ;  /* 0x0000000408007986 */ /* 0x0023e2000c101124 */
[----:B------:R-:W-:Y:S05]  /*8f60*/  BRA `(.L_x_691) ;  /* 0x0000000c00c07947 */ /* 0x000fea0003800000 */
.L_x_694:
[----:B------:R-:W-:-:S13]  /*8f70*/  ISETP.NE.AND P0, PT, R0, 0x2, PT ;  /* 0x000000020000780c */ /* 0x000fda0003f05270 */
[----:B------:R-:W-:Y:S05]  /*8f80*/  @!P0 BRA `(.L_x_697) ;  /* 0x0000000000388947 */ /* 0x000fea0003800000 */
[----:B------:R-:W-:-:S13]  /*8f90*/  ISETP.NE.AND P0, PT, R0, 0x3, PT ;  /* 0x000000030000780c */ /* 0x000fda0003f05270 */
[----:B------:R-:W-:Y:S05]  /*8fa0*/  @!P0 BRA `(.L_x_698) ;  /* 0x00000000001c8947 */ /* 0x000fea0003800000 */
[----:B------:R-:W-:-:S13]  /*8fb0*/  ISETP.NE.AND P0, PT, R0, 0x4, PT ;  /* 0x000000040000780c */ /* 0x000fda0003f05270 */
[----:B------:R-:W-:Y:S05]  /*8fc0*/  @P0 BRA `(.L_x_696) ;  /* 0x0000000800f80947 */ /* 0x000fea0003800000 */
[----:B------:R-:W-:Y:S02]  /*8fd0*/  IMAD.U32 R4, R3, 0x10000, RZ ;  /* 0x0001000003047824 */ /* 0x000fe400078e00ff */
[----:B------:R-:W-:-:S04]  /*8fe0*/  IMAD.MOV.U32 R25, RZ, RZ, R23 ;  /* 0x000000ffff197224 */ /* 0x000fc800078e0017 */
[----:B------:R-:W1:Y:S02]  /*8ff0*/  F2I.S64.TRUNC R4, R4 ;  /* 0x0000000400047311 */ /* 0x000e64000020d900 */
[----:B-1----:R1:W-:Y:S01]  /*9000*/  STG.E.64 desc[UR36][R8.64], R4 ;  /* 0x0000000408007986 */ /* 0x0023e2000c101b24 */
[----:B------:R-:W-:Y:S05]  /*9010*/  BRA `(.L_x_691) ;  /* 0x0000000c00947947 */ /* 0x000fea0003800000 */
.L_x_698:
[----:B------:R-:W-:Y:S02]  /*9020*/  IMAD.U32 R3, R3, 0x10000, RZ ;  /* 0x0001000003037824 */ /* 0x000fe400078e00ff */
[----:B------:R-:W-:-:S04]  /*9030*/  IMAD.MOV.U32 R25, RZ, RZ, R23 ;  /* 0x000000ffff197224 */ /* 0x000fc800078e0017 */
[----:B------:R-:W1:Y:S02]  /*9040*/  F2I.FTZ.TRUNC.NTZ R3, R3 ;  /* 0x0000000300037305 */ /* 0x000e64000021f100 */
[----:B-1----:R1:W-:Y:S01]  /*9050*/  STG.E desc[UR36][R8.64], R3 ;  /* 0x0000000308007986 */ /* 0x0023e2000c101924 */
[----:B------:R-:W-:Y:S05]  /*9060*/  BRA `(.L_x_691) ;  /* 0x0000000c00807947 */ /* 0x000fea0003800000 */
.L_x_697:
[----:B------:R-:W-:Y:S02]  /*9070*/  IMAD.U32 R3, R3, 0x10000, RZ ;  /* 0x0001000003037824 */ /* 0x000fe400078e00ff */
[----:B------:R-:W-:-:S04]  /*9080*/  IMAD.MOV.U32 R25, RZ, RZ, R23 ;  /* 0x000000ffff197224 */ /* 0x000fc800078e0017 */
[----:B------:R-:W1:Y:S02]  /*9090*/  F2I.FTZ.TRUNC.NTZ R3, R3 ;  /* 0x0000000300037305 */ /* 0x000e64000021f100 */
[----:B-1----:R1:W-:Y:S01]  /*90a0*/  STG.E.U16 desc[UR36][R8.64], R3 ;  /* 0x0000000308007986 */ /* 0x0023e2000c101524 */
[----:B------:R-:W-:Y:S05]  /*90b0*/  BRA `(.L_x_691) ;  /* 0x0000000c006c7947 */ /* 0x000fea0003800000 */
.L_x_693:
[----:B------:R-:W-:-:S13]  /*90c0*/  ISETP.GT.AND P0, PT, R0, 0x6, PT ;  /* 0x000000060000780c */ /* 0x000fda0003f04270 */
[----:B------:R-:W-:Y:S05]  /*90d0*/  @P0 BRA `(.L_x_699) ;  /* 0x0000000000340947 */ /* 0x000fea0003800000 */
[----:B------:R-:W-:-:S13]  /*90e0*/  ISETP.NE.AND P0, PT, R0, 0x5, PT ;  /* 0x000000050000780c */ /* 0x000fda0003f05270 */
[----:B------:R-:W-:Y:S05]  /*90f0*/  @!P0 BRA `(.L_x_700) ;  /* 0x0000000000188947 */ /* 0x000fea0003800000 */
[----:B------:R-:W-:-:S13]  /*9100*/  ISETP.NE.AND P0, PT, R0, 0x6, PT ;  /* 0x000000060000780c */ /* 0x000fda0003f05270 */
[----:B------:R-:W-:Y:S05]  /*9110*/  @P0 BRA `(.L_x_696) ;  /* 0x0000000800a40947 */ /* 0x000fea0003800000 */
[----:B------:R-:W-:Y:S02]  /*9120*/  IMAD.U32 R3, R3, 0x10000, RZ ;  /* 0x0001000003037824 */ /* 0x000fe400078e00ff */
[----:B------:R-:W-:-:S03]  /*9130*/  IMAD.MOV.U32 R25, RZ, RZ, R23 ;  /* 0x000000ffff197224 */ /* 0x000fc600078e0017 */
[----:B------:R2:W-:Y:S01]  /*9140*/  STG.E desc[UR36][R8.64], R3 ;  /* 0x0000000308007986 */ /* 0x0005e2000c101924 */
[----:B------:R-:W-:Y:S05]  /*9150*/  BRA `(.L_x_691) ;  /* 0x0000000c00447947 */ /* 0x000fea0003800000 */
.L_x_700:
[----:B------:R-:W-:Y:S02]  /*9160*/  IMAD.U32 R0, R3, 0x10000, RZ ;  /* 0x0001000003007824 */ /* 0x000fe400078e00ff */
[----:B------:R-:W-:-:S03]  /*9170*/  IMAD.MOV.U32 R25, RZ, RZ, R23 ;  /* 0x000000ffff197224 */ /* 0x000fc600078e0017 */
[----:B------:R-:W-:-:S05]  /*9180*/  F2FP.F16.F32.PACK_AB R0, RZ, R0 ;  /* 0x00000000ff00723e */ /* 0x000fca00000000ff */
[----:B------:R1:W-:Y:S01]  /*9190*/  STG.E.U16 desc[UR36][R8.64], R0 ;  /* 0x0000000008007986 */ /* 0x0003e2000c101524 */
[----:B------:R-:W-:Y:S05]  /*91a0*/  BRA `(.L_x_691) ;  /* 0x0000000c00307947 */ /* 0x000fea0003800000 */
.L_x_699:
[----:B------:R-:W-:-:S13]  /*91b0*/  ISETP.NE.AND P0, PT, R0, 0x7, PT ;  /* 0x000000070000780c */ /* 0x000fda0003f05270 */
[----:B------:R-:W-:Y:S05]  /*91c0*/  @!P0 BRA `(.L_x_701) ;  /* 0x00000000003c8947 */ /* 0x000fea0003800000 */
[----:B------:R-:W-:-:S13]  /*91d0*/  ISETP.NE.AND P0, PT, R0, 0x8, PT ;  /* 0x000000080000780c */ /* 0x000fda0003f05270 */
[----:B------:R-:W-:Y:S05]  /*91e0*/  @!P0 BRA `(.L_x_702) ;  /* 0x00000000001c8947 */ /* 0x000fea0003800000 */
[----:B------:R-:W-:-:S13]  /*91f0*/  ISETP.NE.AND P0, PT, R0, 0x9, PT ;  /* 0x000000090000780c */ /* 0x000fda0003f05270 */
[----:B------:R-:W-:Y:S05]  /*9200*/  @P0 BRA `(.L_x_696) ;  /* 0x0000000800680947 */ /* 0x000fea0003800000 */
[----:B------:R-:W-:Y:S02]  /*9210*/  IMAD.U32 R4, R3, 0x10000, RZ ;  /* 0x0001000003047824 */ /* 0x000fe400078e00ff */
[----:B------:R-:W-:Y:S02]  /*9220*/  IMAD.MOV.U32 R5, RZ, RZ, RZ ;  /* 0x000000ffff057224 */ /* 0x000fe400078e00ff */
[----:B------:R-:W-:-:S03]  /*9230*/  IMAD.MOV.U32 R25, RZ, RZ, R23 ;  /* 0x000000ffff197224 */ /* 0x000fc600078e0017 */
[----:B------:R4:W-:Y:S01]  /*9240*/  STG.E.64 desc[UR36][R8.64], R4 ;  /* 0x0000000408007986 */ /* 0x0009e2000c101b24 */
[----:B------:R-:W-:Y:S05]  /*9250*/  BRA `(.L_x_691) ;  /* 0x0000000c00047947 */ /* 0x000fea0003800000 */
.L_x_702:
[----:B------:R-:W-:Y:S02]  /*9260*/  IMAD.U32 R3, R3, 0x10000, RZ ;  /* 0x0001000003037824 */ /* 0x000fe400078e00ff */
[----:B------:R-:W-:-:S03]  /*9270*/  IMAD.MOV.U32 R25, RZ, RZ, R23 ;  /* 0x000000ffff197224 */ /* 0x000fc600078e0017 */
[----:B------:R-:W-:-:S04]  /*9280*/  F2FP.F16.F32.PACK_AB R3, RZ, R3 ;  /* 0x00000003ff03723e */ /* 0x000fc800000000ff */
[----:B------:R-:W-:-:S05]  /*9290*/  PRMT R3, R3, 0x5410, RZ ;  /* 0x0000541003037816 */ /* 0x000fca00000000ff */
[----:B------:R1:W-:Y:S01]  /*92a0*/  STG.E desc[UR36][R8.64], R3 ;  /* 0x0000000308007986 */ /* 0x0003e2000c101924 */
[----:B------:R-:W-:Y:S05]  /*92b0*/  BRA `(.L_x_691) ;  /* 0x0000000800ec7947 */ /* 0x000fea0003800000 */
.L_x_701:
[----:B------:R-:W-:Y:S02]  /*92c0*/  IMAD.U32 R4, R3, 0x10000, RZ ;  /* 0x0001000003047824 */ /* 0x000fe400078e00ff */
[----:B------:R-:W-:Y:S02]  /*92d0*/  IMAD.MOV.U32 R25, RZ, RZ, R23 ;  /* 0x000000ffff197224 */ /* 0x000fe400078e0017 */
[----:B------:R-:W-:-:S06]  /*92e0*/  FMUL.FTZ R4, R4, 1 ;  /* 0x3f80000004047820 */ /* 0x000fcc0000410000 */
[----:B------:R-:W1:Y:S02]  /*92f0*/  F2F.F64.F32 R4, R4 ;  /* 0x0000000400047310 */ /* 0x000e640000201800 */
[----:B-1----:R1:W-:Y:S01]  /*9300*/  STG.E.64 desc[UR36][R8.64], R4 ;  /* 0x0000000408007986 */ /* 0x0023e2000c101b24 */
[----:B------:R-:W-:Y:S05]  /*9310*/  BRA `(.L_x_691) ;  /* 0x0000000800d47947 */ /* 0x000fea0003800000 */
.L_x_692:
[----:B------:R-:W-:-:S13]  /*9320*/  ISETP.GT.AND P0, PT, R0, 0x18, PT ;  /* 0x000000180000780c */ /* 0x000fda0003f04270 */
[----:B------:R-:W-:Y:S05]  /*9330*/  @P0 BRA `(.L_x_703) ;  /* 0x0000000400080947 */ /* 0x000fea0003800000 */
        /* <DEDUP_REMOVED lines=8> */
[----:B------:R-:W-:-:S04]  /*93c0*/  FSETP.NEU.FTZ.AND P0, PT, R3, RZ, PT ;  /* 0x000000ff0300720b */ /* 0x000fc80003f1d000 */
[----:B------:R-:W-:-:S05]  /*93d0*/  SEL R3, RZ, 0x1, !P0 ;  /* 0x00000001ff037807 */ /* 0x000fca0004000000 */
[----:B------:R1:W-:Y:S01]  /*93e0*/  STG.E.U8 desc[UR36][R8.64], R3 ;  /* 0x0000000308007986 */ /* 0x0003e2000c101124 */
[----:B------:R-:W-:Y:S05]  /*93f0*/  BRA `(.L_x_691) ;  /* 0x00000008009c7947 */ /* 0x000fea0003800000 */
.L_x_705:
[----:B------:R-:W-:Y:S01]  /*9400*/  IMAD.U32 R3, R3, 0x10000, RZ ;  /* 0x0001000003037824 */ /* 0x000fe200078e00ff */
[----:B------:R-:W-:Y:S01]  /*9410*/  CS2R R6, SRZ ;  /* 0x0000000000067805 */ /* 0x000fe2000001ff00 */
[----:B------:R-:W-:Y:S02]  /*9420*/  IMAD.MOV.U32 R25, RZ, RZ, R23 ;  /* 0x000000ffff197224 */ /* 0x000fe400078e0017 */
[----:B------:R-:W-:-:S04]  /*9430*/  FMUL.FTZ R3, R3, 1 ;  /* 0x3f80000003037820 */ /* 0x000fc80000410000 */
[----:B------:R-:W1:Y:S02]  /*9440*/  F2F.F64.F32 R4, R3 ;  /* 0x0000000300047310 */ /* 0x000e640000201800 */
[----:B-1----:R1:W-:Y:S01]  /*9450*/  STG.E.128 desc[UR36][R8.64], R4 ;  /* 0x0000000408007986 */ /* 0x0023e2000c101d24 */
[----:B------:R-:W-:Y:S05]  /*9460*/  BRA `(.L_x_691) ;  /* 0x0000000800807947 */ /* 0x000fea0003800000 */
.L_x_704:
[----:B------:R-:W-:-:S13]  /*9470*/  ISETP.NE.AND P0, PT, R0, 0xf, PT ;  /* 0x0000000f0000780c */ /* 0x000fda0003f05270 */
[----:B------:R-:W-:Y:S05]  /*9480*/  @!P0 BRA `(.L_x_706) ;  /* 0x0000000000a88947 */ /* 0x000fea0003800000 */
[----:B------:R-:W-:-:S13]  /*9490*/  ISETP.NE.AND P0, PT, R0, 0x17, PT ;  /* 0x000000170000780c */ /* 0x000fda0003f05270 */
[----:B------:R-:W-:Y:S05]  /*94a0*/  @!P0 BRA `(.L_x_707) ;  /* 0x0000000000508947 */ /* 0x000fea0003800000 */
[----:B------:R-:W-:-:S13]  /*94b0*/  ISETP.NE.AND P0, PT, R0, 0x18, PT ;  /* 0x000000180000780c */ /* 0x000fda0003f05270 */
[----:B------:R-:W-:Y:S05]  /*94c0*/  @P0 BRA `(.L_x_696) ;  /* 0x0000000400b80947 */ /* 0x000fea0003800000 */
[----:B------:R-:W-:Y:S01]  /*94d0*/  IMAD.U32 R6, R3, 0x10000, RZ ;  /* 0x0001000003067824 */ /* 0x000fe200078e00ff */
        /* <DEDUP_REMOVED lines=12> */
.L_x_709:
[----:B------:R-:W-:Y:S05]  /*95a0*/  BSYNC.RECONVERGENT B0 ;  /* 0x0000000000007941 */ /* 0x000fea0003800200 */
.L_x_708:
[----:B------:R-:W-:Y:S01]  /*95b0*/  LOP3.LUT R5, R0, 0x80, R5, 0xf8, !PT ;  /* 0x0000008000057812 */ /* 0x000fe200078ef805 */
[----:B------:R-:W-:-:S04]  /*95c0*/  IMAD.MOV.U32 R25, RZ, RZ, R23 ;  /* 0x000000ffff197224 */ /* 0x000fc800078e0017 */
[----:B------:R1:W-:Y:S01]  /*95d0*/  STG.E.U8 desc[UR36][R8.64], R5 ;  /* 0x0000000508007986 */ /* 0x0003e2000c101124 */
[----:B------:R-:W-:Y:S05]  /*95e0*/  BRA `(.L_x_691) ;  /* 0x0000000800207947 */ /* 0x000fea0003800000 */
.L_x_707:
[----:B------:R-:W-:Y:S01]  /*95f0*/  IMAD.U32 R6, R3, 0x10000, RZ ;  /* 0x0001000003067824 */ /* 0x000fe200078e00ff */
        /* <DEDUP_REMOVED lines=14> */
.L_x_711:
[----:B------:R-:W-:Y:S05]  /*96e0*/  BSYNC.RECONVERGENT B0 ;  /* 0x0000000000007941 */ /* 0x000fea0003800200 */
.L_x_710:
[----:B------:R-:W-:Y:S01]  /*96f0*/  LOP3.LUT R5, R0, 0x80, R5, 0xf8, !PT ;  /* 0x0000008000057812 */ /* 0x000fe200078ef805 */
[----:B------:R-:W-:-:S04]  /*9700*/  IMAD.MOV.U32 R25, RZ, RZ, R23 ;  /* 0x000000ffff197224 */ /* 0x000fc800078e0017 */
[----:B------:R1:W-:Y:S01]  /*9710*/  STG.E.U8 desc[UR36][R8.64], R5 ;  /* 0x0000000508007986 */ /* 0x0003e2000c101124 */
[----:B------:R-:W-:Y:S05]  /*9720*/  BRA `(.L_x_691) ;  /* 0x0000000400d07947 */ /* 0x000fea0003800000 */
.L_x_706:
[----:B------:R1:W-:Y:S01]  /*9730*/  STG.E.U16 desc[UR36][R8.64], R3 ;  /* 0x0000000308007986 */ /* 0x0003e2000c101524 */
[----:B------:R-:W-:Y:S01]  /*9740*/  IMAD.MOV.U32 R25, RZ, RZ, R23 ;  /* 0x000000ffff197224 */ /* 0x000fe200078e0017 */
[----:B------:R-:W-:Y:S06]  /*9750*/  BRA `(.L_x_691) ;  /* 0x0000000400c47947 */ /* 0x000fec0003800000 */
.L_x_703:
[----:B------:R-:W-:-:S13]  /*9760*/  ISETP.GT.AND P0, PT, R0, 0x1b, PT ;  /* 0x0000001b0000780c */ /* 0x000fda0003f04270 */
[----:B------:R-:W-:Y:S05]  /*9770*/  @P0 BRA `(.L_x_712) ;  /* 0x0000000000f40947 */ /* 0x000fea0003800000 */
        /* <DEDUP_REMOVED lines=8> */
[----:B------:R-:W1:Y:S02]  /*9800*/  F2I.FTZ.U32.TRUNC.NTZ R3, R3 ;  /* 0x0000000300037305 */ /* 0x000e64000021f000 */
[----:B-1----:R1:W-:Y:S01]  /*9810*/  STG.E.U16 desc[UR36][R8.64], R3 ;  /* 0x0000000308007986 */ /* 0x0023e2000c101524 */
[----:B------:R-:W-:Y:S05]  /*9820*/  BRA `(.L_x_691) ;  /* 0x0000000400907947 */ /* 0x000fea0003800000 */
.L_x_714:
[----:B------:R-:W-:Y:S01]  /*9830*/  IMAD.U32 R3, R3, 0x10000, RZ ;  /* 0x0001000003037824 */ /* 0x000fe200078e00ff */
[----:B------:R-:W-:Y:S01]  /*9840*/  BSSY.RECONVERGENT B0, `(.L_x_715) ;  /* 0x0000014000007945 */ /* 0x000fe20003800200 */
[----:B------:R-:W-:-:S03]  /*9850*/  IMAD.MOV.U32 R4, RZ, RZ, 0x80 ;  /* 0x00000080ff047424 */ /* 0x000fc600078e00ff */
[----:B------:R-:W-:-:S04]  /*9860*/  LOP3.LUT R0, R3, 0x7fffffff, RZ, 0xc0, !PT ;  /* 0x7fffffff03007812 */ /* 0x000fc800078ec0ff */
[----:B------:R-:W-:-:S13]  /*9870*/  ISETP.GT.U32.AND P0, PT, R0, 0x437fffff, PT ;  /* 0x437fffff0000780c */ /* 0x000fda0003f04070 */
[----:B------:R-:W-:Y:S05]  /*9880*/  @P0 BRA `(.L_x_716) ;  /* 0x00000000003c0947 */ /* 0x000fea0003800000 */
[----:B------:R-:W-:-:S13]  /*9890*/  ISETP.GT.U32.AND P0, PT, R0, 0x3bffffff, PT ;  /* 0x3bffffff0000780c */ /* 0x000fda0003f04070 */
[----:B------:R-:W-:Y:S05]  /*98a0*/  @P0 BRA `(.L_x_717) ;  /* 0x0000000000140947 */ /* 0x000fea0003800000 */
[----:B------:R-:W-:Y:S01]  /*98b0*/  FADD.FTZ R0, R0, 8192 ;  /* 0x4600000000007421 */ /* 0x000fe20000010000 */
[----:B------:R-:W-:-:S04]  /*98c0*/  PRMT R4, RZ, 0x7610, R4 ;  /* 0x00007610ff047816 */ /* 0x000fc80000000004 */
[----:B------:R-:W-:-:S13]  /*98d0*/  LOP3.LUT P0, R0, R0, 0xff, RZ, 0xc0, !PT ;  /* 0x000000ff00007812 */ /* 0x000fda000780c0ff */
[----:B------:R-:W-:Y:S05]  /*98e0*/  @!P0 BRA `(.L_x_716) ;  /* 0x0000000000248947 */ /* 0x000fea0003800000 */
[----:B------:R-:W-:Y:S05]  /*98f0*/  BRA `(.L_x_718) ;  /* 0x0000000000147947 */ /* 0x000fea0003800000 */
.L_x_717:
[----:B------:R-:W-:-:S04]  /*9900*/  SHF.R.U32.HI R0, RZ, 0x14, R3 ;  /* 0x00000014ff007819 */ /* 0x000fc80000011603 */
[----:B------:R-:W-:-:S04]  /*9910*/  LOP3.LUT R0, R0, 0x1, RZ, 0xc0, !PT ;  /* 0x0000000100007812 */ /* 0x000fc800078ec0ff */
[----:B------:R-:W-:-:S04]  /*9920*/  IADD3 R0, PT, PT, R3, 0x487ffff, R0 ;  /* 0x0487ffff03007810 */ /* 0x000fc80007ffe000 */
[----:B------:R-:W-:-:S04]  /*9930*/  SHF.R.U32.HI R0, RZ, 0x14, R0 ;  /* 0x00000014ff007819 */ /* 0x000fc80000011600 */
[----:B------:R-:W-:-:S07]  /*9940*/  LOP3.LUT R0, R0, 0xff, RZ, 0xc0, !PT ;  /* 0x000000ff00007812 */ /* 0x000fce00078ec0ff */
.L_x_718:
[----:B------:R-:W-:-:S04]  /*9950*/  SHF.R.U32.HI R3, RZ, 0x18, R3 ;  /* 0x00000018ff037819 */ /* 0x000fc80000011603 */
[----:B------:R-:W-:-:S04]  /*9960*/  LOP3.LUT R0, R0, 0x80, R3, 0xf8, !PT ;  /* 0x0000008000007812 */ /* 0x000fc800078ef803 */
[----:B------:R-:W-:-:S07]  /*9970*/  PRMT R4, R0, 0x7610, R4 ;  /* 0x0000761000047816 */ /* 0x000fce0000000004 */
.L_x_716:
[----:B------:R-:W-:Y:S05]  /*9980*/  BSYNC.RECONVERGENT B0 ;  /* 0x0000000000007941 */ /* 0x000fea0003800200 */
.L_x_715:
[----:B------:R1:W-:Y:S01]  /*9990*/  STG.E.U8 desc[UR36][R8.64], R4 ;  /* 0x0000000408007986 */ /* 0x0003e2000c101124 */
[----:B------:R-:W-:Y:S01]  /*99a0*/  IMAD.MOV.U32 R25, RZ, RZ, R23 ;  /* 0x000000ffff197224 */ /* 0x000fe200078e0017 */
[----:B------:R-:W-:Y:S06]  /*99b0*/  BRA `(.L_x_691) ;  /* 0x00000004002c7947 */ /* 0x000fec0003800000 */
.L_x_713:
        /* <DEDUP_REMOVED lines=13> */
.L_x_721:
[----:B------:R-:W-:-:S04]  /*9a90*/  SHF.R.U32.HI R0, RZ, 0x15, R3 ;  /* 0x00000015ff007819 */ /* 0x000fc80000011603 */
[----:B------:R-:W-:-:S04]  /*9aa0*/  LOP3.LUT R0, R0, 0x1, RZ, 0xc0, !PT ;  /* 0x0000000100007812 */ /* 0x000fc800078ec0ff */
[----:B------:R-:W-:-:S04]  /*9ab0*/  IADD3 R0, PT, PT, R3, 0x88fffff, R0 ;  /* 0x088fffff03007810 */ /* 0x000fc80007ffe000 */
[----:B------:R-:W-:-:S04]  /*9ac0*/  SHF.R.U32.HI R0, RZ, 0x15, R0 ;  /* 0x00000015ff007819 */ /* 0x000fc80000011600 */
[----:B------:R-:W-:-:S07]  /*9ad0*/  LOP3.LUT R0, R0, 0xff, RZ, 0xc0, !PT ;  /* 0x000000ff00007812 */ /* 0x000fce00078ec0ff */
.L_x_722:
[----:B------:R-:W-:-:S04]  /*9ae0*/  SHF.R.U32.HI R3, RZ, 0x18, R3 ;  /* 0x00000018ff037819 */ /* 0x000fc80000011603 */
[----:B------:R-:W-:-:S04]  /*9af0*/  LOP3.LUT R0, R0, 0x80, R3, 0xf8, !PT ;  /* 0x0000008000007812 */ /* 0x000fc800078ef803 */
[----:B------:R-:W-:-:S07]  /*9b00*/  PRMT R4, R0, 0x7610, R4 ;  /* 0x0000761000047816 */ /* 0x000fce0000000004 */
.L_x_720:
[----:B------:R-:W-:Y:S05]  /*9b10*/  BSYNC.RECONVERGENT B0 ;  /* 0x0000000000007941 */ /* 0x000fea0003800200 */
.L_x_719:
[----:B------:R1:W-:Y:S01]  /*9b20*/  STG.E.U8 desc[UR36][R8.64], R4 ;  /* 0x0000000408007986 */ /* 0x0003e2000c101124 */
[----:B------:R-:W-:Y:S01]  /*9b30*/  IMAD.MOV.U32 R25, RZ, RZ, R23 ;  /* 0x000000ffff197224 */ /* 0x000fe200078e0017 */
[----:B------:R-:W-:Y:S06]  /*9b40*/  BRA `(.L_x_691) ;  /* 0x0000000000c87947 */ /* 0x000fec0003800000 */
.L_x_712:
[----:B------:R-:W-:-:S13]  /*9b50*/  ISETP.NE.AND P0, PT, R0, 0x1c, PT ;  /* 0x0000001c0000780c */ /* 0x000fda0003f05270 */
[----:B------:R-:W-:Y:S05]  /*9b60*/  @!P0 BRA `(.L_x_723) ;  /* 0x0000000000b08947 */ /* 0x000fea0003800000 */
[----:B------:R-:W-:-:S13]  /*9b70*/  ISETP.NE.AND P0, PT, R0, 0x1d, PT ;  /* 0x0000001d0000780c */ /* 0x000fda0003f05270 */
[----:B------:R-:W-:Y:S05]  /*9b80*/  @!P0 BRA `(.L_x_724) ;  /* 0x0000000000948947 */ /* 0x000fea0003800000 */
[----:B------:R-:W-:-:S13]  /*9b90*/  ISETP.NE.AND P0, PT, R0, 0x2c, PT ;  /* 0x0000002c0000780c */ /* 0x000fda0003f05270 */
[----:B------:R-:W-:Y:S05]  /*9ba0*/  @!P0 BRA `(.L_x_725) ;  /* 0x0000000000488947 */ /* 0x000fea0003800000 */
.L_x_696:
[----:B------:R-:W-:Y:S01]  /*9bb0*/  MOV R14, 0x0 ;  /* 0x00000000000e7802 */ /* 0x000fe20000000f00 */
[----:B------:R-:W1:Y:S01]  /*9bc0*/  LDCU.64 UR6, c[0x4][0x128] ;  /* 0x01002500ff0677ac */ /* 0x000e620008000a00 */
[----:B------:R-:W-:Y:S02]  /*9bd0*/  IMAD.MOV.U32 R8, RZ, RZ, 0x65 ;  /* 0x00000065ff087424 */ /* 0x000fe400078e00ff */
[----:B------:R-:W-:Y:S01]  /*9be0*/  IMAD.MOV.U32 R12, RZ, RZ, 0x1 ;  /* 0x00000001ff0c7424 */ /* 0x000fe200078e00ff */
[----:B------:R-:W2:Y:S01]  /*9bf0*/  LDCU.64 UR8, c[0x4][0x130] ;  /* 0x01002600ff0877ac */ /* 0x000ea20008000a00 */
[----:B------:R-:W3:Y:S01]  /*9c00*/  LDC.64 R14, c[0x4][R14] ;  /* 0x010000000e0e7b82 */ /* 0x000ee20000000a00 */
[----:B------:R-:W-:Y:S01]  /*9c10*/  IMAD.MOV.U32 R13, RZ, RZ, RZ ;  /* 0x000000ffff0d7224 */ /* 0x000fe200078e00ff */
[----:B------:R-:W4:Y:S01]  /*9c20*/  LDCU.64 UR4, c[0x4][0x40] ;  /* 0x01000800ff0477ac */ /* 0x000f220008000a00 */
[----:B-1----:R-:W-:Y:S02]  /*9c30*/  IMAD.U32 R4, RZ, RZ, UR6 ;  /* 0x00000006ff047e24 */ /* 0x002fe4000f8e00ff */
[----:B------:R-:W-:-:S02]  /*9c40*/  IMAD.U32 R5, RZ, RZ, UR7 ;  /* 0x00000007ff057e24 */ /* 0x000fc4000f8e00ff */
[----:B--2---:R-:W-:Y:S02]  /*9c50*/  IMAD.U32 R6, RZ, RZ, UR8 ;  /* 0x00000008ff067e24 */ /* 0x004fe4000f8e00ff */
[----:B------:R-:W-:Y:S02]  /*9c60*/  IMAD.U32 R7, RZ, RZ, UR9 ;  /* 0x00000009ff077e24 */ /* 0x000fe4000f8e00ff */
[----:B----4-:R-:W-:Y:S02]  /*9c70*/  IMAD.U32 R10, RZ, RZ, UR4 ;  /* 0x00000004ff0a7e24 */ /* 0x010fe4000f8e00ff */
[----:B------:R-:W-:-:S07]  /*9c80*/  IMAD.U32 R11, RZ, RZ, UR5 ;  /* 0x00000005ff0b7e24 */ /* 0x000fce000f8e00ff */
[----:B------:R-:W-:-:S07]  /*9c90*/  LEPC R20, `(.L_x_726) ;  /* 0x000000001014794e */ /* 0x000fce0000000000 */
[----:B0--3--:R-:W-:Y:S05]  /*9ca0*/  CALL.ABS.NOINC R14 ;  /* 0x000000000e007343 */ /* 0x009fea0003c00000 */
.L_x_726:
[----:B------:R-:W-:Y:S01]  /*9cb0*/  IMAD.MOV.U32 R25, RZ, RZ, R23 ;  /* 0x000000ffff197224 */ /* 0x000fe200078e0017 */
[----:B------:R-:W-:Y:S06]  /*9cc0*/  BRA `(.L_x_691) ;  /* 0x0000000000687947 */ /* 0x000fec0003800000 */
.L_x_725:
[----:B------:R-:W-:Y:S02]  /*9cd0*/  IMAD.U32 R4, R3, 0x10000, RZ ;  /* 0x0001000003047824 */ /* 0x000fe400078e00ff */
[----:B------:R-:W-:-:S03]  /*9ce0*/  IMAD.MOV.U32 R25, RZ, RZ, R23 ;  /* 0x000000ffff197224 */ /* 0x000fc600078e0017 */
[----:B------:R-:W-:-:S04]  /*9cf0*/  SHF.R.U32.HI R5, RZ, 0x17, R4 ;  /* 0x00000017ff057819 */ /* 0x000fc80000011604 */
[----:B------:R-:W-:-:S04]  /*9d00*/  LOP3.LUT R3, R5, 0xff, RZ, 0xc0, !PT ;  /* 0x000000ff05037812 */ /* 0x000fc800078ec0ff */
[----:B------:R-:W-:-:S13]  /*9d10*/  ISETP.NE.AND P2, PT, R3, 0xff, PT ;  /* 0x000000ff0300780c */ /* 0x000fda0003f45270 */
[--C-:B------:R-:W-:Y:S02]  /*9d20*/  @P2 SHF.R.U32.HI R0, RZ, 0x16, R4.reuse ;  /* 0x00000016ff002819 */ /* 0x100fe40000011604 */
[----:B------:R-:W-:Y:S01]  /*9d30*/  @P2 LOP3.LUT P0, RZ, R3, 0x3fffff, R4, 0xf8, !PT ;  /* 0x003fffff03ff2812 */ /* 0x000fe2000780f804 */
[----:B------:R-:W-:Y:S01]  /*9d40*/  IMAD.MOV.U32 R3, RZ, RZ, 0xff ;  /* 0x000000ffff037424 */ /* 0x000fe200078e00ff */
[----:B------:R-:W-:-:S04]  /*9d50*/  @P2 LOP3.LUT R0, R0, 0x1, RZ, 0xc0, !PT ;  /* 0x0000000100002812 */ /* 0x000fc800078ec0ff */
[----:B------:R-:W-:Y:S01]  /*9d60*/  @P2 ISETP.EQ.U32.AND P1, PT, R0, 0x1, P0 ;  /* 0x000000010000280c */ /* 0x000fe20000722070 */
[----:B------:R-:W-:Y:S01]  /*9d70*/  @P2 VIADD R0, R5, 0x1 ;  /* 0x0000000105002836 */ /* 0x000fe20000000000 */
[----:B------:R-:W-:Y:S02]  /*9d80*/  PLOP3.LUT P0, PT, PT, PT, PT, 0x80, 0x8 ;  /* 0x000000000008781c */ /* 0x000fe40003f0f070 */
[----:B------:R-:W-:-:S13]  /*9d90*/  @P2 PLOP3.LUT P0, PT, P1, PT, PT, 0x80, 0x8 ;  /* 0x000000000008281c */ /* 0x000fda0000f0f070 */
[----:B------:R-:W-:-:S04]  /*9da0*/  @!P0 IMAD.MOV R0, RZ, RZ, R5 ;  /* 0x000000ffff008224 */ /* 0x000fc800078e0205 */
[----:B------:R-:W-:-:S05]  /*9db0*/  @P2 IMAD.MOV.U32 R3, RZ, RZ, R0 ;  /* 0x000000ffff032224 */ /* 0x000fca00078e0000 */
[----:B------:R1:W-:Y:S01]  /*9dc0*/  STG.E.U8 desc[UR36][R8.64], R3 ;  /* 0x0000000308007986 */ /* 0x0003e2000c101124 */
[----:B------:R-:W-:Y:S05]  /*9dd0*/  BRA `(.L_x_691) ;  /* 0x0000000000247947 */ /* 0x000fea0003800000 */
.L_x_724:
[----:B------:R-:W-:Y:S02]  /*9de0*/  IMAD.U32 R4, R3, 0x10000, RZ ;  /* 0x0001000003047824 */ /* 0x000fe400078e00ff */
[----:B------:R-:W-:-:S04]  /*9df0*/  IMAD.MOV.U32 R25, RZ, RZ, R23 ;  /* 0x000000ffff197224 */ /* 0x000fc800078e0017 */
[----:B------:R-:W1:Y:S02]  /*9e00*/  F2I.U64.TRUNC R4, R4 ;  /* 0x0000000400047311 */ /* 0x000e64000020d800 */
[----:B-1----:R1:W-:Y:S01]  /*9e10*/  STG.E.64 desc[UR36][R8.64], R4 ;  /* 0x0000000408007986 */ /* 0x0023e2000c101b24 */
[----:B------:R-:W-:Y:S05]  /*9e20*/  BRA `(.L_x_691) ;  /* 0x0000000000107947 */ /* 0x000fea0003800000 */
.L_x_723:
[----:B------:R-:W-:Y:S02]  /*9e30*/  IMAD.U32 R3, R3, 0x10000, RZ ;  /* 0x0001000003037824 */ /* 0x000fe400078e00ff */
[----:B------:R-:W-:-:S04]  /*9e40*/  IMAD.MOV.U32 R25, RZ, RZ, R23 ;  /* 0x000000ffff197224 */ /* 0x000fc800078e0017 */
[----:B------:R-:W1:Y:S02]  /*9e50*/  F2I.FTZ.U32.TRUNC.NTZ R3, R3 ;  /* 0x0000000300037305 */ /* 0x000e64000021f000 */
[----:B-1----:R1:W-:Y:S02]  /*9e60*/  STG.E desc[UR36][R8.64], R3 ;  /* 0x0000000308007986 */ /* 0x0023e4000c101924 */
.L_x_691:
[----:B------:R-:W-:Y:S05]  /*9e70*/  BSYNC.RECONVERGENT B6 ;  /* 0x0000000000067941 */ /* 0x000fea0003800200 */
.L_x_690:
[----:B------:R-:W-:Y:S01]  /*9e80*/  ISETP.GE.AND P0, PT, R25, R16, PT ;  /* 0x000000101900720c */ /* 0x000fe20003f06270 */
[----:B------:R-:W-:-:S12]  /*9e90*/  BSSY.RECONVERGENT B6, `(.L_x_727) ;  /* 0x00001f0000067945 */ /* 0x000fd80003800200 */
[----:B------:R-:W-:Y:S05]  /*9ea0*/  @P0 BRA `(.L_x_728) ;  /* 0x0000001c00b80947 */ /* 0x000fea0003800000 */
[----:B------:R-:W5:Y:S01]  /*9eb0*/  LDCU UR4, c[0x0][0x3c4] ;  /* 0x00007880ff0477ac */ /* 0x000f620008000800 */
[----:B-12-4-:R-:W1:Y:S01]  /*9ec0*/  LDC.64 R8, c[0x0][0x398] ;  /* 0x0000e600ff087b82 */ /* 0x016e620000000a00 */
[----:B---3--:R-:W-:Y:S01]  /*9ed0*/  IMAD R0, R2, 0x200, R25 ;  /* 0x0000020002007824 */ /* 0x008fe200078e0219 */
[----:B------:R-:W-:-:S03]  /*9ee0*/  PRMT R4, R18, 0x9910, RZ ;  /* 0x0000991012047816 */ /* 0x000fc600000000ff */
[----:B-----5:R-:W-:Y:S02]  /*9ef0*/  IMAD R3, R0, UR4, RZ ;  /* 0x0000000400037c24 */ /* 0x020fe4000f8e02ff */
[----:B------:R-:W-:-:S05]  /*9f00*/  IMAD.MOV.U32 R0, RZ, RZ, R4 ;  /* 0x000000ffff007224 */ /* 0x000fca00078e0004 */
[----:B------:R-:W-:Y:S02]  /*9f10*/  ISETP.GT.AND P1, PT, R0, 0x9, PT ;  /* 0x000000090000780c */ /* 0x000fe40003f24270 */
[----:B-1----:R-:W-:-:S05]  /*9f20*/  IADD3 R8, P0, PT, R3, R8, RZ ;  /* 0x0000000803087210 */ /* 0x002fca0007f1e0ff */
        /* <DEDUP_REMOVED lines=10> */
[----:B------:R-:W-:-:S04]  /*9fd0*/  IMAD.U32 R22, R22, 0x10000, RZ ;  /* 0x0001000016167824 */ /* 0x000fc800078e00ff */
[----:B------:R-:W1:Y:S02]  /*9fe0*/  F2I.FTZ.TRUNC.NTZ R3, R22 ;  /* 0x0000001600037305 */ /* 0x000e64000021f100 */
[----:B-1----:R1:W-:Y:S01]  /*9ff0*/  STG.E.U8 desc[UR36][R8.64], R3 ;  /* 0x0000000308007986 */ /* 0x0023e2000c101124 */
[----:B------:R-:W-:Y:S05]  /*a000*/  BRA `(.L_x_734) ;  /* 0x0000000c007c7947 */ /* 0x000fea0003800000 */
.L_x_732:
[----:B------:R-:W-:-:S06]  /*a010*/  IMAD.U32 R5, R22, 0x10000, RZ ;  /* 0x0001000016057824 */ /* 0x000fcc00078e00ff */
[----:B------:R-:W1:Y:S02]  /*a020*/  F2I.S64.TRUNC R4, R5 ;  /* 0x0000000500047311 */ /* 0x000e64000020d900 */
[----:B-1----:R1:W-:Y:S01]  /*a030*/  STG.E.U8 desc[UR36][R8.64], R4 ;  /* 0x0000000408007986 */ /* 0x0023e2000c101124 */
[----:B------:R-:W-:Y:S05]  /*a040*/  BRA `(.L_x_734) ;  /* 0x0000000c006c7947 */ /* 0x000fea0003800000 */
.L_x_731:
[----:B------:R-:W-:-:S13]  /*a050*/  ISETP.NE.AND P0, PT, R0, 0x2, PT ;  /* 0x000000020000780c */ /* 0x000fda0003f05270 */
[----:B------:R-:W-:Y:S05]  /*a060*/  @!P0 BRA `(.L_x_735) ;  /* 0x0000000000308947 */ /* 0x000fea0003800000 */
[----:B------:R-:W-:-:S13]  /*a070*/  ISETP.NE.AND P0, PT, R0, 0x3, PT ;  /* 0x000000030000780c */ /* 0x000fda0003f05270 */
[----:B------:R-:W-:Y:S05]  /*a080*/  @!P0 BRA `(.L_x_736) ;  /* 0x0000000000188947 */ /* 0x000fea0003800000 */
[----:B------:R-:W-:-:S13]  /*a090*/  ISETP.NE.AND P0, PT, R0, 0x4, PT ;  /* 0x000000040000780c */ /* 0x000fda0003f05270 */
[----:B------:R-:W-:Y:S05]  /*a0a0*/  @P0 BRA `(.L_x_733) ;  /* 0x0000000800780947 */ /* 0x000fea0003800000 */
[----:B------:R-:W-:-:S06]  /*a0b0*/  IMAD.U32 R4, R22, 0x10000, RZ ;  /* 0x0001000016047824 */ /* 0x000fcc00078e00ff */
[----:B------:R-:W1:Y:S02]  /*a0c0*/  F2I.S64.TRUNC R4, R4 ;  /* 0x0000000400047311 */ /* 0x000e64000020d900 */
[----:B-1----:R1:W-:Y:S01]  /*a0d0*/  STG.E.64 desc[UR36][R8.64], R4 ;  /* 0x0000000408007986 */ /* 0x0023e2000c101b24 */
[----:B------:R-:W-:Y:S05]  /*a0e0*/  BRA `(.L_x_734) ;  /* 0x0000000c00447947 */ /* 0x000fea0003800000 */
.L_x_736:
[----:B------:R-:W-:-:S04]  /*a0f0*/  IMAD.U32 R22, R22, 0x10000, RZ ;  /* 0x0001000016167824 */ /* 0x000fc800078e00ff */
[----:B------:R-:W1:Y:S02]  /*a100*/  F2I.FTZ.TRUNC.NTZ R3, R22 ;  /* 0x0000001600037305 */ /* 0x000e64000021f100 */
[----:B-1----:R1:W-:Y:S01]  /*a110*/  STG.E desc[UR36][R8.64], R3 ;  /* 0x0000000308007986 */ /* 0x0023e2000c101924 */
[----:B------:R-:W-:Y:S05]  /*a120*/  BRA `(.L_x_734) ;  /* 0x0000000c00347947 */ /* 0x000fea0003800000 */
.L_x_735:
[----:B------:R-:W-:-:S04]  /*a130*/  IMAD.U32 R22, R22, 0x10000, RZ ;  /* 0x0001000016167824 */ /* 0x000fc800078e00ff */
[----:B------:R-:W1:Y:S02]  /*a140*/  F2I.FTZ.TRUNC.NTZ R3, R22 ;  /* 0x0000001600037305 */ /* 0x000e64000021f100 */
[----:B-1----:R1:W-:Y:S01]  /*a150*/  STG.E.U16 desc[UR36][R8.64], R3 ;  /* 0x0000000308007986 */ /* 0x0023e2000c101524 */
[----:B------:R-:W-:Y:S05]  /*a160*/  BRA `(.L_x_734) ;  /* 0x0000000c00247947 */ /* 0x000fea0003800000 */
.L_x_730:
[----:B------:R-:W-:-:S13]  /*a170*/  ISETP.GT.AND P0, PT, R0, 0x6, PT ;  /* 0x000000060000780c */ /* 0x000fda0003f04270 */
[----:B------:R-:W-:Y:S05]  /*a180*/  @P0 BRA `(.L_x_737) ;  /* 0x00000000002c0947 */ /* 0x000fea0003800000 */
[----:B------:R-:W-:-:S13]  /*a190*/  ISETP.NE.AND P0, PT, R0, 0x5, PT ;  /* 0x000000050000780c */ /* 0x000fda0003f05270 */
[----:B------:R-:W-:Y:S05]  /*a1a0*/  @!P0 BRA `(.L_x_738) ;  /* 0x0000000000148947 */ /* 0x000fea0003800000 */
[----:B------:R-:W-:-:S13]  /*a1b0*/  ISETP.NE.AND P0, PT, R0, 0x6, PT ;  /* 0x000000060000780c */ /* 0x000fda0003f05270 */
[----:B------:R-:W-:Y:S05]  /*a1c0*/  @P0 BRA `(.L_x_733) ;  /* 0x0000000800300947 */ /* 0x000fea0003800000 */
[----:B------:R-:W-:-:S05]  /*a1d0*/  IMAD.U32 R3, R22, 0x10000, RZ ;  /* 0x0001000016037824 */ /* 0x000fca00078e00ff */
[----:B------:R2:W-:Y:S01]  /*a1e0*/  STG.E desc[UR36][R8.64], R3 ;  /* 0x0000000308007986 */ /* 0x0005e2000c101924 */
[----:B------:R-:W-:Y:S05]  /*a1f0*/  BRA `(.L_x_734) ;  /* 0x0000000c00007947 */ /* 0x000fea0003800000 */
.L_x_738:
[----:B------:R-:W-:-:S05]  /*a200*/  IMAD.U32 R0, R22, 0x10000, RZ ;  /* 0x0001000016007824 */ /* 0x000fca00078e00ff */
[----:B------:R-:W-:-:S05]  /*a210*/  F2FP.F16.F32.PACK_AB R0, RZ, R0 ;  /* 0x00000000ff00723e */ /* 0x000fca00000000ff */
[----:B------:R1:W-:Y:S01]  /*a220*/  STG.E.U16 desc[UR36][R8.64], R0 ;  /* 0x0000000008007986 */ /* 0x0003e2000c101524 */
[----:B------:R-:W-:Y:S05]  /*a230*/  BRA `(.L_x_734) ;  /* 0x0000000800f07947 */ /* 0x000fea0003800000 */
.L_x_737:
[----:B------:R-:W-:-:S13]  /*a240*/  ISETP.NE.AND P0, PT, R0, 0x7, PT ;  /* 0x000000070000780c */ /* 0x000fda0003f05270 */
[----:B------:R-:W-:Y:S05]  /*a250*/  @!P0 BRA `(.L_x_739) ;  /* 0x0000000000348947 */ /* 0x000fea0003800000 */
[----:B------:R-:W-:-:S13]  /*a260*/  ISETP.NE.AND P0, PT, R0, 0x8, PT ;  /* 0x000000080000780c */ /* 0x000fda0003f05270 */
[----:B------:R-:W-:Y:S05]  /*a270*/  @!P0 BRA `(.L_x_740) ;  /* 0x0000000000188947 */ /* 0x000fea0003800000 */
[----:B------:R-:W-:-:S13]  /*a280*/  ISETP.NE.AND P0, PT, R0, 0x9, PT ;  /* 0x000000090000780c */ /* 0x000fda0003f05270 */
[----:B------:R-:W-:Y:S05]  /*a290*/  @P0 BRA `(.L_x_733) ;  /* 0x0000000400fc0947 */ /* 0x000fea0003800000 */
[----:B------:R-:W-:Y:S02]  /*a2a0*/  IMAD.U32 R22, R22, 0x10000, RZ ;  /* 0x0001000016167824 */ /* 0x000fe400078e00ff */
[----:B------:R-:W-:-:S05]  /*a2b0*/  IMAD.MOV.U32 R23, RZ, RZ, RZ ;  /* 0x000000ffff177224 */ /* 0x000fca00078e00ff */
[----:B------:R4:W-:Y:S01]  /*a2c0*/  STG.E.64 desc[UR36][R8.64], R22 ;  /* 0x0000001608007986 */ /* 0x0009e2000c101b24 */
[----:B------:R-:W-:Y:S05]  /*a2d0*/  BRA `(.L_x_734) ;  /* 0x0000000800c87947 */ /* 0x000fea0003800000 */
.L_x_740:
[----:B------:R-:W-:-:S05]  /*a2e0*/  IMAD.U32 R22, R22, 0x10000, RZ ;  /* 0x0001000016167824 */ /* 0x000fca00078e00ff */
[----:B------:R-:W-:-:S04]  /*a2f0*/  F2FP.F16.F32.PACK_AB R3, RZ, R22 ;  /* 0x00000016ff03723e */ /* 0x000fc800000000ff */
[----:B------:R-:W-:-:S05]  /*a300*/  PRMT R3, R3, 0x5410, RZ ;  /* 0x0000541003037816 */ /* 0x000fca00000000ff */
[----:B------:R3:W-:Y:S01]  /*a310*/  STG.E desc[UR36][R8.64], R3 ;  /* 0x0000000308007986 */ /* 0x0007e2000c101924 */
[----:B------:R-:W-:Y:S05]  /*a320*/  BRA `(.L_x_734) ;  /* 0x0000000800b47947 */ /* 0x000fea0003800000 */
.L_x_739:
[----:B------:R-:W-:-:S04]  /*a330*/  IMAD.U32 R4, R22, 0x10000, RZ ;  /* 0x0001000016047824 */ /* 0x000fc800078e00ff */
[----:B------:R-:W-:-:S06]  /*a340*/  FMUL.FTZ R4, R4, 1 ;  /* 0x3f80000004047820 */ /* 0x000fcc0000410000 */
[----:B------:R-:W1:Y:S02]  /*a350*/  F2F.F64.F32 R4, R4 ;  /* 0x0000000400047310 */ /* 0x000e640000201800 */
[----:B-1----:R1:W-:Y:S01]  /*a360*/  STG.E.64 desc[UR36][R8.64], R4 ;  /* 0x0000000408007986 */ /* 0x0023e2000c101b24 */
[----:B------:R-:W-:Y:S05]  /*a370*/  BRA `(.L_x_734) ;  /* 0x0000000800a07947 */ /* 0x000fea0003800000 */
.L_x_729:
[----:B------:R-:W-:-:S13]  /*a380*/  ISETP.GT.AND P0, PT, R0, 0x18, PT ;  /* 0x000000180000780c */ /* 0x000fda0003f04270 */
[----:B------:R-:W-:Y:S05]  /*a390*/  @!P0 BRA `(.L_x_741) ;  /* 0x0000000400608947 */ /* 0x000fea0003800000 */
        /* <DEDUP_REMOVED lines=8> */
[----:B------:R-:W-:-:S06]  /*a420*/  IMAD.U32 R3, R22, 0x10000, RZ ;  /* 0x0001000016037824 */ /* 0x000fcc00078e00ff */
[----:B------:R-:W1:Y:S02]  /*a430*/  F2I.FTZ.U32.TRUNC.NTZ R3, R3 ;  /* 0x0000000300037305 */ /* 0x000e64000021f000 */
[----:B-1----:R1:W-:Y:S01]  /*a440*/  STG.E.U16 desc[UR36][R8.64], R3 ;  /* 0x0000000308007986 */ /* 0x0023e2000c101524 */
[----:B------:R-:W-:Y:S05]  /*a450*/  BRA `(.L_x_734) ;  /* 0x0000000800687947 */ /* 0x000fea0003800000 */
.L_x_744:
[----:B------:R-:W-:Y:S01]  /*a460*/  IMAD.U32 R5, R22, 0x10000, RZ ;  /* 0x0001000016057824 */ /* 0x000fe200078e00ff */
        /* <DEDUP_REMOVED lines=16> */
.L_x_747:
[----:B------:R-:W-:-:S04]  /*a570*/  SHF.R.U32.HI R3, RZ, 0x18, R5 ;  /* 0x00000018ff037819 */ /* 0x000fc80000011605 */
[----:B------:R-:W-:-:S04]  /*a580*/  LOP3.LUT R0, R0, 0x80, R3, 0xf8, !PT ;  /* 0x0000008000007812 */ /* 0x000fc800078ef803 */
[----:B------:R-:W-:-:S07]  /*a590*/  PRMT R4, R0, 0x7610, R4 ;  /* 0x0000761000047816 */ /* 0x000fce0000000004 */
.L_x_746:
[----:B------:R-:W-:Y:S05]  /*a5a0*/  BSYNC.RECONVERGENT B0 ;  /* 0x0000000000007941 */ /* 0x000fea0003800200 */
.L_x_745:
[----:B------:R1:W-:Y:S01]  /*a5b0*/  STG.E.U8 desc[UR36][R8.64], R4 ;  /* 0x0000000408007986 */ /* 0x0003e2000c101124 */
[----:B------:R-:W-:Y:S05]  /*a5c0*/  BRA `(.L_x_734) ;  /* 0x00000008000c7947 */ /* 0x000fea0003800000 */
.L_x_743:
        /* <DEDUP_REMOVED lines=17> */
.L_x_750:
[----:B------:R-:W-:-:S04]  /*a6e0*/  SHF.R.U32.HI R3, RZ, 0x18, R5 ;  /* 0x00000018ff037819 */ /* 0x000fc80000011605 */
[----:B------:R-:W-:-:S04]  /*a6f0*/  LOP3.LUT R0, R0, 0x80, R3, 0xf8, !PT ;  /* 0x0000008000007812 */ /* 0x000fc800078ef803 */
[----:B------:R-:W-:-:S07]  /*a700*/  PRMT R4, R0, 0x7610, R4 ;  /* 0x0000761000047816 */ /* 0x000fce0000000004 */
.L_x_749:
[----:B------:R-:W-:Y:S05]  /*a710*/  BSYNC.RECONVERGENT B0 ;  /* 0x0000000000007941 */ /* 0x000fea0003800200 */
.L_x_748:
[----:B------:R1:W-:Y:S01]  /*a720*/  STG.E.U8 desc[UR36][R8.64], R4 ;  /* 0x0000000408007986 */ /* 0x0003e2000c101124 */
[----:B------:R-:W-:Y:S05]  /*a730*/  BRA `(.L_x_734) ;  /* 0x0000000400b07947 */ /* 0x000fea0003800000 */
.L_x_742:
[----:B------:R-:W-:-:S13]  /*a740*/  ISETP.NE.AND P0, PT, R0, 0x1c, PT ;  /* 0x0000001c0000780c */ /* 0x000fda0003f05270 */
[----:B------:R-:W-:Y:S05]  /*a750*/  @!P0 BRA `(.L_x_751) ;  /* 0x0000000000608947 */ /* 0x000fea0003800000 */
[----:B------:R-:W-:-:S13]  /*a760*/  ISETP.NE.AND P0, PT, R0, 0x1d, PT ;  /* 0x0000001d0000780c */ /* 0x000fda0003f05270 */
[----:B------:R-:W-:Y:S05]  /*a770*/  @!P0 BRA `(.L_x_752) ;  /* 0x0000000000488947 */ /* 0x000fea0003800000 */
[----:B------:R-:W-:-:S13]  /*a780*/  ISETP.NE.AND P0, PT, R0, 0x2c, PT ;  /* 0x0000002c0000780c */ /* 0x000fda0003f05270 */
[----:B------:R-:W-:Y:S05]  /*a790*/  @P0 BRA `(.L_x_733) ;  /* 0x0000000000bc0947 */ /* 0x000fea0003800000 */
[----:B------:R-:W-:-:S05]  /*a7a0*/  IMAD.U32 R22, R22, 0x10000, RZ ;  /* 0x0001000016167824 */ /* 0x000fca00078e00ff */
        /* <DEDUP_REMOVED lines=15> */
.L_x_752:
[----:B------:R-:W-:-:S06]  /*a8a0*/  IMAD.U32 R4, R22, 0x10000, RZ ;  /* 0x0001000016047824 */ /* 0x000fcc00078e00ff */
[----:B------:R-:W1:Y:S02]  /*a8b0*/  F2I.U64.TRUNC R4, R4 ;  /* 0x0000000400047311 */ /* 0x000e64000020d800 */
[----:B-1----:R1:W-:Y:S01]  /*a8c0*/  STG.E.64 desc[UR36][R8.64], R4 ;  /* 0x0000000408007986 */ /* 0x0023e2000c101b24 */
[----:B------:R-:W-:Y:S05]  /*a8d0*/  BRA `(.L_x_734) ;  /* 0x0000000400487947 */ /* 0x000fea0003800000 */
.L_x_751:
[----:B------:R-:W-:-:S04]  /*a8e0*/  IMAD.U32 R22, R22, 0x10000, RZ ;  /* 0x0001000016167824 */ /* 0x000fc800078e00ff */
[----:B------:R-:W1:Y:S02]  /*a8f0*/  F2I.FTZ.U32.TRUNC.NTZ R3, R22 ;  /* 0x0000001600037305 */ /* 0x000e64000021f000 */
[----:B-1----:R1:W-:Y:S01]  /*a900*/  STG.E desc[UR36][R8.64], R3 ;  /* 0x0000000308007986 */ /* 0x0023e2000c101924 */
[----:B------:R-:W-:Y:S05]  /*a910*/  BRA `(.L_x_734) ;  /* 0x0000000400387947 */ /* 0x000fea0003800000 */
.L_x_741:
[----:B------:R-:W-:-:S13]  /*a920*/  ISETP.GT.AND P0, PT, R0, 0xe, PT ;  /* 0x0000000e0000780c */ /* 0x000fda0003f04270 */
[----:B------:R-:W-:Y:S05]  /*a930*/  @P0 BRA `(.L_x_753) ;  /* 0x00000000003c0947 */ /* 0x000fea0003800000 */
[----:B------:R-:W-:-:S13]  /*a940*/  ISETP.NE.AND P0, PT, R0, 0xa, PT ;  /* 0x0000000a0000780c */ /* 0x000fda0003f05270 */
[----:B------:R-:W-:Y:S05]  /*a950*/  @!P0 BRA `(.L_x_754) ;  /* 0x00000000001c8947 */ /* 0x000fea0003800000 */
[----:B------:R-:W-:-:S13]  /*a960*/  ISETP.NE.AND P0, PT, R0, 0xb, PT ;  /* 0x0000000b0000780c */ /* 0x000fda0003f05270 */
[----:B------:R-:W-:Y:S05]  /*a970*/  @P0 BRA `(.L_x_733) ;  /* 0x0000000000440947 */ /* 0x000fea0003800000 */
[----:B------:R-:W-:-:S05]  /*a980*/  IMAD.U32 R22, R22, 0x10000, RZ ;  /* 0x0001000016167824 */ /* 0x000fca00078e00ff */
[----:B------:R-:W-:-:S04]  /*a990*/  FSETP.NEU.FTZ.AND P0, PT, R22, RZ, PT ;  /* 0x000000ff1600720b */ /* 0x000fc80003f1d000 */
[----:B------:R-:W-:-:S05]  /*a9a0*/  SEL R3, RZ, 0x1, !P0 ;  /* 0x00000001ff037807 */ /* 0x000fca0004000000 */
[----:B------:R1:W-:Y:S01]  /*a9b0*/  STG.E.U8 desc[UR36][R8.64], R3 ;  /* 0x0000000308007986 */ /* 0x0003e2000c101124 */
[----:B------:R-:W-:Y:S05]  /*a9c0*/  BRA `(.L_x_734) ;  /* 0x00000004000c7947 */ /* 0x000fea0003800000 */
.L_x_754:
[----:B------:R-:W-:Y:S01]  /*a9d0*/  IMAD.U32 R22, R22, 0x10000, RZ ;  /* 0x0001000016167824 */ /* 0x000fe200078e00ff */
[----:B------:R-:W-:-:S03]  /*a9e0*/  CS2R R6, SRZ ;  /* 0x0000000000067805 */ /* 0x000fc6000001ff00 */
[----:B------:R-:W-:-:S06]  /*a9f0*/  FMUL.FTZ R4, R22, 1 ;  /* 0x3f80000016047820 */ /* 0x000fcc0000410000 */
[----:B------:R-:W1:Y:S02]  /*aa00*/  F2F.F64.F32 R4, R4 ;  /* 0x0000000400047310 */ /* 0x000e640000201800 */
[----:B-1----:R1:W-:Y:S01]  /*aa10*/  STG.E.128 desc[UR36][R8.64], R4 ;  /* 0x0000000408007986 */ /* 0x0023e2000c101d24 */
[----:B------:R-:W-:Y:S05]  /*aa20*/  BRA `(.L_x_734) ;  /* 0x0000000000f47947 */ /* 0x000fea0003800000 */
.L_x_753:
[----:B------:R-:W-:-:S13]  /*aa30*/  ISETP.NE.AND P0, PT, R0, 0xf, PT ;  /* 0x0000000f0000780c */ /* 0x000fda0003f05270 */
[----:B------:R-:W-:Y:S05]  /*aa40*/  @!P0 BRA `(.L_x_755) ;  /* 0x0000000000e88947 */ /* 0x000fea0003800000 */
[----:B------:R-:W-:-:S13]  /*aa50*/  ISETP.NE.AND P0, PT, R0, 0x17, PT ;  /* 0x000000170000780c */ /* 0x000fda0003f05270 */
[----:B------:R-:W-:Y:S05]  /*aa60*/  @!P0 BRA `(.L_x_756) ;  /* 0x0000000000908947 */ /* 0x000fea0003800000 */
[----:B------:R-:W-:-:S13]  /*aa70*/  ISETP.NE.AND P0, PT, R0, 0x18, PT ;  /* 0x000000180000780c */ /* 0x000fda0003f05270 */
[----:B------:R-:W-:Y:S05]  /*aa80*/  @!P0 BRA `(.L_x_757) ;  /* 0x0000000000448947 */ /* 0x000fea0003800000 */
.L_x_733:
        /* <DEDUP_REMOVED lines=16> */
.L_x_758:
[----:B------:R-:W-:Y:S05]  /*ab90*/  BRA `(.L_x_734) ;  /* 0x0000000000987947 */ /* 0x000fea0003800000 */
.L_x_757:
[----:B------:R-:W-:Y:S01]  /*aba0*/  IMAD.U32 R5, R22, 0x10000, RZ ;  /* 0x0001000016057824 */ /* 0x000fe200078e00ff */
        /* <DEDUP_REMOVED lines=12> */
.L_x_760:
[----:B------:R-:W-:Y:S05]  /*ac70*/  BSYNC.RECONVERGENT B0 ;  /* 0x0000000000007941 */ /* 0x000fea0003800200 */
.L_x_759:
[----:B------:R-:W-:-:S05]  /*ac80*/  LOP3.LUT R3, R0, 0x80, R3, 0xf8, !PT ;  /* 0x0000008000037812 */ /* 0x000fca00078ef803 */
[----:B------:R1:W-:Y:S01]  /*ac90*/  STG.E.U8 desc[UR36][R8.64], R3 ;  /* 0x0000000308007986 */ /* 0x0003e2000c101124 */
[----:B------:R-:W-:Y:S05]  /*aca0*/  BRA `(.L_x_734) ;  /* 0x0000000000547947 */ /* 0x000fea0003800000 */
.L_x_756:
[----:B------:R-:W-:Y:S01]  /*acb0*/  IMAD.U32 R3, R22, 0x10000, RZ ;  /* 0x0001000016037824 */ /* 0x000fe200078e00ff */
        /* <DEDUP_REMOVED lines=11> */
.L_x_762:
[----:B------:R-:W-:Y:S01]  /*ad70*/  IMAD.MOV.U32 R0, RZ, RZ, 0x7f ;  /* 0x0000007fff007424 */ /* 0x000fe200078e00ff */
[----:B------:R-:W-:-:S04]  /*ad80*/  ISETP.GT.U32.AND P0, PT, R4, 0x7f800000, PT ;  /* 0x7f8000000400780c */ /* 0x000fc80003f04070 */
[----:B------:R-:W-:-:S09]  /*ad90*/  SEL R0, R0, 0x7c, P0 ;  /* 0x0000007c00007807 */ /* 0x000fd20000000000 */
.L_x_763:
[----:B------:R-:W-:Y:S05]  /*ada0*/  BSYNC.RECONVERGENT B0 ;  /* 0x0000000000007941 */ /* 0x000fea0003800200 */
.L_x_761:
[----:B------:R-:W-:-:S04]  /*adb0*/  SHF.R.U32.HI R3, RZ, 0x18, R3 ;  /* 0x00000018ff037819 */ /* 0x000fc80000011603 */
[----:B------:R-:W-:-:S05]  /*adc0*/  LOP3.LUT R3, R0, 0x80, R3, 0xf8, !PT ;  /* 0x0000008000037812 */ /* 0x000fca00078ef803 */
[----:B------:R1:W-:Y:S01]  /*add0*/  STG.E.U8 desc[UR36][R8.64], R3 ;  /* 0x0000000308007986 */ /* 0x0003e2000c101124 */
[----:B------:R-:W-:Y:S05]  /*ade0*/  BRA `(.L_x_734) ;  /* 0x0000000000047947 */ /* 0x000fea0003800000 */
.L_x_755:
[----:B------:R1:W-:Y:S02]  /*adf0*/  STG.E.U16 desc[UR36][R8.64], R22 ;  /* 0x0000001608007986 */ /* 0x0003e4000c101524 */
.L_x_734:
[----:B------:R-:W-:-:S05]  /*ae00*/  VIADD R25, R25, 0x80 ;  /* 0x0000008019197836 */ /* 0x000fca0000000000 */
[----:B------:R-:W-:-:S13]  /*ae10*/  ISETP.GE.AND P0, PT, R25, R16, PT ;  /* 0x000000101900720c */ /* 0x000fda0003f06270 */
[----:B------:R-:W-:Y:S05]  /*ae20*/  @P0 BRA `(.L_x_728) ;  /* 0x0000000c00d80947 */ /* 0x000fea0003800000 */
[----:B------:R-:W5:Y:S01]  /*ae30*/  LDCU UR4, c[0x0][0x3c4] ;  /* 0x00007880ff0477ac */ /* 0x000f620008000800 */
[----:B-1234-:R-:W1:Y:S01]  /*ae40*/  LDC.64 R8, c[0x0][0x398] ;  /* 0x0000e600ff087b82 */ /* 0x01ee620000000a00 */
[----:B------:R-:W-:Y:S01]  /*ae50*/  IMAD R0, R2, 0x200, R25 ;  /* 0x0000020002007824 */ /* 0x000fe200078e0219 */
        /* <DEDUP_REMOVED lines=15> */
[----:B0-----:R-:W-:-:S06]  /*af50*/  IMAD.U32 R17, R17, 0x10000, RZ ;  /* 0x0001000011117824 */ /* 0x001fcc00078e00ff */
[----:B------:R-:W0:Y:S02]  /*af60*/  F2I.FTZ.TRUNC.NTZ R17, R17 ;  /* 0x0000001100117305 */ /* 0x000e24000021f100 */
[----:B0-----:R3:W-:Y:S01]  /*af70*/  STG.E.U8 desc[UR36][R8.64], R17 ;  /* 0x0000001108007986 */ /* 0x0017e2000c101124 */
[----:B------:R-:W-:Y:S05]  /*af80*/  BRA `(.L_x_769) ;  /* 0x0000000c007c7947 */ /* 0x000fea0003800000 */
.L_x_767:
[----:B0-----:R-:W-:-:S06]  /*af90*/  IMAD.U32 R5, R17, 0x10000, RZ ;  /* 0x0001000011057824 */ /* 0x001fcc00078e00ff */
[----:B------:R-:W0:Y:S02]  /*afa0*/  F2I.S64.TRUNC R4, R5 ;  /* 0x0000000500047311 */ /* 0x000e24000020d900 */
[----:B0-----:R4:W-:Y:S01]  /*afb0*/  STG.E.U8 desc[UR36][R8.64], R4 ;  /* 0x0000000408007986 */ /* 0x0019e2000c101124 */
[----:B------:R-:W-:Y:S05]  /*afc0*/  BRA `(.L_x_769) ;  /* 0x0000000c006c7947 */ /* 0x000fea0003800000 */
.L_x_766:
[----:B------:R-:W-:-:S13]  /*afd0*/  ISETP.NE.AND P0, PT, R0, 0x2, PT ;  /* 0x000000020000780c */ /* 0x000fda0003f05270 */
[----:B------:R-:W-:Y:S05]  /*afe0*/  @!P0 BRA `(.L_x_770) ;  /* 0x0000000000308947 */ /* 0x000fea0003800000 */
[----:B------:R-:W-:-:S13]  /*aff0*/  ISETP.NE.AND P0, PT, R0, 0x3, PT ;  /* 0x000000030000780c */ /* 0x000fda0003f05270 */
[----:B------:R-:W-:Y:S05]  /*b000*/  @!P0 BRA `(.L_x_771) ;  /* 0x0000000000188947 */ /* 0x000fea0003800000 */
[----:B------:R-:W-:-:S13]  /*b010*/  ISETP.NE.AND P0, PT, R0, 0x4, PT ;  /* 0x000000040000780c */ /* 0x000fda0003f05270 */
[----:B------:R-:W-:Y:S05]  /*b020*/  @P0 BRA `(.L_x_768) ;  /* 0x0000000800780947 */ /* 0x000fea0003800000 */
[----:B0-----:R-:W-:-:S06]  /*b030*/  IMAD.U32 R4, R17, 0x10000, RZ ;  /* 0x0001000011047824 */ /* 0x001fcc00078e00ff */
[----:B------:R-:W0:Y:S02]  /*b040*/  F2I.S64.TRUNC R4, R4 ;  /* 0x0000000400047311 */ /* 0x000e24000020d900 */
[----:B0-----:R1:W-:Y:S01]  /*b050*/  STG.E.64 desc[UR36][R8.64], R4 ;  /* 0x0000000408007986 */ /* 0x0013e2000c101b24 */
[----:B------:R-:W-:Y:S05]  /*b060*/  BRA `(.L_x_769) ;  /* 0x0000000c00447947 */ /* 0x000fea0003800000 */
.L_x_771:
[----:B0-----:R-:W-:-:S06]  /*b070*/  IMAD.U32 R17, R17, 0x10000, RZ ;  /* 0x0001000011117824 */ /* 0x001fcc00078e00ff */
[----:B------:R-:W0:Y:S02]  /*b080*/  F2I.FTZ.TRUNC.NTZ R17, R17 ;  /* 0x0000001100117305 */ /* 0x000e24000021f100 */
[----:B0-----:R2:W-:Y:S01]  /*b090*/  STG.E desc[UR36][R8.64], R17 ;  /* 0x0000001108007986 */ /* 0x0015e2000c101924 */
[----:B------:R-:W-:Y:S05]  /*b0a0*/  BRA `(.L_x_769) ;  /* 0x0000000c00347947 */ /* 0x000fea0003800000 */
.L_x_770:
[----:B0-----:R-:W-:-:S06]  /*b0b0*/  IMAD.U32 R17, R17, 0x10000, RZ ;  /* 0x0001000011117824 */ /* 0x001fcc00078e00ff */
[----:B------:R-:W0:Y:S02]  /*b0c0*/  F2I.FTZ.TRUNC.NTZ R17, R17 ;  /* 0x0000001100117305 */ /* 0x000e24000021f100 */
[----:B0-----:R0:W-:Y:S01]  /*b0d0*/  STG.E.U16 desc[UR36][R8.64], R17 ;  /* 0x0000001108007986 */ /* 0x0011e2000c101524 */
[----:B------:R-:W-:Y:S05]  /*b0e0*/  BRA `(.L_x_769) ;  /* 0x0000000c00247947 */ /* 0x000fea0003800000 */
.L_x_765:
[----:B------:R-:W-:-:S13]  /*b0f0*/  ISETP.GT.AND P0, PT, R0, 0x6, PT ;  /* 0x000000060000780c */ /* 0x000fda0003f04270 */
[----:B------:R-:W-:Y:S05]  /*b100*/  @P0 BRA `(.L_x_772) ;  /* 0x00000000002c0947 */ /* 0x000fea0003800000 */
[----:B------:R-:W-:-:S13]  /*b110*/  ISETP.NE.AND P0, PT, R0, 0x5, PT ;  /* 0x000000050000780c */ /* 0x000fda0003f05270 */
[----:B------:R-:W-:Y:S05]  /*b120*/  @!P0 BRA `(.L_x_773) ;  /* 0x0000000000148947 */ /* 0x000fea0003800000 */
[----:B------:R-:W-:-:S13]  /*b130*/  ISETP.NE.AND P0, PT, R0, 0x6, PT ;  /* 0x000000060000780c */ /* 0x000fda0003f05270 */
[----:B------:R-:W-:Y:S05]  /*b140*/  @P0 BRA `(.L_x_768) ;  /* 0x0000000800300947 */ /* 0x000fea0003800000 */
[----:B0-----:R-:W-:-:S05]  /*b150*/  IMAD.U32 R17, R17, 0x10000, RZ ;  /* 0x0001000011117824 */ /* 0x001fca00078e00ff */
[----:B------:R0:W-:Y:S01]  /*b160*/  STG.E desc[UR36][R8.64], R17 ;  /* 0x0000001108007986 */ /* 0x0001e2000c101924 */
[----:B------:R-:W-:Y:S05]  /*b170*/  BRA `(.L_x_769) ;  /* 0x0000000c00007947 */ /* 0x000fea0003800000 */
.L_x_773:
[----:B0-----:R-:W-:-:S05]  /*b180*/  IMAD.U32 R0, R17, 0x10000, RZ ;  /* 0x0001000011007824 */ /* 0x001fca00078e00ff */
[----:B------:R-:W-:-:S05]  /*b190*/  F2FP.F16.F32.PACK_AB R0, RZ, R0 ;  /* 0x00000000ff00723e */ /* 0x000fca00000000ff */
[----:B------:R0:W-:Y:S01]  /*b1a0*/  STG.E.U16 desc[UR36][R8.64], R0 ;  /* 0x0000000008007986 */ /* 0x0001e2000c101524 */
[----:B------:R-:W-:Y:S05]  /*b1b0*/  BRA `(.L_x_769) ;  /* 0x0000000800f07947 */ /* 0x000fea0003800000 */
.L_x_772:
[----:B------:R-:W-:-:S13]  /*b1c0*/  ISETP.NE.AND P0, PT, R0, 0x7, PT ;  /* 0x000000070000780c */ /* 0x000fda0003f05270 */
[----:B------:R-:W-:Y:S05]  /*b1d0*/  @!P0 BRA `(.L_x_774) ;  /* 0x0000000000348947 */ /* 0x000fea0003800000 */
[----:B------:R-:W-:-:S13]  /*b1e0*/  ISETP.NE.AND P0, PT, R0, 0x8, PT ;  /* 0x000000080000780c */ /* 0x000fda0003f05270 */
[----:B------:R-:W-:Y:S05]  /*b1f0*/  @!P0 BRA `(.L_x_775) ;  /* 0x0000000000188947 */ /* 0x000fea0003800000 */
[----:B------:R-:W-:-:S13]  /*b200*/  ISETP.NE.AND P0, PT, R0, 0x9, PT ;  /* 0x000000090000780c */ /* 0x000fda0003f05270 */
[----:B------:R-:W-:Y:S05]  /*b210*/  @P0 BRA `(.L_x_768) ;  /* 0x0000000400fc0947 */ /* 0x000fea0003800000 */
[----:B0-----:R-:W-:Y:S02]  /*b220*/  IMAD.U32 R4, R17, 0x10000, RZ ;  /* 0x0001000011047824 */ /* 0x001fe400078e00ff */
[----:B------:R-:W-:-:S05]  /*b230*/  IMAD.MOV.U32 R5, RZ, RZ, RZ ;  /* 0x000000ffff057224 */ /* 0x000fca00078e00ff */
[----:B------:R0:W-:Y:S01]  /*b240*/  STG.E.64 desc[UR36][R8.64], R4 ;  /* 0x0000000408007986 */ /* 0x0001e2000c101b24 */
[----:B------:R-:W-:Y:S05]  /*b250*/  BRA `(.L_x_769) ;  /* 0x0000000800c87947 */ /* 0x000fea0003800000 */
.L_x_775:
[----:B0-----:R-:W-:-:S05]  /*b260*/  IMAD.U32 R17, R17, 0x10000, RZ ;  /* 0x0001000011117824 */ /* 0x001fca00078e00ff */
[----:B------:R-:W-:-:S04]  /*b270*/  F2FP.F16.F32.PACK_AB R3, RZ, R17 ;  /* 0x00000011ff03723e */ /* 0x000fc800000000ff */
[----:B------:R-:W-:-:S05]  /*b280*/  PRMT R3, R3, 0x5410, RZ ;  /* 0x0000541003037816 */ /* 0x000fca00000000ff */
[----:B------:R0:W-:Y:S01]  /*b290*/  STG.E desc[UR36][R8.64], R3 ;  /* 0x0000000308007986 */ /* 0x0001e2000c101924 */
[----:B------:R-:W-:Y:S05]  /*b2a0*/  BRA `(.L_x_769) ;  /* 0x0000000800b47947 */ /* 0x000fea0003800000 */
.L_x_774:
[----:B0-----:R-:W-:-:S04]  /*b2b0*/  IMAD.U32 R4, R17, 0x10000, RZ ;  /* 0x0001000011047824 */ /* 0x001fc800078e00ff */
[----:B------:R-:W-:-:S06]  /*b2c0*/  FMUL.FTZ R4, R4, 1 ;  /* 0x3f80000004047820 */ /* 0x000fcc0000410000 */
[----:B------:R-:W0:Y:S02]  /*b2d0*/  F2F.F64.F32 R4, R4 ;  /* 0x0000000400047310 */ /* 0x000e240000201800 */
[----:B0-----:R0:W-:Y:S01]  /*b2e0*/  STG.E.64 desc[UR36][R8.64], R4 ;  /* 0x0000000408007986 */ /* 0x0011e2000c101b24 */
[----:B------:R-:W-:Y:S05]  /*b2f0*/  BRA `(.L_x_769) ;  /* 0x0000000800a07947 */ /* 0x000fea0003800000 */
.L_x_764:
        /* <DEDUP_REMOVED lines=10> */
[----:B0-----:R-:W-:-:S06]  /*b3a0*/  IMAD.U32 R3, R17, 0x10000, RZ ;  /* 0x0001000011037824 */ /* 0x001fcc00078e00ff */
[----:B------:R-:W0:Y:S02]  /*b3b0*/  F2I.FTZ.U32.TRUNC.NTZ R3, R3 ;  /* 0x0000000300037305 */ /* 0x000e24000021f000 */
[----:B0-----:R0:W-:Y:S01]  /*b3c0*/  STG.E.U16 desc[UR36][R8.64], R3 ;  /* 0x0000000308007986 */ /* 0x0011e2000c101524 */
[----:B------:R-:W-:Y:S05]  /*b3d0*/  BRA `(.L_x_769) ;  /* 0x0000000800687947 */ /* 0x000fea0003800000 */
.L_x_779:
        /* <DEDUP_REMOVED lines=17> */
.L_x_782:
[----:B------:R-:W-:-:S04]  /*b4f0*/  SHF.R.U32.HI R3, RZ, 0x18, R17 ;  /* 0x00000018ff037819 */ /* 0x000fc80000011611 */
[----:B------:R-:W-:-:S04]  /*b500*/  LOP3.LUT R0, R0, 0x80, R3, 0xf8, !PT ;  /* 0x0000008000007812 */ /* 0x000fc800078ef803 */
[----:B------:R-:W-:-:S07]  /*b510*/  PRMT R4, R0, 0x7610, R4 ;  /* 0x0000761000047816 */ /* 0x000fce0000000004 */
.L_x_781:
[----:B------:R-:W-:Y:S05]  /*b520*/  BSYNC.RECONVERGENT B0 ;  /* 0x0000000000007941 */ /* 0x000fea0003800200 */
.L_x_780:
[----:B------:R0:W-:Y:S01]  /*b530*/  STG.E.U8 desc[UR36][R8.64], R4 ;  /* 0x0000000408007986 */ /* 0x0001e2000c101124 */
[----:B------:R-:W-:Y:S05]  /*b540*/  BRA `(.L_x_769) ;  /* 0x00000008000c7947 */ /* 0x000fea0003800000 */
.L_x_778:
        /* <DEDUP_REMOVED lines=17> */
.L_x_785:
[----:B------:R-:W-:-:S04]  /*b660*/  SHF.R.U32.HI R3, RZ, 0x18, R17 ;  /* 0x00000018ff037819 */ /* 0x000fc80000011611 */
[----:B------:R-:W-:-:S04]  /*b670*/  LOP3.LUT R0, R0, 0x80, R3, 0xf8, !PT ;  /* 0x0000008000007812 */ /* 0x000fc800078ef803 */
[----:B------:R-:W-:-:S07]  /*b680*/  PRMT R4, R0, 0x7610, R4 ;  /* 0x0000761000047816 */ /* 0x000fce0000000004 */
.L_x_784:
[----:B------:R-:W-:Y:S05]  /*b690*/  BSYNC.RECONVERGENT B0 ;  /* 0x0000000000007941 */ /* 0x000fea0003800200 */
.L_x_783:
[----:B------:R0:W-:Y:S01]  /*b6a0*/  STG.E.U8 desc[UR36][R8.64], R4 ;  /* 0x0000000408007986 */ /* 0x0001e2000c101124 */
[----:B------:R-:W-:Y:S05]  /*b6b0*/  BRA `(.L_x_769) ;  /* 0x0000000400b07947 */ /* 0x000fea0003800000 */
.L_x_777:
[----:B------:R-:W-:-:S13]  /*b6c0*/  ISETP.NE.AND P0, PT, R0, 0x1c, PT ;  /* 0x0000001c0000780c */ /* 0x000fda0003f05270 */
[----:B------:R-:W-:Y:S05]  /*b6d0*/  @!P0 BRA `(.L_x_786) ;  /* 0x0000000000608947 */ /* 0x000fea0003800000 */
[----:B------:R-:W-:-:S13]  /*b6e0*/  ISETP.NE.AND P0, PT, R0, 0x1d, PT ;  /* 0x0000001d0000780c */ /* 0x000fda0003f05270 */
[----:B------:R-:W-:Y:S05]  /*b6f0*/  @!P0 BRA `(.L_x_787) ;  /* 0x0000000000488947 */ /* 0x000fea0003800000 */
[----:B------:R-:W-:-:S13]  /*b700*/  ISETP.NE.AND P0, PT, R0, 0x2c, PT ;  /* 0x0000002c0000780c */ /* 0x000fda0003f05270 */
[----:B------:R-:W-:Y:S05]  /*b710*/  @P0 BRA `(.L_x_768) ;  /* 0x0000000000bc0947 */ /* 0x000fea0003800000 */
[----:B0-----:R-:W-:-:S05]  /*b720*/  IMAD.U32 R4, R17, 0x10000, RZ ;  /* 0x0001000011047824 */ /* 0x001fca00078e00ff */
        /* <DEDUP_REMOVED lines=15> */
.L_x_787:
[----:B0-----:R-:W-:-:S06]  /*b820*/  IMAD.U32 R4, R17, 0x10000, RZ ;  /* 0x0001000011047824 */ /* 0x001fcc00078e00ff */
[----:B------:R-:W0:Y:S02]  /*b830*/  F2I.U64.TRUNC R4, R4 ;  /* 0x0000000400047311 */ /* 0x000e24000020d800 */
[----:B0-----:R0:W-:Y:S01]  /*b840*/  STG.E.64 desc[UR36][R8.64], R4 ;  /* 0x0000000408007986 */ /* 0x0011e2000c101b24 */
[----:B------:R-:W-:Y:S05]  /*b850*/  BRA `(.L_x_769) ;  /* 0x0000000400487947 */ /* 0x000fea0003800000 */
.L_x_786:
[----:B0-----:R-:W-:-:S06]  /*b860*/  IMAD.U32 R17, R17, 0x10000, RZ ;  /* 0x0001000011117824 */ /* 0x001fcc00078e00ff */
[----:B------:R-:W0:Y:S02]  /*b870*/  F2I.FTZ.U32.TRUNC.NTZ R17, R17 ;  /* 0x0000001100117305 */ /* 0x000e24000021f000 */
[----:B0-----:R0:W-:Y:S01]  /*b880*/  STG.E desc[UR36][R8.64], R17 ;  /* 0x0000001108007986 */ /* 0x0011e2000c101924 */
[----:B------:R-:W-:Y:S05]  /*b890*/  BRA `(.L_x_769) ;  /* 0x0000000400387947 */ /* 0x000fea0003800000 */
.L_x_776:
[----:B------:R-:W-:-:S13]  /*b8a0*/  ISETP.GT.AND P0, PT, R0, 0xe, PT ;  /* 0x0000000e0000780c */ /* 0x000fda0003f04270 */
[----:B------:R-:W-:Y:S05]  /*b8b0*/  @P0 BRA `(.L_x_788) ;  /* 0x00000000003c0947 */ /* 0x000fea0003800000 */
[----:B------:R-:W-:-:S13]  /*b8c0*/  ISETP.NE.AND P0, PT, R0, 0xa, PT ;  /* 0x0000000a0000780c */ /* 0x000fda0003f05270 */
[----:B------:R-:W-:Y:S05]  /*b8d0*/  @!P0 BRA `(.L_x_789) ;  /* 0x00000000001c8947 */ /* 0x000fea0003800000 */
[----:B------:R-:W-:-:S13]  /*b8e0*/  ISETP.NE.AND P0, PT, R0, 0xb, PT ;  /* 0x0000000b0000780c */ /* 0x000fda0003f05270 */
[----:B------:R-:W-:Y:S05]  /*b8f0*/  @P0 BRA `(.L_x_768) ;  /* 0x0000000000440947 */ /* 0x000fea0003800000 */
[----:B0-----:R-:W-:-:S05]  /*b900*/  IMAD.U32 R17, R17, 0x10000, RZ ;  /* 0x0001000011117824 */ /* 0x001fca00078e00ff */
[----:B------:R-:W-:-:S04]  /*b910*/  FSETP.NEU.FTZ.AND P0, PT, R17, RZ, PT ;  /* 0x000000ff1100720b */ /* 0x000fc80003f1d000 */
[----:B------:R-:W-:-:S05]  /*b920*/  SEL R3, RZ, 0x1, !P0 ;  /* 0x00000001ff037807 */ /* 0x000fca0004000000 */
[----:B------:R0:W-:Y:S01]  /*b930*/  STG.E.U8 desc[UR36][R8.64], R3 ;  /* 0x0000000308007986 */ /* 0x0001e2000c101124 */
[----:B------:R-:W-:Y:S05]  /*b940*/  BRA `(.L_x_769) ;  /* 0x00000004000c7947 */ /* 0x000fea0003800000 */
.L_x_789:
[----:B0-----:R-:W-:Y:S01]  /*b950*/  IMAD.U32 R17, R17, 0x10000, RZ ;  /* 0x0001000011117824 */ /* 0x001fe200078e00ff */
[----:B------:R-:W-:-:S03]  /*b960*/  CS2R R6, SRZ ;  /* 0x0000000000067805 */ /* 0x000fc6000001ff00 */
[----:B------:R-:W-:-:S06]  /*b970*/  FMUL.FTZ R4, R17, 1 ;  /* 0x3f80000011047820 */ /* 0x000fcc0000410000 */
[----:B------:R-:W0:Y:S02]  /*b980*/  F2F.F64.F32 R4, R4 ;  /* 0x0000000400047310 */ /* 0x000e240000201800 */
[----:B0-----:R0:W-:Y:S01]  /*b990*/  STG.E.128 desc[UR36][R8.64], R4 ;  /* 0x0000000408007986 */ /* 0x0011e2000c101d24 */
[----:B------:R-:W-:Y:S05]  /*b9a0*/  BRA `(.L_x_769) ;  /* 0x0000000000f47947 */ /* 0x000fea0003800000 */
.L_x_788:
[----:B------:R-:W-:-:S13]  /*b9b0*/  ISETP.NE.AND P0, PT, R0, 0xf, PT ;  /* 0x0000000f0000780c */ /* 0x000fda0003f05270 */
[----:B------:R-:W-:Y:S05]  /*b9c0*/  @!P0 BRA `(.L_x_790) ;  /* 0x0000000000e88947 */ /* 0x000fea0003800000 */
[----:B------:R-:W-:-:S13]  /*b9d0*/  ISETP.NE.AND P0, PT, R0, 0x17, PT ;  /* 0x000000170000780c */ /* 0x000fda0003f05270 */
[----:B------:R-:W-:Y:S05]  /*b9e0*/  @!P0 BRA `(.L_x_791) ;  /* 0x0000000000908947 */ /* 0x000fea0003800000 */
[----:B------:R-:W-:-:S13]  /*b9f0*/  ISETP.NE.AND P0, PT, R0, 0x18, PT ;  /* 0x000000180000780c */ /* 0x000fda0003f05270 */
[----:B------:R-:W-:Y:S05]  /*ba00*/  @!P0 BRA `(.L_x_792) ;  /* 0x0000000000448947 */ /* 0x000fea0003800000 */
.L_x_768:
        /* <DEDUP_REMOVED lines=16> */
.L_x_793:
[----:B------:R-:W-:Y:S05]  /*bb10*/  BRA `(.L_x_769) ;  /* 0x0000000000987947 */ /* 0x000fea0003800000 */
.L_x_792:
        /* <DEDUP_REMOVED lines=13> */
.L_x_795:
[----:B------:R-:W-:Y:S05]  /*bbf0*/  BSYNC.RECONVERGENT B0 ;  /* 0x0000000000007941 */ /* 0x000fea0003800200 */
.L_x_794:
[----:B------:R-:W-:-:S05]  /*bc00*/  LOP3.LUT R3, R0, 0x80, R3, 0xf8, !PT ;  /* 0x0000008000037812 */ /* 0x000fca00078ef803 */
[----:B------:R0:W-:Y:S01]  /*bc10*/  STG.E.U8 desc[UR36][R8.64], R3 ;  /* 0x0000000308007986 */ /* 0x0001e2000c101124 */
[----:B------:R-:W-:Y:S05]  /*bc20*/  BRA `(.L_x_769) ;  /* 0x0000000000547947 */ /* 0x000fea0003800000 */
.L_x_791:
        /* <DEDUP_REMOVED lines=12> */
.L_x_797:
[----:B------:R-:W-:Y:S01]  /*bcf0*/  IMAD.MOV.U32 R0, RZ, RZ, 0x7f ;  /* 0x0000007fff007424 */ /* 0x000fe200078e00ff */
[----:B------:R-:W-:-:S04]  /*bd00*/  ISETP.GT.U32.AND P0, PT, R4, 0x7f800000, PT ;  /* 0x7f8000000400780c */ /* 0x000fc80003f04070 */
[----:B------:R-:W-:-:S09]  /*bd10*/  SEL R0, R0, 0x7c, P0 ;  /* 0x0000007c00007807 */ /* 0x000fd20000000000 */
.L_x_798:
[----:B------:R-:W-:Y:S05]  /*bd20*/  BSYNC.RECONVERGENT B0 ;  /* 0x0000000000007941 */ /* 0x000fea0003800200 */
.L_x_796:
[----:B------:R-:W-:-:S04]  /*bd30*/  SHF.R.U32.HI R3, RZ, 0x18, R3 ;  /* 0x00000018ff037819 */ /* 0x000fc80000011603 */
[----:B------:R-:W-:-:S05]  /*bd40*/  LOP3.LUT R3, R0, 0x80, R3, 0xf8, !PT ;  /* 0x0000008000037812 */ /* 0x000fca00078ef803 */
[----:B------:R0:W-:Y:S01]  /*bd50*/  STG.E.U8 desc[UR36][R8.64], R3 ;  /* 0x0000000308007986 */ /* 0x0001e2000c101124 */
[----:B------:R-:W-:Y:S05]  /*bd60*/  BRA `(.L_x_769) ;  /* 0x0000000000047947 */ /* 0x000fea0003800000 */
.L_x_790:
[----:B0-----:R0:W-:Y:S02]  /*bd70*/  STG.E.U16 desc[UR36][R8.64], R17 ;  /* 0x0000001108007986 */ /* 0x0011e4000c101524 */
.L_x_769:
[----:B------:R-:W-:-:S07]  /*bd80*/  VIADD R25, R25, 0x80 ;  /* 0x0000008019197836 */ /* 0x000fce0000000000 */
.L_x_728:
[----:B------:R-:W-:Y:S05]  /*bd90*/  BSYNC.RECONVERGENT B6 ;  /* 0x0000000000067941 */ /* 0x000fea0003800200 */
.L_x_727:
[----:B------:R-:W-:-:S13]  /*bda0*/  ISETP.GE.AND P0, PT, R25, R16, PT ;  /* 0x000000101900720c */ /* 0x000fda0003f06270 */
[----:B------:R-:W-:Y:S05]  /*bdb0*/  @P0 EXIT ;  /* 0x000000000000094d */ /* 0x000fea0003800000 */
[----:B01--4-:R-:W0:Y:S01]  /*bdc0*/  LDC.64 R4, c[0x0][0x398] ;  /* 0x0000e600ff047b82 */ /* 0x013e220000000a00 */
[----:B------:R-:W2:Y:S01]  /*bdd0*/  LDCU UR4, c[0x0][0x3c4] ;  /* 0x00007880ff0477ac */ /* 0x000ea20008000800 */
[----:B---3--:R-:W-:Y:S01]  /*bde0*/  PRMT R0, R18, 0x9910, RZ ;  /* 0x0000991012007816 */ /* 0x008fe200000000ff */
[----:B------:R-:W-:-:S03]  /*bdf0*/  IMAD R2, R2, 0x200, R25 ;  /* 0x0000020002027824 */ /* 0x000fc600078e0219 */
[----:B------:R-:W-:Y:S01]  /*be00*/  ISETP.GT.AND P1, PT, R0, 0x9, PT ;  /* 0x000000090000780c */ /* 0x000fe20003f24270 */
[----:B--2---:R-:W-:-:S05]  /*be10*/  IMAD R3, R2, UR4, RZ ;  /* 0x0000000402037c24 */ /* 0x004fca000f8e02ff */
[----:B0-----:R-:W-:-:S05]  /*be20*/  IADD3 R2, P0, PT, R3, R4, RZ ;  /* 0x0000000403027210 */ /* 0x001fca0007f1e0ff */
[----:B------:R-:W-:Y:S02]  /*be30*/  IMAD.X R3, RZ, RZ, R5, P0 ;  /* 0x000000ffff037224 */ /* 0x000fe400000e0605 */
[----:B------:R-:W-:Y:S06]  /*be40*/  @P1 BRA `(.L_x_799) ;  /* 0x00000004000c1947 */ /* 0x000fec0003800000 */
        /* <DEDUP_REMOVED lines=8> */
[----:B------:R-:W-:-:S06]  /*bed0*/  IMAD.U32 R19, R19, 0x10000, RZ ;  /* 0x0001000013137824 */ /* 0x000fcc00078e00ff */
[----:B------:R-:W0:Y:S02]  /*bee0*/  F2I.FTZ.TRUNC.NTZ R19, R19 ;  /* 0x0000001300137305 */ /* 0x000e24000021f100 */
[----:B0-----:R-:W-:Y:S01]  /*bef0*/  STG.E.U8 desc[UR36][R2.64], R19 ;  /* 0x0000001302007986 */ /* 0x001fe2000c101124 */
[----:B------:R-:W-:Y:S05]  /*bf00*/  EXIT ;  /* 0x000000000000794d */ /* 0x000fea0003800000 */
.L_x_802:
[----:B------:R-:W-:-:S06]  /*bf10*/  IMAD.U32 R5, R19, 0x10000, RZ ;  /* 0x0001000013057824 */ /* 0x000fcc00078e00ff */
[----:B------:R-:W0:Y:S02]  /*bf20*/  F2I.S64.TRUNC R4, R5 ;  /* 0x0000000500047311 */ /* 0x000e24000020d900 */
[----:B0-----:R-:W-:Y:S01]  /*bf30*/  STG.E.U8 desc[UR36][R2.64], R4 ;  /* 0x0000000402007986 */ /* 0x001fe2000c101124 */
[----:B------:R-:W-:Y:S05]  /*bf40*/  EXIT ;  /* 0x000000000000794d */ /* 0x000fea0003800000 */
.L_x_801:
[----:B------:R-:W-:-:S13]  /*bf50*/  ISETP.NE.AND P0, PT, R0, 0x2, PT ;  /* 0x000000020000780c */ /* 0x000fda0003f05270 */
[----:B------:R-:W-:Y:S05]  /*bf60*/  @!P0 BRA `(.L_x_804) ;  /* 0x0000000000308947 */ /* 0x000fea0003800000 */
[----:B------:R-:W-:-:S13]  /*bf70*/  ISETP.NE.AND P0, PT, R0, 0x3, PT ;  /* 0x000000030000780c */ /* 0x000fda0003f05270 */
[----:B------:R-:W-:Y:S05]  /*bf80*/  @!P0 BRA `(.L_x_805) ;  /* 0x0000000000188947 */ /* 0x000fea0003800000 */
[----:B------:R-:W-:-:S13]  /*bf90*/  ISETP.NE.AND P0, PT, R0, 0x4, PT ;  /* 0x000000040000780c */ /* 0x000fda0003f05270 */
[----:B------:R-:W-:Y:S05]  /*bfa0*/  @P0 BRA `(.L_x_803) ;  /* 0x0000000800780947 */ /* 0x000fea0003800000 */
[----:B------:R-:W-:-:S06]  /*bfb0*/  IMAD.U32 R4, R19, 0x10000, RZ ;  /* 0x0001000013047824 */ /* 0x000fcc00078e00ff */
[----:B------:R-:W0:Y:S02]  /*bfc0*/  F2I.S64.TRUNC R4, R4 ;  /* 0x0000000400047311 */ /* 0x000e24000020d900 */
[----:B0-----:R-:W-:Y:S01]  /*bfd0*/  STG.E.64 desc[UR36][R2.64], R4 ;  /* 0x0000000402007986 */ /* 0x001fe2000c101b24 */
[----:B------:R-:W-:Y:S05]  /*bfe0*/  EXIT ;  /* 0x000000000000794d */ /* 0x000fea0003800000 */
.L_x_805:
[----:B------:R-:W-:-:S06]  /*bff0*/  IMAD.U32 R19, R19, 0x10000, RZ ;  /* 0x0001000013137824 */ /* 0x000fcc00078e00ff */
[----:B------:R-:W0:Y:S02]  /*c000*/  F2I.FTZ.TRUNC.NTZ R19, R19 ;  /* 0x0000001300137305 */ /* 0x000e24000021f100 */
[----:B0-----:R-:W-:Y:S01]  /*c010*/  STG.E desc[UR36][R2.64], R19 ;  /* 0x0000001302007986 */ /* 0x001fe2000c101924 */
[----:B------:R-:W-:Y:S05]  /*c020*/  EXIT ;  /* 0x000000000000794d */ /* 0x000fea0003800000 */
.L_x_804:
[----:B------:R-:W-:-:S06]  /*c030*/  IMAD.U32 R19, R19, 0x10000, RZ ;  /* 0x0001000013137824 */ /* 0x000fcc00078e00ff */
[----:B------:R-:W0:Y:S02]  /*c040*/  F2I.FTZ.TRUNC.NTZ R19, R19 ;  /* 0x0000001300137305 */ /* 0x000e24000021f100 */
[----:B0-----:R-:W-:Y:S01]  /*c050*/  STG.E.U16 desc[UR36][R2.64], R19 ;  /* 0x0000001302007986 */ /* 0x001fe2000c101524 */
[----:B------:R-:W-:Y:S05]  /*c060*/  EXIT ;  /* 0x000000000000794d */ /* 0x000fea0003800000 */
.L_x_800:
[----:B------:R-:W-:-:S13]  /*c070*/  ISETP.GT.AND P0, PT, R0, 0x6, PT ;  /* 0x000000060000780c */ /* 0x000fda0003f04270 */
[----:B------:R-:W-:Y:S05]  /*c080*/  @P0 BRA `(.L_x_806) ;  /* 0x00000000002c0947 */ /* 0x000fea0003800000 */
[----:B------:R-:W-:-:S13]  /*c090*/  ISETP.NE.AND P0, PT, R0, 0x5, PT ;  /* 0x000000050000780c */ /* 0x000fda0003f05270 */
[----:B------:R-:W-:Y:S05]  /*c0a0*/  @!P0 BRA `(.L_x_807) ;  /* 0x0000000000148947 */ /* 0x000fea0003800000 */
[----:B------:R-:W-:-:S13]  /*c0b0*/  ISETP.NE.AND P0, PT, R0, 0x6, PT ;  /* 0x000000060000780c */ /* 0x000fda0003f05270 */
[----:B------:R-:W-:Y:S05]  /*c0c0*/  @P0 BRA `(.L_x_803) ;  /* 0x0000000800300947 */ /* 0x000fea0003800000 */
[----:B------:R-:W-:-:S05]  /*c0d0*/  IMAD.U32 R19, R19, 0x10000, RZ ;  /* 0x0001000013137824 */ /* 0x000fca00078e00ff */
[----:B------:R-:W-:Y:S01]  /*c0e0*/  STG.E desc[UR36][R2.64], R19 ;  /* 0x0000001302007986 */ /* 0x000fe2000c101924 */
[----:B------:R-:W-:Y:S05]  /*c0f0*/  EXIT ;  /* 0x000000000000794d */ /* 0x000fea0003800000 */
.L_x_807:
[----:B------:R-:W-:-:S05]  /*c100*/  IMAD.U32 R0, R19, 0x10000, RZ ;  /* 0x0001000013007824 */ /* 0x000fca00078e00ff */
[----:B------:R-:W-:-:S05]  /*c110*/  F2FP.F16.F32.PACK_AB R0, RZ, R0 ;  /* 0x00000000ff00723e */ /* 0x000fca00000000ff */
[----:B------:R-:W-:Y:S01]  /*c120*/  STG.E.U16 desc[UR36][R2.64], R0 ;  /* 0x0000000002007986 */ /* 0x000fe2000c101524 */
[----:B------:R-:W-:Y:S05]  /*c130*/  EXIT ;  /* 0x000000000000794d */ /* 0x000fea0003800000 */
.L_x_806:
        /* <DEDUP_REMOVED lines=8> */
[----:B------:R-:W-:Y:S01]  /*c1c0*/  STG.E.64 desc[UR36][R2.64], R4 ;  /* 0x0000000402007986 */ /* 0x000fe2000c101b24 */
[----:B------:R-:W-:Y:S05]  /*c1d0*/  EXIT ;  /* 0x000000000000794d */ /* 0x000fea0003800000 */
.L_x_809:
[----:B------:R-:W-:-:S05]  /*c1e0*/  IMAD.U32 R19, R19, 0x10000, RZ ;  /* 0x0001000013137824 */ /* 0x000fca00078e00ff */
[----:B------:R-:W-:-:S04]  /*c1f0*/  F2FP.F16.F32.PACK_AB R5, RZ, R19 ;  /* 0x00000013ff05723e */ /* 0x000fc800000000ff */
[----:B------:R-:W-:-:S05]  /*c200*/  PRMT R5, R5, 0x5410, RZ ;  /* 0x0000541005057816 */ /* 0x000fca00000000ff */
[----:B------:R-:W-:Y:S01]  /*c210*/  STG.E desc[UR36][R2.64], R5 ;  /* 0x0000000502007986 */ /* 0x000fe2000c101924 */
[----:B------:R-:W-:Y:S05]  /*c220*/  EXIT ;  /* 0x000000000000794d */ /* 0x000fea0003800000 */
.L_x_808:
[----:B------:R-:W-:-:S04]  /*c230*/  IMAD.U32 R4, R19, 0x10000, RZ ;  /* 0x0001000013047824 */ /* 0x000fc800078e00ff */
[----:B------:R-:W-:-:S06]  /*c240*/  FMUL.FTZ R4, R4, 1 ;  /* 0x3f80000004047820 */ /* 0x000fcc0000410000 */
[----:B------:R-:W0:Y:S02]  /*c250*/  F2F.F64.F32 R4, R4 ;  /* 0x0000000400047310 */ /* 0x000e240000201800 */
[----:B0-----:R-:W-:Y:S01]  /*c260*/  STG.E.64 desc[UR36][R2.64], R4 ;  /* 0x0000000402007986 */ /* 0x001fe2000c101b24 */
[----:B------:R-:W-:Y:S05]  /*c270*/  EXIT ;  /* 0x000000000000794d */ /* 0x000fea0003800000 */
.L_x_799:
        /* <DEDUP_REMOVED lines=11> */
[----:B------:R-:W0:Y:S02]  /*c330*/  F2I.FTZ.U32.TRUNC.NTZ R5, R5 ;  /* 0x0000000500057305 */ /* 0x000e24000021f000 */
[----:B0-----:R-:W-:Y:S01]  /*c340*/  STG.E.U16 desc[UR36][R2.64], R5 ;  /* 0x0000000502007986 */ /* 0x001fe2000c101524 */
[----:B------:R-:W-:Y:S05]  /*c350*/  EXIT ;  /* 0x000000000000794d */ /* 0x000fea0003800000 */
.L_x_813:
        /* <DEDUP_REMOVED lines=18> */
.L_x_816:
[----:B------:R-:W-:-:S04]  /*c480*/  SHF.R.U32.HI R5, RZ, 0x18, R5 ;  /* 0x00000018ff057819 */ /* 0x000fc80000011605 */
[----:B------:R-:W-:-:S07]  /*c490*/  LOP3.LUT R0, R0, 0x80, R5, 0xf8, !PT ;  /* 0x0000008000007812 */ /* 0x000fce00078ef805 */
.L_x_815:
[----:B------:R-:W-:Y:S05]  /*c4a0*/  BSYNC.RECONVERGENT B0 ;  /* 0x0000000000007941 */ /* 0x000fea0003800200 */
.L_x_814:
[----:B------:R-:W-:Y:S01]  /*c4b0*/  STG.E.U8 desc[UR36][R2.64], R0 ;  /* 0x0000000002007986 */ /* 0x000fe2000c101124 */
[----:B------:R-:W-:Y:S05]  /*c4c0*/  EXIT ;  /* 0x000000000000794d */ /* 0x000fea0003800000 */
.L_x_812:
        /* <DEDUP_REMOVED lines=18> */
.L_x_819:
[----:B------:R-:W-:-:S04]  /*c5f0*/  SHF.R.U32.HI R5, RZ, 0x18, R5 ;  /* 0x00000018ff057819 */ /* 0x000fc80000011605 */
[----:B------:R-:W-:-:S07]  /*c600*/  LOP3.LUT R0, R0, 0x80, R5, 0xf8, !PT ;  /* 0x0000008000007812 */ /* 0x000fce00078ef805 */
.L_x_818:
[----:B------:R-:W-:Y:S05]  /*c610*/  BSYNC.RECONVERGENT B0 ;  /* 0x0000000000007941 */ /* 0x000fea0003800200 */
.L_x_817:
[----:B------:R-:W-:Y:S01]  /*c620*/  STG.E.U8 desc[UR36][R2.64], R0 ;  /* 0x0000000002007986 */ /* 0x000fe2000c101124 */
[----:B------:R-:W-:Y:S05]  /*c630*/  EXIT ;  /* 0x000000000000794d */ /* 0x000fea0003800000 */
.L_x_811:
[----:B------:R-:W-:-:S13]  /*c640*/  ISETP.NE.AND P0, PT, R0, 0x1c, PT ;  /* 0x0000001c0000780c */ /* 0x000fda0003f05270 */
[----:B------:R-:W-:Y:S05]  /*c650*/  @!P0 BRA `(.L_x_820) ;  /* 0x0000000000608947 */ /* 0x000fea0003800000 */
[----:B------:R-:W-:-:S13]  /*c660*/  ISETP.NE.AND P0, PT, R0, 0x1d, PT ;  /* 0x0000001d0000780c */ /* 0x000fda0003f05270 */
[----:B------:R-:W-:Y:S05]  /*c670*/  @!P0 BRA `(.L_x_821) ;  /* 0x0000000000488947 */ /* 0x000fea0003800000 */
[----:B------:R-:W-:-:S13]  /*c680*/  ISETP.NE.AND P0, PT, R0, 0x2c, PT ;  /* 0x0000002c0000780c */ /* 0x000fda0003f05270 */
[----:B------:R-:W-:Y:S05]  /*c690*/  @P0 BRA `(.L_x_803) ;  /* 0x0000000000bc0947 */ /* 0x000fea0003800000 */
[----:B------:R-:W-:Y:S02]  /*c6a0*/  IMAD.U32 R19, R19, 0x10000, RZ ;  /* 0x0001000013137824 */ /* 0x000fe400078e00ff */
        /* <DEDUP_REMOVED lines=15> */
.L_x_821:
[----:B------:R-:W-:-:S06]  /*c7a0*/  IMAD.U32 R4, R19, 0x10000, RZ ;  /* 0x0001000013047824 */ /* 0x000fcc00078e00ff */
[----:B------:R-:W0:Y:S02]  /*c7b0*/  F2I.U64.TRUNC R4, R4 ;  /* 0x0000000400047311 */ /* 0x000e24000020d800 */
[----:B0-----:R-:W-:Y:S01]  /*c7c0*/  STG.E.64 desc[UR36][R2.64], R4 ;  /* 0x0000000402007986 */ /* 0x001fe2000c101b24 */
[----:B------:R-:W-:Y:S05]  /*c7d0*/  EXIT ;  /* 0x000000000000794d */ /* 0x000fea0003800000 */
.L_x_820:
[----:B------:R-:W-:-:S06]  /*c7e0*/  IMAD.U32 R19, R19, 0x10000, RZ ;  /* 0x0001000013137824 */ /* 0x000fcc00078e00ff */
[----:B------:R-:W0:Y:S02]  /*c7f0*/  F2I.FTZ.U32.TRUNC.NTZ R19, R19 ;  /* 0x0000001300137305 */ /* 0x000e24000021f000 */
[----:B0-----:R-:W-:Y:S01]  /*c800*/  STG.E desc[UR36][R2.64], R19 ;  /* 0x0000001302007986 */ /* 0x001fe2000c101924 */
[----:B------:R-:W-:Y:S05]  /*c810*/  EXIT ;  /* 0x000000000000794d */ /* 0x000fea0003800000 */
.L_x_810:
        /* <DEDUP_REMOVED lines=9> */
[----:B------:R-:W-:Y:S01]  /*c8b0*/  STG.E.U8 desc[UR36][R2.64], R5 ;  /* 0x0000000502007986 */ /* 0x000fe2000c101124 */
[----:B------:R-:W-:Y:S05]  /*c8c0*/  EXIT ;  /* 0x000000000000794d */ /* 0x000fea0003800000 */
.L_x_823:
[----:B------:R-:W-:Y:S01]  /*c8d0*/  IMAD.U32 R19, R19, 0x10000, RZ ;  /* 0x0001000013137824 */ /* 0x000fe200078e00ff */
[----:B------:R-:W-:-:S03]  /*c8e0*/  CS2R R6, SRZ ;  /* 0x0000000000067805 */ /* 0x000fc6000001ff00 */
[----:B------:R-:W-:-:S06]  /*c8f0*/  FMUL.FTZ R4, R19, 1 ;  /* 0x3f80000013047820 */ /* 0x000fcc0000410000 */
[----:B------:R-:W0:Y:S02]  /*c900*/  F2F.F64.F32 R4, R4 ;  /* 0x0000000400047310 */ /* 0x000e240000201800 */
[----:B0-----:R-:W-:Y:S01]  /*c910*/  STG.E.128 desc[UR36][R2.64], R4 ;  /* 0x0000000402007986 */ /* 0x001fe2000c101d24 */
[----:B------:R-:W-:Y:S05]  /*c920*/  EXIT ;  /* 0x000000000000794d */ /* 0x000fea0003800000 */
.L_x_822:
[----:B------:R-:W-:-:S13]  /*c930*/  ISETP.NE.AND P0, PT, R0, 0xf, PT ;  /* 0x0000000f0000780c */ /* 0x000fda0003f05270 */
[----:B------:R-:W-:Y:S05]  /*c940*/  @!P0 BRA `(.L_x_824) ;  /* 0x0000000000e88947 */ /* 0x000fea0003800000 */
[----:B------:R-:W-:-:S13]  /*c950*/  ISETP.NE.AND P0, PT, R0, 0x17, PT ;  /* 0x000000170000780c */ /* 0x000fda0003f05270 */
[----:B------:R-:W-:Y:S05]  /*c960*/  @!P0 BRA `(.L_x_825) ;  /* 0x0000000000908947 */ /* 0x000fea0003800000 */
[----:B------:R-:W-:-:S13]  /*c970*/  ISETP.NE.AND P0, PT, R0, 0x18, PT ;  /* 0x000000180000780c */ /* 0x000fda0003f05270 */
[----:B------:R-:W-:Y:S05]  /*c980*/  @!P0 BRA `(.L_x_826) ;  /* 0x0000000000448947 */ /* 0x000fea0003800000 */
.L_x_803:
[----:B------:R-:W-:Y:S01]  /*c990*/  MOV R0, 0x0 ;  /* 0x0000000000007802 */ /* 0x000fe20000000f00 */
[----:B------:R-:W0:Y:S01]  /*c9a0*/  LDCU.64 UR4, c[0x4][0x128] ;  /* 0x01002500ff0477ac */ /* 0x000e220008000a00 */
[----:B------:R-:W-:Y:S02]  /*c9b0*/  IMAD.MOV.U32 R8, RZ, RZ, 0x65 ;  /* 0x00000065ff087424 */ /* 0x000fe400078e00ff */
[----:B------:R1:W2:Y:S01]  /*c9c0*/  LDC.64 R2, c[0x4][R0] ;  /* 0x0100000000027b82 */ /* 0x0002a20000000a00 */
[----:B------:R-:W3:Y:S01]  /*c9d0*/  LDCU.64 UR6, c[0x4][0x130] ;  /* 0x01002600ff0677ac */ /* 0x000ee20008000a00 */
[----:B------:R-:W-:Y:S02]  /*c9e0*/  IMAD.MOV.U32 R12, RZ, RZ, 0x1 ;  /* 0x00000001ff0c7424 */ /* 0x000fe400078e00ff */
[----:B------:R-:W-:Y:S01]  /*c9f0*/  IMAD.MOV.U32 R13, RZ, RZ, RZ ;  /* 0x000000ffff0d7224 */ /* 0x000fe200078e00ff */
[----:B------:R-:W4:Y:S01]  /*ca00*/  LDCU.64 UR8, c[0x4][0x40] ;  /* 0x01000800ff0877ac */ /* 0x000f220008000a00 */
[----:B0-----:R-:W-:-:S02]  /*ca10*/  IMAD.U32 R4, RZ, RZ, UR4 ;  /* 0x00000004ff047e24 */ /* 0x001fc4000f8e00ff */
[----:B------:R-:W-:Y:S02]  /*ca20*/  IMAD.U32 R5, RZ, RZ, UR5 ;  /* 0x00000005ff057e24 */ /* 0x000fe4000f8e00ff */
[----:B---3--:R-:W-:Y:S02]  /*ca30*/  IMAD.U32 R6, RZ, RZ, UR6 ;  /* 0x00000006ff067e24 */ /* 0x008fe4000f8e00ff */
[----:B------:R-:W-:Y:S02]  /*ca40*/  IMAD.U32 R7, RZ, RZ, UR7 ;  /* 0x00000007ff077e24 */ /* 0x000fe4000f8e00ff */
[----:B----4-:R-:W-:Y:S02]  /*ca50*/  IMAD.U32 R10, RZ, RZ, UR8 ;  /* 0x00000008ff0a7e24 */ /* 0x010fe4000f8e00ff */
[----:B-1----:R-:W-:-:S07]  /*ca60*/  IMAD.U32 R11, RZ, RZ, UR9 ;  /* 0x00000009ff0b7e24 */ /* 0x002fce000f8e00ff */
[----:B------:R-:W-:-:S07]  /*ca70*/  LEPC R20, `(.L_x_827) ;  /* 0x000000001014794e */ /* 0x000fce0000000000 */
[----:B--2---:R-:W-:Y:S05]  /*ca80*/  CALL.ABS.NOINC R2 ;  /* 0x0000000002007343 */ /* 0x004fea0003c00000 */
.L_x_827:
[----:B------:R-:W-:Y:S05]  /*ca90*/  EXIT ;  /* 0x000000000000794d */ /* 0x000fea0003800000 */
.L_x_826:
        /* <DEDUP_REMOVED lines=13> */
.L_x_829:
[----:B------:R-:W-:Y:S05]  /*cb70*/  BSYNC.RECONVERGENT B0 ;  /* 0x0000000000007941 */ /* 0x000fea0003800200 */
.L_x_828:
[----:B------:R-:W-:-:S05]  /*cb80*/  LOP3.LUT R5, R0, 0x80, R5, 0xf8, !PT ;  /* 0x0000008000057812 */ /* 0x000fca00078ef805 */
[----:B------:R-:W-:Y:S01]  /*cb90*/  STG.E.U8 desc[UR36][R2.64], R5 ;  /* 0x0000000502007986 */ /* 0x000fe2000c101124 */
[----:B------:R-:W-:Y:S05]  /*cba0*/  EXIT ;  /* 0x000000000000794d */ /* 0x000fea0003800000 */
.L_x_825:
        /* <DEDUP_REMOVED lines=12> */
.L_x_831:
[----:B------:R-:W-:Y:S01]  /*cc70*/  IMAD.MOV.U32 R0, RZ, RZ, 0x7f ;  /* 0x0000007fff007424 */ /* 0x000fe200078e00ff */
[----:B------:R-:W-:-:S04]  /*cc80*/  ISETP.GT.U32.AND P0, PT, R4, 0x7f800000, PT ;  /* 0x7f8000000400780c */ /* 0x000fc80003f04070 */
[----:B------:R-:W-:-:S09]  /*cc90*/  SEL R0, R0, 0x7c, P0 ;  /* 0x0000007c00007807 */ /* 0x000fd20000000000 */
.L_x_832:
[----:B------:R-:W-:Y:S05]  /*cca0*/  BSYNC.RECONVERGENT B0 ;  /* 0x0000000000007941 */ /* 0x000fea0003800200 */
.L_x_830:
[----:B------:R-:W-:-:S04]  /*ccb0*/  SHF.R.U32.HI R5, RZ, 0x18, R5 ;  /* 0x00000018ff057819 */ /* 0x000fc80000011605 */
[----:B------:R-:W-:-:S05]  /*ccc0*/  LOP3.LUT R5, R0, 0x80, R5, 0xf8, !PT ;  /* 0x0000008000057812 */ /* 0x000fca00078ef805 */
[----:B------:R-:W-:Y:S01]  /*ccd0*/  STG.E.U8 desc[UR36][R2.64], R5 ;  /* 0x0000000502007986 */ /* 0x000fe2000c101124 */
[----:B------:R-:W-:Y:S05]  /*cce0*/  EXIT ;  /* 0x000000000000794d */ /* 0x000fea0003800000 */
.L_x_824:
[----:B------:R-:W-:Y:S01]  /*ccf0*/  STG.E.U16 desc[UR36][R2.64], R19 ;  /* 0x0000001302007986 */ /* 0x000fe2000c101524 */
[----:B------:R-:W-:Y:S05]  /*cd00*/  EXIT ;  /* 0x000000000000794d */ /* 0x000fea0003800000 */
.L_x_833:
        /* <DEDUP_REMOVED lines=15> */
.L_x_3321:


//--------------------- .text._ZN2at6native18elementwise_kernelILi128ELi4EZNS0_22gpu_kernel_impl_nocastIZZZNS0_65_GLOBAL__N__eb3311e5_27_ActivationHardtanhKernel_cu_9e10b42f_293624hardtanh_backward_kernelERNS_14TensorIteratorERKN3c106ScalarES9_ENKUlvE_clEvENKUlvE2_clEvEUlNS6_8BFloat16ESC_E_EEvRNS_18TensorIteratorBaseERKT_EUliE_EEviT1_ --------------------------
	.section	.text._ZN2at6native18elementwise_kernelILi128ELi4EZNS0_22gpu_kernel_impl_nocastIZZZNS0_65_GLOBAL__N__eb3311e5_27_ActivationHardtanhKernel_cu_9e10b42f_293624hardtanh_backward_kernelERNS_14TensorIteratorERKN3c106ScalarES9_ENKUlvE_clEvENKUlvE2_clEvEUlNS6_8BFloat16ESC_E_EEvRNS_18TensorIteratorBaseERKT_EUliE_EEviT1_,"ax",@progbits
	.align	128
        .global         _ZN2at6native18elementwise_kernelILi128ELi4EZNS0_22gpu_kernel_impl_nocastIZZZNS0_65_GLOBAL__N__eb3311e5_27_ActivationHardtanhKernel_cu_9e10b42f_293624hardtanh_backward_kernelERNS_14TensorIteratorERKN3c106ScalarES9_ENKUlvE_clEvENKUlvE2_clEvEUlNS6_8BFloat16ESC_E_EEvRNS_18TensorIteratorBaseERKT_EUliE_EEviT1_
        .type           _ZN2at6native18elementwise_kernelILi128ELi4EZNS0_22gpu_kernel_impl_nocastIZZZNS0_65_GLOBAL__N__eb3311e5_27_ActivationHardtanhKernel_cu_9e10b42f_293624hardtanh_backward_kernelERNS_14TensorIteratorERKN3c106ScalarES9_ENKUlvE_clEvENKUlvE2_clEvEUlNS6_8BFloat16ESC_E_EEvRNS_18TensorIteratorBaseERKT_EUliE_EEviT1_,@function
        .size           _ZN2at6native18elementwise_kernelILi128ELi4EZNS0_22gpu_kernel_impl_nocastIZZZNS0_65_GLOBAL__N__eb3311e5_27_ActivationHardtanhKernel_cu_9e10b42f_293624hardtanh_backward_kernelERNS_14TensorIteratorERKN3c106ScalarES9_ENKUlvE_clEvENKUlvE2_clEvEUlNS6_8BFloat16ESC_E_EEvRNS_18TensorIteratorBaseERKT_EUliE_EEviT1_,(.L_x_3322 - _ZN2at6native18elementwise_kernelILi128ELi4EZNS0_22gpu_kernel_impl_nocastIZZZNS0_65_GLOBAL__N__eb3311e5_27_ActivationHardtanhKernel_cu_9e10b42f_293624hardtanh_backward_kernelERNS_14TensorIteratorERKN3c106ScalarES9_ENKUlvE_clEvENKUlvE2_clEvEUlNS6_8BFloat16ESC_E_EEvRNS_18TensorIteratorBaseERKT_EUliE_EEviT1_)
        .other          _ZN2at6native18elementwise_kernelILi128ELi4EZNS0_22gpu_kernel_impl_nocastIZZZNS0_65_GLOBAL__N__eb3311e5_27_ActivationHardtanhKernel_cu_9e10b42f_293624hardtanh_backward_kernelERNS_14TensorIteratorERKN3c106ScalarES9_ENKUlvE_clEvENKUlvE2_clEvEUlNS6_8BFloat16ESC_E_EEvRNS_18TensorIteratorBaseERKT_EUliE_EEviT1_,@"STO_CUDA_ENTRY STV_DEFAULT"
_ZN2at6native18elementwise_kernelILi128ELi4EZNS0_22gpu_kernel_impl_nocastIZZZNS0_65_GLOBAL__N__eb3311e5_27_ActivationHardtanhKernel_cu_9e10b42f_293624hardtanh_backward_kernelERNS_14TensorIteratorERKN3c106ScalarES9_ENKUlvE_clEvENKUlvE2_clEvEUlNS6_8BFloat16ESC_E_EEvRNS_18TensorIteratorBaseERKT_EUliE_EEviT1_:
.text._ZN2at6native18elementwise_kernelILi128ELi4EZNS0_22gpu_kernel_impl_nocastIZZZNS0_65_GLOBAL__N__eb3311e5_27_ActivationHardtanhKernel_cu_9e10b42f_293624hardtanh_backward_kernelERNS_14TensorIteratorERKN3c106ScalarES9_ENKUlvE_clEvENKUlvE2_clEvEUlNS6_8BFloat16ESC_E_EEvRNS_18TensorIteratorBaseERKT_EUliE_EEviT1_:
[----:B------:R-:W-:Y:S08]  /*0000*/  LDC R1, c[0x0][0x37c] ;  /* 0x0000df00ff017b82 */ /* 0x000ff00000000800 */
[----:B------:R-:W0:Y:S01]  /*0010*/  LDC R2, c[0x0][0x388] ;  /* 0x0000e200ff027b82 */ /* 0x000e220000000800 */
[----:B------:R-:W1:Y:S01]  /*0020*/  S2R R3, SR_TID.X ;  /* 0x0000000000037919 */ /* 0x000e620000002100 */
[----:B------:R-:W2:Y:S06]  /*0030*/  LDCU.64 UR6, c[0x0][0x358] ;  /* 0x00006b00ff0677ac */ /* 0x000eac0008000a00 */
[----:B------:R-:W3:Y:S01]  /*0040*/  S2UR UR4, SR_CTAID.X ;  /* 0x00000000000479c3 */ /* 0x000ee20000002500 */
[----:B0-----:R-:W-:Y:S01]  /*0050*/  ISETP.NE.AND P0, PT, R2, RZ, PT ;  /* 0x000000ff0200720c */ /* 0x001fe20003f05270 */
[----:B---3--:R-:W-:-:S06]  /*0060*/  USHF.L.U32 UR4, UR4, 0x9, URZ ;  /* 0x0000000904047899 */ /* 0x008fcc00080006ff */
[----:B-1----:R-:W-:-:S06]  /*0070*/  LOP3.LUT R3, R3, UR4, RZ, 0xfc, !PT ;  /* 0x0000000403037c12 */ /* 0x002fcc000f8efcff */
[----:B--2---:R-:W-:Y:S05]  /*0080*/  @P0 BRA `(.L_x_834) ;  /* 0x0000000400300947 */ /* 0x004fea0003800000 */
[----:B------:R-:W0:Y:S01]  /*0090*/  LDCU UR4, c[0x0][0x380] ;  /* 0x00007000ff0477ac */ /* 0x000e220008000800 */
[----:B------:R-:W-:Y:S04]  /*00a0*/  BSSY.RECONVERGENT B0, `(.L_x_835) ;  /* 0x0000038000007945 */ /* 0x000fe80003800200 */
[----:B------:R-:W-:Y:S01]  /*00b0*/  BSSY.RELIABLE B1, `(.L_x_836) ;  /* 0x0000027000017945 */ /* 0x000fe20003800100 */
[----:B0-----:R-:W-:-:S13]  /*00c0*/  ISETP.GE.AND P0, PT, R3, UR4, PT ;  /* 0x0000000403007c0c */ /* 0x001fda000bf06270 */
[----:B------:R-:W-:Y:S05]  /*00d0*/  @P0 BRA `(.L_x_837) ;  /* 0x0000000000840947 */ /* 0x000fea0003800000 */
[----:B------:R-:W0:Y:S01]  /*00e0*/  LDC.64 R6, c[0x0][0x5f8] ;  /* 0x00017e00ff067b82 */ /* 0x000e220000000a00 */
[----:B------:R-:W1:Y:S07]  /*00f0*/  LDCU.64 UR8, c[0x0][0x600] ;  /* 0x0000c000ff0877ac */ /* 0x000e6e0008000a00 */
[----:B------:R-:W2:Y:S01]  /*0100*/  LDC.64 R4, c[0x0][0x5f0] ;  /* 0x00017c00ff047b82 */ /* 0x000ea20000000a00 */
[----:B0-----:R-:W3:Y:S04]  /*0110*/  LDG.E.U16 R6, desc[UR6][R6.64] ;  /* 0x0000000606067981 */ /* 0x001ee8000c1e1500 */
[----:B--2---:R-:W2:Y:S03]  /*0120*/  LDG.E.U16 R4, desc[UR6][R4.64] ;  /* 0x0000000604047981 */ /* 0x004ea6000c1e1500 */
[----:B------:R-:W0:Y:S01]  /*0130*/  LDC.64 R8, c[0x0][0x5e8] ;  /* 0x00017a00ff087b82 */ /* 0x000e220000000a00 */
[----:B------:R-:W-:-:S02]  /*0140*/  IADD3 R3, PT, PT, R3, 0x80, RZ ;  /* 0x0000008003037810 */ /* 0x000fc40007ffe0ff */
[----:B---3--:R-:W-:-:S04]  /*0150*/  SHF.L.U32 R2, R6, 0x10, RZ ;  /* 0x0000001006027819 */ /* 0x008fc800000006ff */
[C---:B-1----:R-:W-:Y:S02]  /*0160*/  FSETP.GE.FTZ.AND P1, PT, R2.reuse, UR9, PT ;  /* 0x0000000902007c0b */ /* 0x042fe4000bf36000 */
[----:B------:R-:W-:Y:S02]  /*0170*/  FSETP.GTU.FTZ.AND P0, PT, R2, UR8, PT ;  /* 0x0000000802007c0b */ /* 0x000fe4000bf1c000 */
[----:B--2---:R-:W-:-:S04]  /*0180*/  SHF.L.U32 R0, R4, 0x10, RZ ;  /* 0x0000001004007819 */ /* 0x004fc800000006ff */
[----:B------:R-:W-:-:S04]  /*0190*/  FSEL R0, R0, RZ, !P1 ;  /* 0x000000ff00007208 */ /* 0x000fc80004800000 */
[----:B------:R-:W-:Y:S02]  /*01a0*/  FSEL R0, R0, RZ, P0 ;  /* 0x000000ff00007208 */ /* 0x000fe40000000000 */
[----:B------:R-:W-:Y:S02]  /*01b0*/  ISETP.GE.AND P0, PT, R3, UR4, PT ;  /* 0x0000000403007c0c */ /* 0x000fe4000bf06270 */
[----:B------:R-:W-:-:S05]  /*01c0*/  F2FP.BF16.F32.PACK_AB R0, RZ, R0 ;  /* 0x00000000ff00723e */ /* 0x000fca00000010ff */
[----:B0-----:R0:W-:Y:S06]  /*01d0*/  STG.E.U16 desc[UR6][R8.64], R0 ;  /* 0x0000000008007986 */ /* 0x0011ec000c101506 */
[----:B------:R-:W-:Y:S05]  /*01e0*/  @P0 BREAK.RELIABLE B1 ;  /* 0x0000000000010942 */ /* 0x000fea0003800100 */
[----:B------:R-:W-:Y:S05]  /*01f0*/  @P0 BRA `(.L_x_838) ;  /* 0x0000000000880947 */ /* 0x000fea0003800000 */
[----:B------:R-:W1:Y:S01]  /*0200*/  LDC.64 R6, c[0x0][0x5f8] ;  /* 0x00017e00ff067b82 */ /* 0x000e620000000a00 */
[----:B------:R-:W2:Y:S07]  /*0210*/  LDCU.64 UR8, c[0x0][0x600] ;  /* 0x0000c000ff0877ac */ /* 0x000eae0008000a00 */
[----:B------:R-:W3:Y:S01]  /*0220*/  LDC.64 R4, c[0x0][0x5f0] ;  /* 0x00017c00ff047b82 */ /* 0x000ee20000000a00 */
[----:B-1----:R-:W4:Y:S04]  /*0230*/  LDG.E.U16 R6, desc[UR6][R6.64] ;  /* 0x0000000606067981 */ /* 0x002f28000c1e1500 */
[----:B---3--:R-:W3:Y:S03]  /*0240*/  LDG.E.U16 R4, desc[UR6][R4.64] ;  /* 0x0000000604047981 */ /* 0x008ee6000c1e1500 */
[----:B0-----:R-:W0:Y:S01]  /*0250*/  LDC.64 R8, c[0x0][0x5e8] ;  /* 0x00017a00ff087b82 */ /* 0x001e220000000a00 */
[----:B------:R-:W-:-:S02]  /*0260*/  IADD3 R3, PT, PT, R3, 0x80, RZ ;  /* 0x0000008003037810 */ /* 0x000fc40007ffe0ff */
[----:B----4-:R-:W-:-:S04]  /*0270*/  SHF.L.U32 R2, R6, 0x10, RZ ;  /* 0x0000001006027819 */ /* 0x010fc800000006ff */
[C---:B--2---:R-:W-:Y:S02]  /*0280*/  FSETP.GE.FTZ.AND P1, PT, R2.reuse, UR9, PT ;  /* 0x0000000902007c0b */ /* 0x044fe4000bf36000 */
[----:B------:R-:W-:Y:S02]  /*0290*/  FSETP.GTU.FTZ.AND P0, PT, R2, UR8, PT ;  /* 0x0000000802007c0b */ /* 0x000fe4000bf1c000 */
[----:B---3--:R-:W-:-:S04]  /*02a0*/  SHF.L.U32 R0, R4, 0x10, RZ ;  /* 0x0000001004007819 */ /* 0x008fc800000006ff */
[----:B------:R-:W-:-:S04]  /*02b0*/  FSEL R0, R0, RZ, !P1 ;  /* 0x000000ff00007208 */ /* 0x000fc80004800000 */
[----:B------:R-:W-:-:S04]  /*02c0*/  FSEL R0, R0, RZ, P0 ;  /* 0x000000ff00007208 */ /* 0x000fc80000000000 */
[----:B------:R-:W-:-:S05]  /*02d0*/  F2FP.BF16.F32.PACK_AB R0, RZ, R0 ;  /* 0x00000000ff00723e */ /* 0x000fca00000010ff */
[----:B0-----:R0:W-:Y:S02]  /*02e0*/  STG.E.U16 desc[UR6][R8.64], R0 ;  /* 0x0000000008007986 */ /* 0x0011e4000c101506 */
.L_x_837:
[----:B------:R-:W-:-:S13]  /*02f0*/  ISETP.GE.AND P0, PT, R3, UR4, PT ;  /* 0x0000000403007c0c */ /* 0x000fda000bf06270 */
[----:B------:R-:W-:Y:S05]  /*0300*/  @P0 BREAK.RELIABLE B1 ;  /* 0x0000000000010942 */ /* 0x000fea0003800100 */
[----:B------:R-:W-:Y:S05]  /*0310*/  @P0 BRA `(.L_x_838) ;  /* 0x0000000000400947 */ /* 0x000fea0003800000 */
[----:B------:R-:W-:Y:S05]  /*0320*/  BSYNC.RELIABLE B1 ;  /* 0x0000000000017941 */ /* 0x000fea0003800100 */
.L_x_836:
        /* <DEDUP_REMOVED lines=15> */
.L_x_838:
[----:B------:R-:W-:Y:S05]  /*0420*/  BSYNC.RECONVERGENT B0 ;  /* 0x0000000000007941 */ /* 0x000fea0003800200 */
.L_x_835:
[----:B------:R-:W-:Y:S05]  /*0430*/  WARPSYNC.ALL ;  /* 0x0000000000007948 */ /* 0x000fea0003800000 */
[----:B------:R-:W-:-:S13]  /*0440*/  ISETP.GE.AND P0, PT, R3, UR4, PT ;  /* 0x0000000403007c0c */ /* 0x000fda000bf06270 */
[----:B------:R-:W-:Y:S05]  /*0450*/  @P0 EXIT ;  /* 0x000000000000094d */ /* 0x000fea0003800000 */
[----:B------:R-:W2:Y:S01]  /*0460*/  LDC.64 R4, c[0x0][0x5f8] ;  /* 0x00017e00ff047b82 */ /* 0x000ea20000000a00 */
[----:B------:R-:W3:Y:S07]  /*0470*/  LDCU.64 UR4, c[0x0][0x600] ;  /* 0x0000c000ff0477ac */ /* 0x000eee0008000a00 */
[----:B------:R-:W4:Y:S01]  /*0480*/  LDC.64 R2, c[0x0][0x5f0] ;  /* 0x00017c00ff027b82 */ /* 0x000f220000000a00 */
[----:B--2---:R-:W0:Y:S04]  /*0490*/  LDG.E.U16 R4, desc[UR6][R4.64] ;  /* 0x0000000604047981 */ /* 0x004e28000c1e1500 */
[----:B----4-:R-:W2:Y:S03]  /*04a0*/  LDG.E.U16 R2, desc[UR6][R2.64] ;  /* 0x0000000602027981 */ /* 0x010ea6000c1e1500 */
[----:B------:R-:W4:Y:S01]  /*04b0*/  LDC.64 R6, c[0x0][0x5e8] ;  /* 0x00017a00ff067b82 */ /* 0x000f220000000a00 */
[----:B01----:R-:W-:-:S04]  /*04c0*/  SHF.L.U32 R8, R4, 0x10, RZ ;  /* 0x0000001004087819 */ /* 0x003fc800000006ff */
[C---:B---3--:R-:W-:Y:S02]  /*04d0*/  FSETP.GE.FTZ.AND P1, PT, R8.reuse, UR5, PT ;  /* 0x0000000508007c0b */ /* 0x048fe4000bf36000 */
[----:B------:R-:W-:Y:S02]  /*04e0*/  FSETP.GTU.FTZ.AND P0, PT, R8, UR4, PT ;  /* 0x0000000408007c0b */ /* 0x000fe4000bf1c000 */
[----:B--2---:R-:W-:-:S04]  /*04f0*/  SHF.L.U32 R0, R2, 0x10, RZ ;  /* 0x0000001002007819 */ /* 0x004fc800000006ff */
[----:B------:R-:W-:-:S04]  /*0500*/  FSEL R0, R0, RZ, !P1 ;  /* 0x000000ff00007208 */ /* 0x000fc80004800000 */
[----:B------:R-:W-:-:S04]  /*0510*/  FSEL R0, R0, RZ, P0 ;  /* 0x000000ff00007208 */ /* 0x000fc80000000000 */
[----:B------:R-:W-:-:S05]  /*0520*/  F2FP.BF16.F32.PACK_AB R0, RZ, R0 ;  /* 0x00000000ff00723e */ /* 0x000fca00000010ff */
[----:B----4-:R-:W-:Y:S01]  /*0530*/  STG.E.U16 desc[UR6][R6.64], R0 ;  /* 0x0000000006007986 */ /* 0x010fe2000c101506 */
[----:B------:R-:W-:Y:S05]  /*0540*/  EXIT ;  /* 0x000000000000794d */ /* 0x000fea0003800000 */
.L_x_834:
[----:B------:R-:W0:Y:S01]  /*0550*/  LDCU UR4, c[0x0][0x380] ;  /* 0x00007000ff0477ac */ /* 0x000e220008000800 */
[----:B------:R-:W-:Y:S01]  /*0560*/  IADD3 R2, PT, PT, R2, -0x1, RZ ;  /* 0xffffffff02027810 */ /* 0x000fe20007ffe0ff */
[----:B------:R-:W-:Y:S04]  /*0570*/  BSSY.RECONVERGENT B0, `(.L_x_839) ;  /* 0x000045d000007945 */ /* 0x000fe80003800200 */
[----:B------:R-:W-:Y:S01]  /*0580*/  BSSY.RELIABLE B1, `(.L_x_840) ;  /* 0x00002eb000017945 */ /* 0x000fe20003800100 */
[----:B------:R-:W-:-:S04]  /*0590*/  VIMNMX.U32 R0, PT, PT, R2, 0x18, PT ;  /* 0x0000001802007848 */ /* 0x000fc80003fe0000 */
[----:B------:R-:W-:Y:S02]  /*05a0*/  IADD3 R0, PT, PT, R0, 0x1, RZ ;  /* 0x0000000100007810 */ /* 0x000fe40007ffe0ff */
[----:B0-----:R-:W-:-:S13]  /*05b0*/  ISETP.GE.AND P0, PT, R3, UR4, PT ;  /* 0x0000000403007c0c */ /* 0x001fda000bf06270 */
[----:B------:R-:W-:Y:S05]  /*05c0*/  @P0 BRA `(.L_x_841) ;  /* 0x0000002c008c0947 */ /* 0x000fea0003800000 */
[----:B------:R-:W0:Y:S01]  /*05d0*/  LDCU.64 UR8, c[0x0][0x390] ;  /* 0x00007200ff0877ac */ /* 0x000e220008000a00 */
[----:B------:R-:W-:Y:S01]  /*05e0*/  HFMA2 R4, -RZ, RZ, 0, 0 ;  /* 0x00000000ff047431 */ /* 0x000fe200000001ff */
[----:B------:R-:W-:Y:S01]  /*05f0*/  MOV R5, R3 ;  /* 0x0000000300057202 */ /* 0x000fe20000000f00 */
[----:B------:R-:W1:Y:S01]  /*0600*/  LDCU UR5, c[0x0][0x38c] ;  /* 0x00007180ff0577ac */ /* 0x000e620008000800 */
[----:B------:R-:W-:Y:S01]  /*0610*/  ISETP.NE.AND P0, PT, R2, RZ, PT ;  /* 0x000000ff0200720c */ /* 0x000fe20003f05270 */
[----:B------:R-:W2:Y:S01]  /*0620*/  LDCU.64 UR10, c[0x0][0x4b8] ;  /* 0x00009700ff0a77ac */ /* 0x000ea20008000a00 */
[----:B0-----:R-:W-:Y:S01]  /*0630*/  IMAD.HI.U32 R8, R3, UR8, R4 ;  /* 0x0000000803087c27 */ /* 0x001fe2000f8e0004 */
[----:B------:R-:W0:Y:S04]  /*0640*/  LDCU UR8, c[0x0][0x4c0] ;  /* 0x00009800ff0877ac */ /* 0x000e280008000800 */
[----:B------:R-:W-:-:S04]  /*0650*/  SHF.R.U32.HI R9, RZ, UR9, R8 ;  /* 0x00000009ff097c19 */ /* 0x000fc80008011608 */
[----:B------:R-:W-:-:S05]  /*0660*/  IADD3 R6, PT, PT, -R9, RZ, RZ ;  /* 0x000000ff09067210 */ /* 0x000fca0007ffe1ff */
[----:B-1----:R-:W-:-:S04]  /*0670*/  IMAD R6, R6, UR5, R3 ;  /* 0x0000000506067c24 */ /* 0x002fc8000f8e0203 */
[C---:B--2---:R-:W-:Y:S02]  /*0680*/  IMAD R5, R6.reuse, UR10, RZ ;  /* 0x0000000a06057c24 */ /* 0x044fe4000f8e02ff */
[C---:B------:R-:W-:Y:S02]  /*0690*/  IMAD R4, R6.reuse, UR11, RZ ;  /* 0x0000000b06047c24 */ /* 0x040fe4000f8e02ff */
[----:B0-----:R-:W-:Y:S01]  /*06a0*/  IMAD R6, R6, UR8, RZ ;  /* 0x0000000806067c24 */ /* 0x001fe2000f8e02ff */
[----:B------:R-:W-:Y:S06]  /*06b0*/  @!P0 BRA `(.L_x_842) ;  /* 0x0000001400348947 */ /* 0x000fec0003800000 */
[----:B------:R-:W0:Y:S01]  /*06c0*/  LDCU.64 UR8, c[0x0][0x398] ;  /* 0x00007300ff0877ac */ /* 0x000e220008000a00 */
[----:B------:R-:W-:Y:S02]  /*06d0*/  MOV R8, RZ ;  /* 0x000000ff00087202 */ /* 0x000fe40000000f00 */
[----:B------:R-:W-:Y:S01]  /*06e0*/  ISETP.NE.AND P0, PT, R0, 0x2, PT ;  /* 0x000000020000780c */ /* 0x000fe20003f05270 */
[----:B------:R-:W1:Y:S01]  /*06f0*/  LDCU UR5, c[0x0][0x3a0] ;  /* 0x00007400ff0577ac */ /* 0x000e620008000800 */
[----:B------:R-:W2:Y:S01]  /*0700*/  LDCU UR10, c[0x0][0x4c4] ;  /* 0x00009880ff0a77ac */ /* 0x000ea20008000800 */
[----:B------:R-:W3:Y:S01]  /*0710*/  LDCU.64 UR12, c[0x0][0x4c8] ;  /* 0x00009900ff0c77ac */ /* 0x000ee20008000a00 */
[----:B0-----:R-:W-:-:S05]  /*0720*/  IMAD.HI.U32 R10, R9, UR9, R8 ;  /* 0x00000009090a7c27 */ /* 0x001fca000f8e0008 */
[----:B-1----:R-:W-:-:S04]  /*0730*/  SHF.R.U32.HI R11, RZ, UR5, R10 ;  /* 0x00000005ff0b7c19 */ /* 0x002fc8000801160a */
[----:B------:R-:W-:-:S05]  /*0740*/  IADD3 R7, PT, PT, -R11, RZ, RZ ;  /* 0x000000ff0b077210 */ /* 0x000fca0007ffe1ff */
[----:B------:R-:W-:-:S04]  /*0750*/  IMAD R9, R7, UR8, R9 ;  /* 0x0000000807097c24 */ /* 0x000fc8000f8e0209 */
[C---:B--2---:R-:W-:Y:S02]  /*0760*/  IMAD R5, R9.reuse, UR10, R5 ;  /* 0x0000000a09057c24 */ /* 0x044fe4000f8e0205 */
[C---:B---3--:R-:W-:Y:S02]  /*0770*/  IMAD R4, R9.reuse, UR12, R4 ;  /* 0x0000000c09047c24 */ /* 0x048fe4000f8e0204 */
[----:B------:R-:W-:Y:S01]  /*0780*/  IMAD R6, R9, UR13, R6 ;  /* 0x0000000d09067c24 */ /* 0x000fe2000f8e0206 */
[----:B------:R-:W-:Y:S06]  /*0790*/  @!P0 BRA `(.L_x_842) ;  /* 0x0000001000fc8947 */ /* 0x000fec0003800000 */
[----:B------:R-:W0:Y:S01]  /*07a0*/  LDCU.64 UR8, c[0x0][0x3a8] ;  /* 0x00007500ff0877ac */ /* 0x000e220008000a00 */
[----:B------:R-:W-:Y:S01]  /*07b0*/  HFMA2 R10, -RZ, RZ, 0, 0 ;  /* 0x00000000ff0a7431 */ /* 0x000fe200000001ff */
[----:B------:R-:W-:Y:S01]  /*07c0*/  ISETP.NE.AND P0, PT, R0, 0x3, PT ;  /* 0x000000030000780c */ /* 0x000fe20003f05270 */
[----:B------:R-:W1:Y:S01]  /*07d0*/  LDCU UR5, c[0x0][0x3a4] ;  /* 0x00007480ff0577ac */ /* 0x000e620008000800 */
[----:B------:R-:W2:Y:S02]  /*07e0*/  LDCU.64 UR10, c[0x0][0x4d0] ;  /* 0x00009a00ff0a77ac */ /* 0x000ea40008000a00 */
        /* <DEDUP_REMOVED lines=24> */
[----:B------:R-:W-:Y:S02]  /*0970*/  MOV R10, RZ ;  /* 0x000000ff000a7202 */ /* 0x000fe40000000f00 */
[----:B------:R-:W-:Y:S01]  /*0980*/  ISETP.NE.AND P0, PT, R0, 0x5, PT ;  /* 0x000000050000780c */ /* 0x000fe20003f05270 */
[----:B------:R-:W1:Y:S01]  /*0990*/  LDCU UR5, c[0x0][0x3bc] ;  /* 0x00007780ff0577ac */ /* 0x000e620008000800 */
[----:B------:R-:W2:Y:S01]  /*09a0*/  LDCU.64 UR10, c[0x0][0x4e8] ;  /* 0x00009d00ff0a77ac */ /* 0x000ea20008000a00 */
        /* <DEDUP_REMOVED lines=10> */
[----:B------:R-:W-:Y:S01]  /*0a50*/  HFMA2 R8, -RZ, RZ, 0, 0 ;  /* 0x00000000ff087431 */ /* 0x000fe200000001ff */
        /* <DEDUP_REMOVED lines=250> */
[----:B------:R-:W-:Y:S01]  /*1a00*/  ISETP.NE.AND P0, PT, R0, 0x18, PT ;  /* 0x000000180000780c */ /* 0x000fe20003f05270 */
[----:B------:R-:W0:Y:S01]  /*1a10*/  LDCU.64 UR8, c[0x0][0x4a0] ;  /* 0x00009400ff0877ac */ /* 0x000e220008000a00 */
[----:B------:R-:W-:Y:S01]  /*1a20*/  HFMA2 R8, -RZ, RZ, 0, 0 ;  /* 0x00000000ff087431 */ /* 0x000fe200000001ff */
[----:B------:R-:W1:Y:S01]  /*1a30*/  LDCU UR5, c[0x0][0x4a8] ;  /* 0x00009500ff0577ac */ /* 0x000e620008000800 */
[----:B------:R-:W2:Y:S09]  /*1a40*/  LDCU.64 UR10, c[0x0][0x5d0] ;  /* 0x0000ba00ff0a77ac */ /* 0x000eb20008000a00 */
[----:B------:R-:W3:Y:S01]  /*1a50*/  @P0 LDC.64 R14, c[0x0][0x4b0] ;  /* 0x00012c00ff0e0b82 */ /* 0x000ee20000000a00 */
[----:B0-----:R-:W-:Y:S01]  /*1a60*/  IMAD.HI.U32 R12, R9, UR9, R8 ;  /* 0x00000009090c7c27 */ /* 0x001fe2000f8e0008 */
[----:B------:R-:W0:Y:S06]  /*1a70*/  LDCU UR9, c[0x0][0x5cc] ;  /* 0x0000b980ff0977ac */ /* 0x000e2c0008000800 */
[----:B------:R-:W4:Y:S01]  /*1a80*/  @P0 LDC R17, c[0x0][0x4ac] ;  /* 0x00012b00ff110b82 */ /* 0x000f220000000800 */
[----:B-1----:R-:W-:-:S02]  /*1a90*/  SHF.R.U32.HI R13, RZ, UR5, R12 ;  /* 0x00000005ff0d7c19 */ /* 0x002fc4000801160c */
[----:B------:R-:W-:Y:S02]  /*1aa0*/  @P0 MOV R12, RZ ;  /* 0x000000ff000c0202 */ /* 0x000fe40000000f00 */
[----:B------:R-:W-:-:S03]  /*1ab0*/  IADD3 R7, PT, PT, -R13, RZ, RZ ;  /* 0x000000ff0d077210 */ /* 0x000fc60007ffe1ff */
[----:B------:R-:W1:Y:S02]  /*1ac0*/  @P0 LDC.64 R10, c[0x0][0x5d8] ;  /* 0x00017600ff0a0b82 */ /* 0x000e640000000a00 */
[----:B------:R-:W-:-:S06]  /*1ad0*/  IMAD R9, R7, UR8, R9 ;  /* 0x0000000807097c24 */ /* 0x000fcc000f8e0209 */
[----:B------:R-:W5:Y:S01]  /*1ae0*/  @P0 LDC R16, c[0x0][0x5e0] ;  /* 0x00017800ff100b82 */ /* 0x000f620000000800 */
[----:B---3--:R-:W-:-:S04]  /*1af0*/  @P0 IMAD.HI.U32 R8, R13, R14, R12 ;  /* 0x0000000e0d080227 */ /* 0x008fc800078e000c */
[C---:B0-----:R-:W-:Y:S01]  /*1b00*/  IMAD R5, R9.reuse, UR9, R5 ;  /* 0x0000000909057c24 */ /* 0x041fe2000f8e0205 */
[----:B------:R-:W-:Y:S01]  /*1b10*/  @P0 SHF.R.U32.HI R8, RZ, R15, R8 ;  /* 0x0000000fff080219 */ /* 0x000fe20000011608 */
[C---:B--2---:R-:W-:Y:S02]  /*1b20*/  IMAD R4, R9.reuse, UR10, R4 ;  /* 0x0000000a09047c24 */ /* 0x044fe4000f8e0204 */
[----:B------:R-:W-:Y:S01]  /*1b30*/  IMAD R6, R9, UR11, R6 ;  /* 0x0000000b09067c24 */ /* 0x000fe2000f8e0206 */
[----:B------:R-:W-:-:S05]  /*1b40*/  @P0 IADD3 R12, PT, PT, -R8, RZ, RZ ;  /* 0x000000ff080c0210 */ /* 0x000fca0007ffe1ff */
[----:B----4-:R-:W-:-:S04]  /*1b50*/  @P0 IMAD R13, R12, R17, R13 ;  /* 0x000000110c0d0224 */ /* 0x010fc800078e020d */
[C---:B-1----:R-:W-:Y:S02]  /*1b60*/  @P0 IMAD R5, R13.reuse, R10, R5 ;  /* 0x0000000a0d050224 */ /* 0x042fe400078e0205 */
[C---:B------:R-:W-:Y:S02]  /*1b70*/  @P0 IMAD R4, R13.reuse, R11, R4 ;  /* 0x0000000b0d040224 */ /* 0x040fe400078e0204 */
[----:B-----5:R-:W-:-:S07]  /*1b80*/  @P0 IMAD R6, R13, R16, R6 ;  /* 0x000000100d060224 */ /* 0x020fce00078e0206 */
.L_x_842:
[----:B------:R-:W0:Y:S02]  /*1b90*/  LDCU.128 UR8, c[0x0][0x5f0] ;  /* 0x0000be00ff0877ac */ /* 0x000e240008000c00 */
[----:B0-----:R-:W-:Y:S02]  /*1ba0*/  IADD3 R8, P1, PT, R6, UR10, RZ ;  /* 0x0000000a06087c10 */ /* 0x001fe4000ff3e0ff */
[----:B------:R-:W-:Y:S02]  /*1bb0*/  IADD3 R6, P0, PT, R4, UR8, RZ ;  /* 0x0000000804067c10 */ /* 0x000fe4000ff1e0ff */
[----:B------:R-:W-:Y:S01]  /*1bc0*/  IADD3.X R9, PT, PT, RZ, UR11, RZ, P1, !PT ;  /* 0x0000000bff097c10 */ /* 0x000fe20008ffe4ff */
[----:B------:R-:W0:Y:S01]  /*1bd0*/  LDCU.64 UR10, c[0x0][0x600] ;  /* 0x0000c000ff0a77ac */ /* 0x000e220008000a00 */
[----:B------:R-:W-:-:S03]  /*1be0*/  IADD3.X R7, PT, PT, RZ, UR9, RZ, P0, !PT ;  /* 0x00000009ff077c10 */ /* 0x000fc600087fe4ff */
[----:B------:R-:W2:Y:S01]  /*1bf0*/  LDG.E.U16 R8, desc[UR6][R8.64] ;  /* 0x0000000608087981 */ /* 0x000ea2000c1e1500 */
[----:B------:R-:W1:Y:S03]  /*1c00*/  LDCU.64 UR8, c[0x0][0x5e8] ;  /* 0x0000bd00ff0877ac */ /* 0x000e660008000a00 */
[----:B------:R-:W3:Y:S01]  /*1c10*/  LDG.E.U16 R6, desc[UR6][R6.64] ;  /* 0x0000000606067981 */ /* 0x000ee2000c1e1500 */
[----:B------:R-:W-:Y:S02]  /*1c20*/  IADD3 R3, PT, PT, R3, 0x80, RZ ;  /* 0x0000008003037810 */ /* 0x000fe40007ffe0ff */
[----:B--2---:R-:W-:Y:S02]  /*1c30*/  SHF.L.U32 R10, R8, 0x10, RZ ;  /* 0x00000010080a7819 */ /* 0x004fe400000006ff */
[----:B---3--:R-:W-:Y:S02]  /*1c40*/  SHF.L.U32 R4, R6, 0x10, RZ ;  /* 0x0000001006047819 */ /* 0x008fe400000006ff */
[----:B0-----:R-:W-:-:S02]  /*1c50*/  FSETP.GE.FTZ.AND P1, PT, R10, UR11, PT ;  /* 0x0000000b0a007c0b */ /* 0x001fc4000bf36000 */
[----:B------:R-:W-:Y:S02]  /*1c60*/  FSETP.GTU.FTZ.AND P0, PT, R10, UR10, PT ;  /* 0x0000000a0a007c0b */ /* 0x000fe4000bf1c000 */
[----:B------:R-:W-:-:S04]  /*1c70*/  FSEL R4, R4, RZ, !P1 ;  /* 0x000000ff04047208 */ /* 0x000fc80004800000 */
[----:B------:R-:W-:Y:S02]  /*1c80*/  FSEL R10, R4, RZ, P0 ;  /* 0x000000ff040a7208 */ /* 0x000fe40000000000 */
[----:B-1----:R-:W-:Y:S02]  /*1c90*/  IADD3 R4, P0, PT, R5, UR8, RZ ;  /* 0x0000000805047c10 */ /* 0x002fe4000ff1e0ff */
[----:B------:R-:W-:Y:S02]  /*1ca0*/  F2FP.BF16.F32.PACK_AB R10, RZ, R10 ;  /* 0x0000000aff0a723e */ /* 0x000fe400000010ff */
[----:B------:R-:W-:Y:S02]  /*1cb0*/  IADD3.X R5, PT, PT, RZ, UR9, RZ, P0, !PT ;  /* 0x00000009ff057c10 */ /* 0x000fe400087fe4ff */
[----:B------:R-:W-:-:S03]  /*1cc0*/  ISETP.GE.AND P0, PT, R3, UR4, PT ;  /* 0x0000000403007c0c */ /* 0x000fc6000bf06270 */
[----:B------:R0:W-:Y:S10]  /*1cd0*/  STG.E.U16 desc[UR6][R4.64], R10 ;  /* 0x0000000a04007986 */ /* 0x0001f4000c101506 */
[----:B------:R-:W-:Y:S05]  /*1ce0*/  @P0 BREAK.RELIABLE B1 ;  /* 0x0000000000010942 */ /* 0x000fea0003800100 */
[----:B------:R-:W-:Y:S05]  /*1cf0*/  @P0 BRA `(.L_x_843) ;  /* 0x0000002c00900947 */ /* 0x000fea0003800000 */
[----:B------:R-:W1:Y:S01]  /*1d00*/  LDCU.64 UR8, c[0x0][0x390] ;  /* 0x00007200ff0877ac */ /* 0x000e620008000a00 */
[----:B0-----:R-:W-:Y:S01]  /*1d10*/  HFMA2 R4, -RZ, RZ, 0, 0 ;  /* 0x00000000ff047431 */ /* 0x001fe200000001ff */
[----:B------:R-:W-:Y:S01]  /*1d20*/  MOV R5, R3 ;  /* 0x0000000300057202 */ /* 0x000fe20000000f00 */
[----:B------:R-:W0:Y:S01]  /*1d30*/  LDCU UR5, c[0x0][0x38c] ;  /* 0x00007180ff0577ac */ /* 0x000e220008000800 */
[----:B------:R-:W-:Y:S01]  /*1d40*/  ISETP.NE.AND P0, PT, R2, RZ, PT ;  /* 0x000000ff0200720c */ /* 0x000fe20003f05270 */
[----:B------:R-:W2:Y:S01]  /*1d50*/  LDCU.64 UR10, c[0x0][0x4b8] ;  /* 0x00009700ff0a77ac */ /* 0x000ea20008000a00 */
[----:B-1----:R-:W-:Y:S01]  /*1d60*/  IMAD.HI.U32 R8, R3, UR8, R4 ;  /* 0x0000000803087c27 */ /* 0x002fe2000f8e0004 */
[----:B------:R-:W1:Y:S04]  /*1d70*/  LDCU UR8, c[0x0][0x4c0] ;  /* 0x00009800ff0877ac */ /* 0x000e680008000800 */
[----:B------:R-:W-:-:S04]  /*1d80*/  SHF.R.U32.HI R9, RZ, UR9, R8 ;  /* 0x00000009ff097c19 */ /* 0x000fc80008011608 */
[----:B------:R-:W-:-:S05]  /*1d90*/  IADD3 R6, PT, PT, -R9, RZ, RZ ;  /* 0x000000ff09067210 */ /* 0x000fca0007ffe1ff */
[----:B0-----:R-:W-:-:S04]  /*1da0*/  IMAD R6, R6, UR5, R3 ;  /* 0x0000000506067c24 */ /* 0x001fc8000f8e0203 */
[C---:B--2---:R-:W-:Y:S02]  /*1db0*/  IMAD R5, R6.reuse, UR10, RZ ;  /* 0x0000000a06057c24 */ /* 0x044fe4000f8e02ff */
[C---:B------:R-:W-:Y:S02]  /*1dc0*/  IMAD R4, R6.reuse, UR11, RZ ;  /* 0x0000000b06047c24 */ /* 0x040fe4000f8e02ff */
[----:B-1----:R-:W-:Y:S01]  /*1dd0*/  IMAD R6, R6, UR8, RZ ;  /* 0x0000000806067c24 */ /* 0x002fe2000f8e02ff */
        /* <DEDUP_REMOVED lines=334> */
.L_x_844:
        /* <DEDUP_REMOVED lines=18> */
[----:B------:R-:W-:-:S05]  /*33e0*/  IADD3.X R5, PT, PT, RZ, UR9, RZ, P0, !PT ;  /* 0x00000009ff057c10 */ /* 0x000fca00087fe4ff */
[----:B------:R0:W-:Y:S04]  /*33f0*/  STG.E.U16 desc[UR6][R4.64], R10 ;  /* 0x0000000a04007986 */ /* 0x0001e8000c101506 */
.L_x_841:
[----:B------:R-:W-:-:S13]  /*3400*/  ISETP.GE.AND P0, PT, R3, UR4, PT ;  /* 0x0000000403007c0c */ /* 0x000fda000bf06270 */
[----:B------:R-:W-:Y:S05]  /*3410*/  @P0 BREAK.RELIABLE B1 ;  /* 0x0000000000010942 */ /* 0x000fea0003800100 */
[----:B------:R-:W-:Y:S05]  /*3420*/  @P0 BRA `(.L_x_843) ;  /* 0x0000001400c40947 */ /* 0x000fea0003800000 */
[----:B------:R-:W-:Y:S05]  /*3430*/  BSYNC.RELIABLE B1 ;  /* 0x0000000000017941 */ /* 0x000fea0003800100 */
.L_x_840:
        /* <DEDUP_REMOVED lines=348> */
.L_x_845:
        /* <DEDUP_REMOVED lines=20> */
.L_x_843:
[----:B------:R-:W-:Y:S05]  /*4b40*/  BSYNC.RECONVERGENT B0 ;  /* 0x0000000000007941 */ /* 0x000fea0003800200 */
.L_x_839:
[----:B------:R-:W-:Y:S05]  /*4b50*/  WARPSYNC.ALL ;  /* 0x0000000000007948 */ /* 0x000fea0003800000 */
[----:B------:R-:W-:-:S13]  /*4b60*/  ISETP.GE.AND P0, PT, R3, UR4, PT ;  /* 0x0000000403007c0c */ /* 0x000fda000bf06270 */
[----:B------:R-:W-:Y:S05]  /*4b70*/  @P0 EXIT ;  /* 0x000000000000094d */ /* 0x000fea0003800000 */
[----:B------:R-:W2:Y:S01]  /*4b80*/  LDCU.64 UR4, c[0x0][0x390] ;  /* 0x00007200ff0477ac */ /* 0x000ea20008000a00 */
[----:B01----:R-:W-:Y:S01]  /*4b90*/  HFMA2 R4, -RZ, RZ, 0, 0 ;  /* 0x00000000ff047431 */ /* 0x003fe200000001ff */
[----:B------:R-:W-:Y:S01]  /*4ba0*/  MOV R5, R3 ;  /* 0x0000000300057202 */ /* 0x000fe20000000f00 */
[----:B------:R-:W0:Y:S01]  /*4bb0*/  LDCU UR8, c[0x0][0x38c] ;  /* 0x00007180ff0877ac */ /* 0x000e220008000800 */
[----:B------:R-:W-:Y:S01]  /*4bc0*/  ISETP.NE.AND P0, PT, R2, RZ, PT ;  /* 0x000000ff0200720c */ /* 0x000fe20003f05270 */
[----:B------:R-:W1:Y:S01]  /*4bd0*/  LDCU.64 UR10, c[0x0][0x4b8] ;  /* 0x00009700ff0a77ac */ /* 0x000e620008000a00 */
[----:B--2---:R-:W-:Y:S01]  /*4be0*/  IMAD.HI.U32 R6, R3, UR4, R4 ;  /* 0x0000000403067c27 */ /* 0x004fe2000f8e0004 */
[----:B------:R-:W2:Y:S04]  /*4bf0*/  LDCU UR4, c[0x0][0x4c0] ;  /* 0x00009800ff0477ac */ /* 0x000ea80008000800 */
[----:B------:R-:W-:-:S04]  /*4c00*/  SHF.R.U32.HI R7, RZ, UR5, R6 ;  /* 0x00000005ff077c19 */ /* 0x000fc80008011606 */
[----:B------:R-:W-:-:S05]  /*4c10*/  IADD3 R4, PT, PT, -R7, RZ, RZ ;  /* 0x000000ff07047210 */ /* 0x000fca0007ffe1ff */
[----:B0-----:R-:W-:-:S04]  /*4c20*/  IMAD R4, R4, UR8, R3 ;  /* 0x0000000804047c24 */ /* 0x001fc8000f8e0203 */
[C---:B-1----:R-:W-:Y:S02]  /*4c30*/  IMAD R3, R4.reuse, UR10, RZ ;  /* 0x0000000a04037c24 */ /* 0x042fe4000f8e02ff */
[C---:B------:R-:W-:Y:S02]  /*4c40*/  IMAD R2, R4.reuse, UR11, RZ ;  /* 0x0000000b04027c24 */ /* 0x040fe4000f8e02ff */
[----:B--2---:R-:W-:Y:S01]  /*4c50*/  IMAD R4, R4, UR4, RZ ;  /* 0x0000000404047c24 */ /* 0x004fe2000f8e02ff */
        /* <DEDUP_REMOVED lines=313> */
[----:B------:R-:W2:Y:S09]  /*5ff0*/  LDCU UR5, c[0x0][0x5cc] ;  /* 0x0000b980ff0577ac */ /* 0x000eb20008000800 */
[----:B------:R-:W3:Y:S01]  /*6000*/  @P0 LDC.64 R12, c[0x0][0x4b0] ;  /* 0x00012c00ff0c0b82 */ /* 0x000ee20000000a00 */
[----:B------:R-:W4:Y:S01]  /*6010*/  LDCU.64 UR10, c[0x0][0x5d0] ;  /* 0x0000ba00ff0a77ac */ /* 0x000f220008000a00 */
[----:B0-----:R-:W-:-:S06]  /*6020*/  IMAD.HI.U32 R10, R7, UR9, R6 ;  /* 0x00000009070a7c27 */ /* 0x001fcc000f8e0006 */
[----:B------:R-:W0:Y:S01]  /*6030*/  @P0 LDC R15, c[0x0][0x4ac] ;  /* 0x00012b00ff0f0b82 */ /* 0x000e220000000800 */
[----:B-1----:R-:W-:Y:S02]  /*6040*/  SHF.R.U32.HI R11, RZ, UR4, R10 ;  /* 0x00000004ff0b7c19 */ /* 0x002fe4000801160a */
[----:B------:R-:W-:Y:S02]  /*6050*/  @P0 MOV R10, RZ ;  /* 0x000000ff000a0202 */ /* 0x000fe40000000f00 */
[----:B------:R-:W-:-:S03]  /*6060*/  IADD3 R5, PT, PT, -R11, RZ, RZ ;  /* 0x000000ff0b057210 */ /* 0x000fc60007ffe1ff */
[----:B------:R-:W1:Y:S02]  /*6070*/  @P0 LDC.64 R8, c[0x0][0x5d8] ;  /* 0x00017600ff080b82 */ /* 0x000e640000000a00 */
[----:B------:R-:W-:-:S06]  /*6080*/  IMAD R7, R5, UR8, R7 ;  /* 0x0000000805077c24 */ /* 0x000fcc000f8e0207 */
[----:B------:R-:W5:Y:S01]  /*6090*/  @P0 LDC R6, c[0x0][0x5e0] ;  /* 0x00017800ff060b82 */ /* 0x000f620000000800 */
[----:B---3--:R-:W-:-:S04]  /*60a0*/  @P0 IMAD.HI.U32 R0, R11, R12, R10 ;  /* 0x0000000c0b000227 */ /* 0x008fc800078e000a */
[C---:B--2---:R-:W-:Y:S01]  /*60b0*/  IMAD R3, R7.reuse, UR5, R3 ;  /* 0x0000000507037c24 */ /* 0x044fe2000f8e0203 */
[----:B------:R-:W-:Y:S01]  /*60c0*/  @P0 SHF.R.U32.HI R0, RZ, R13, R0 ;  /* 0x0000000dff000219 */ /* 0x000fe20000011600 */
[C---:B----4-:R-:W-:Y:S02]  /*60d0*/  IMAD R2, R7.reuse, UR10, R2 ;  /* 0x0000000a07027c24 */ /* 0x050fe4000f8e0202 */
[----:B------:R-:W-:Y:S01]  /*60e0*/  IMAD R4, R7, UR11, R4 ;  /* 0x0000000b07047c24 */ /* 0x000fe2000f8e0204 */
[----:B------:R-:W-:-:S05]  /*60f0*/  @P0 IADD3 R10, PT, PT, -R0, RZ, RZ ;  /* 0x000000ff000a0210 */ /* 0x000fca0007ffe1ff */
[----:B0-----:R-:W-:-:S04]  /*6100*/  @P0 IMAD R11, R15, R10, R11 ;  /* 0x0000000a0f0b0224 */ /* 0x001fc800078e020b */
[C---:B-1----:R-:W-:Y:S02]  /*6110*/  @P0 IMAD R3, R11.reuse, R8, R3 ;  /* 0x000000080b030224 */ /* 0x042fe400078e0203 */
[C---:B------:R-:W-:Y:S02]  /*6120*/  @P0 IMAD R2, R11.reuse, R9, R2 ;  /* 0x000000090b020224 */ /* 0x040fe400078e0202 */
[----:B-----5:R-:W-:-:S07]  /*6130*/  @P0 IMAD R4, R11, R6, R4 ;  /* 0x000000060b040224 */ /* 0x020fce00078e0204 */
.L_x_846:
[----:B------:R-:W0:Y:S01]  /*6140*/  LDCU.128 UR8, c[0x0][0x5f0] ;  /* 0x0000be00ff0877ac */ /* 0x000e220008000c00 */
[----:B------:R-:W1:Y:S01]  /*6150*/  LDCU.64 UR4, c[0x0][0x5e8] ;  /* 0x0000bd00ff0477ac */ /* 0x000e620008000a00 */
[----:B0-----:R-:W-:Y:S02]  /*6160*/  IADD3 R6, P1, PT, R4, UR10, RZ ;  /* 0x0000000a04067c10 */ /* 0x001fe4000ff3e0ff */
[----:B------:R-:W-:Y:S02]  /*6170*/  IADD3 R4, P0, PT, R2, UR8, RZ ;  /* 0x0000000802047c10 */ /* 0x000fe4000ff1e0ff */
[----:B------:R-:W-:Y:S02]  /*6180*/  IADD3.X R7, PT, PT, RZ, UR11, RZ, P1, !PT ;  /* 0x0000000bff077c10 */ /* 0x000fe40008ffe4ff */
[----:B------:R-:W-:Y:S01]  /*6190*/  IADD3.X R5, PT, PT, RZ, UR9, RZ, P0, !PT ;  /* 0x00000009ff057c10 */ /* 0x000fe200087fe4ff */
[----:B------:R-:W0:Y:S02]  /*61a0*/  LDCU.64 UR8, c[0x0][0x600] ;  /* 0x0000c000ff0877ac */ /* 0x000e240008000a00 */
[----:B------:R-:W2:Y:S04]  /*61b0*/  LDG.E.U16 R6, desc[UR6][R6.64] ;  /* 0x0000000606067981 */ /* 0x000ea8000c1e1500 */
[----:B------:R-:W3:Y:S01]  /*61c0*/  LDG.E.U16 R4, desc[UR6][R4.64] ;  /* 0x0000000604047981 */ /* 0x000ee2000c1e1500 */
[----:B--2---:R-:W-:-:S02]  /*61d0*/  SHF.L.U32 R2, R6, 0x10, RZ ;  /* 0x0000001006027819 */ /* 0x004fc400000006ff */
[----:B---3--:R-:W-:Y:S02]  /*61e0*/  SHF.L.U32 R0, R4, 0x10, RZ ;  /* 0x0000001004007819 */ /* 0x008fe400000006ff */
[C---:B0-----:R-:W-:Y:S02]  /*61f0*/  FSETP.GE.FTZ.AND P1, PT, R2.reuse, UR9, PT ;  /* 0x0000000902007c0b */ /* 0x041fe4000bf36000 */
[----:B------:R-:W-:Y:S02]  /*6200*/  FSETP.GTU.FTZ.AND P0, PT, R2, UR8, PT ;  /* 0x0000000802007c0b */ /* 0x000fe4000bf1c000 */
[----:B------:R-:W-:-:S04]  /*6210*/  FSEL R0, R0, RZ, !P1 ;  /* 0x000000ff00007208 */ /* 0x000fc80004800000 */
[----:B------:R-:W-:Y:S02]  /*6220*/  FSEL R0, R0, RZ, P0 ;  /* 0x000000ff00007208 */ /* 0x000fe40000000000 */
[----:B-1----:R-:W-:Y:S02]  /*6230*/  IADD3 R2, P0, PT, R3, UR4, RZ ;  /* 0x0000000403027c10 */ /* 0x002fe4000ff1e0ff */
[----:B------:R-:W-:Y:S02]  /*6240*/  F2FP.BF16.F32.PACK_AB R0, RZ, R0 ;  /* 0x00000000ff00723e */ /* 0x000fe400000010ff */
[----:B------:R-:W-:-:S05]  /*6250*/  IADD3.X R3, PT, PT, RZ, UR5, RZ, P0, !PT ;  /* 0x00000005ff037c10 */ /* 0x000fca00087fe4ff */
[----:B------:R-:W-:Y:S01]  /*6260*/  STG.E.U16 desc[UR6][R2.64], R0 ;  /* 0x0000000002007986 */ /* 0x000fe2000c101506 */
[----:B------:R-:W-:Y:S05]  /*6270*/  EXIT ;  /* 0x000000000000794d */ /* 0x000fea0003800000 */
.L_x_847:
        /* <DEDUP_REMOVED lines=16> */
.L_x_3322:


//--------------------- .text._ZN2at6native27unrolled_elementwise_kernelIZZZNS0_65_GLOBAL__N__eb3311e5_27_ActivationHardtanhKernel_cu_9e10b42f_293624hardtanh_backward_kernelERNS_14TensorIteratorERKN3c106ScalarES8_ENKUlvE_clEvENKUlvE2_clEvEUlNS5_8BFloat16ESB_E_St5arrayIPcLm3EELi4E23TrivialOffsetCalculatorILi2EjESG_ILi1EjENS0_6memory15LoadWithoutCastENSJ_16StoreWithoutCastEEEviT_T0_T2_T3_T4_T5_ --------------------------
	.section	.text._ZN2at6native27unrolled_elementwise_kernelIZZZNS0_65_GLOBAL__N__eb3311e5_27_ActivationHardtanhKernel_cu_9e10b42f_293624hardtanh_backward_kernelERNS_14TensorIteratorERKN3c106ScalarES8_ENKUlvE_clEvENKUlvE2_clEvEUlNS5_8BFloat16ESB_E_St5arrayIPcLm3EELi4E23TrivialOffsetCalculatorILi2EjESG_ILi1EjENS0_6memory15LoadWithoutCastENSJ_16StoreWithoutCastEEEviT_T0_T2_T3_T4_T5_,"ax",@progbits
	.align	128
        .global         _ZN2at6native27unrolled_elementwise_kernelIZZZNS0_65_GLOBAL__N__eb3311e5_27_ActivationHardtanhKernel_cu_9e10b42f_293624hardtanh_backward_kernelERNS_14TensorIteratorERKN3c106ScalarES8_ENKUlvE_clEvENKUlvE2_clEvEUlNS5_8BFloat16ESB_E_St5arrayIPcLm3EELi4E23TrivialOffsetCalculatorILi2EjESG_ILi1EjENS0_6memory15LoadWithoutCastENSJ_16StoreWithoutCastEEEviT_T0_T2_T3_T4_T5_
        .type           _ZN2at6native27unrolled_elementwise_kernelIZZZNS0_65_GLOBAL__N__eb3311e5_27_ActivationHardtanhKernel_cu_9e10b42f_293624hardtanh_backward_kernelERNS_14TensorIteratorERKN3c106ScalarES8_ENKUlvE_clEvENKUlvE2_clEvEUlNS5_8BFloat16ESB_E_St5arrayIPcLm3EELi4E23TrivialOffsetCalculatorILi2EjESG_ILi1EjENS0_6memory15LoadWithoutCastENSJ_16StoreWithoutCastEEEviT_T0_T2_T3_T4_T5_,@function
        .size           _ZN2at6native27unrolled_elementwise_kernelIZZZNS0_65_GLOBAL__N__eb3311e5_27_ActivationHardtanhKernel_cu_9e10b42f_293624hardtanh_backward_kernelERNS_14TensorIteratorERKN3c106ScalarES8_ENKUlvE_clEvENKUlvE2_clEvEUlNS5_8BFloat16ESB_E_St5arrayIPcLm3EELi4E23TrivialOffsetCalculatorILi2EjESG_ILi1EjENS0_6memory15LoadWithoutCastENSJ_16StoreWithoutCastEEEviT_T0_T2_T3_T4_T5_,(.L_x_3323 - _ZN2at6native27unrolled_elementwise_kernelIZZZNS0_65_GLOBAL__N__eb3311e5_27_ActivationHardtanhKernel_cu_9e10b42f_293624hardtanh_backward_kernelERNS_14TensorIteratorERKN3c106ScalarES8_ENKUlvE_clEvENKUlvE2_clEvEUlNS5_8BFloat16ESB_E_St5arrayIPcLm3EELi4E23TrivialOffsetCalculatorILi2EjESG_ILi1EjENS0_6memory15LoadWithoutCastENSJ_16StoreWithoutCastEEEviT_T0_T2_T3_T4_T5_)
        .other          _ZN2at6native27unrolled_elementwise_kernelIZZZNS0_65_GLOBAL__N__eb3311e5_27_ActivationHardtanhKernel_cu_9e10b42f_293624hardtanh_backward_kernelERNS_14TensorIteratorERKN3c106ScalarES8_ENKUlvE_clEvENKUlvE2_clEvEUlNS5_8BFloat16ESB_E_St5arrayIPcLm3EELi4E23TrivialOffsetCalculatorILi2EjESG_ILi1EjENS0_6memory15LoadWithoutCastENSJ_16StoreWithoutCastEEEviT_T0_T2_T3_T4_T5_,@"STO_CUDA_ENTRY STV_DEFAULT"
_ZN2at6native27unrolled_elementwise_kernelIZZZNS0_65_GLOBAL__N__eb3311e5_27_ActivationHardtanhKernel_cu_9e10b42f_293624hardtanh_backward_kernelERNS_14TensorIteratorERKN3c106ScalarES8_ENKUlvE_clEvENKUlvE2_clEvEUlNS5_8BFloat16ESB_E_St5arrayIPcLm3EELi4E23TrivialOffsetCalculatorILi2EjESG_ILi1EjENS0_6memory15LoadWithoutCastENSJ_16StoreWithoutCastEEEviT_T0_T2_T3_T4_T5_:
.text._ZN2at6native27unrolled_elementwise_kernelIZZZNS0_65_GLOBAL__N__eb3311e5_27_ActivationHardtanhKernel_cu_9e10b42f_293624hardtanh_backward_kernelERNS_14TensorIteratorERKN3c106ScalarES8_ENKUlvE_clEvENKUlvE2_clEvEUlNS5_8BFloat16ESB_E_St5arrayIPcLm3EELi4E23TrivialOffsetCalculatorILi2EjESG_ILi1EjENS0_6memory15LoadWithoutCastENSJ_16StoreWithoutCastEEEviT_T0_T2_T3_T4_T5_:
[----:B------:R-:W-:Y:S01]  /*0000*/  LDC R1, c[0x0][0x37c] ;  /* 0x0000df00ff017b82 */ /* 0x000fe20000000800 */
[----:B------:R-:W0:Y:S07]  /*0010*/  S2R R15, SR_CTAID.X ;  /* 0x00000000000f7919 */ /* 0x000e2e0000002500 */
[----:B------:R-:W0:Y:S01]  /*0020*/  LDC R0, c[0x0][0x380] ;  /* 0x0000e000ff007b82 */ /* 0x000e220000000800 */
[----:B------:R-:W1:Y:S01]  /*0030*/  LDCU.64 UR4, c[0x0][0x358] ;  /* 0x00006b00ff0477ac */ /* 0x000e620008000a00 */
[----:B------:R-:W-:Y:S01]  /*0040*/  PRMT R20, RZ, 0x7610, R20 ;  /* 0x00007610ff147816 */ /* 0x000fe20000000014 */
[----:B------:R-:W2:Y:S01]  /*0050*/  S2R R22, SR_TID.X ;  /* 0x0000000000167919 */ /* 0x000ea20000002100 */
[----:B------:R-:W-:-:S04]  /*0060*/  PRMT R18, RZ, 0x7610, R18 ;  /* 0x00007610ff127816 */ /* 0x000fc80000000012 */
[----:B------:R-:W3:Y:S08]  /*0070*/  LDC.64 R10, c[0x0][0x3a8] ;  /* 0x0000ea00ff0a7b82 */ /* 0x000ef00000000a00 */
[----:B------:R-:W4:Y:S08]  /*0080*/  LDC.64 R6, c[0x0][0x3a0] ;  /* 0x0000e800ff067b82 */ /* 0x000f300000000a00 */
[----:B------:R-:W1:Y:S01]  /*0090*/  LDC.64 R2, c[0x0][0x3a8] ;  /* 0x0000ea00ff027b82 */ /* 0x000e620000000a00 */
[----:B0-----:R-:W-:-:S07]  /*00a0*/  IMAD R17, R15, -0x200, R0 ;  /* 0xfffffe000f117824 */ /* 0x001fce00078e0200 */
[----:B------:R-:W0:Y:S01]  /*00b0*/  LDC.64 R12, c[0x0][0x3a8] ;  /* 0x0000ea00ff0c7b82 */ /* 0x000e220000000a00 */
[----:B--2---:R-:W-:Y:S01]  /*00c0*/  IMAD.MOV.U32 R0, RZ, RZ, R22 ;  /* 0x000000ffff007224 */ /* 0x004fe200078e0016 */
[----:B------:R-:W-:-:S06]  /*00d0*/  ISETP.GE.AND P0, PT, R22, R17, PT ;  /* 0x000000111600720c */ /* 0x000fcc0003f06270 */
[----:B------:R-:W2:Y:S08]  /*00e0*/  LDC.64 R8, c[0x0][0x3a0] ;  /* 0x0000e800ff087b82 */ /* 0x000eb00000000a00 */
[----:B------:R-:W2:Y:S01]  /*00f0*/  LDC.64 R4, c[0x0][0x3a0] ;  /* 0x0000e800ff047b82 */ /* 0x000ea20000000a00 */
[----:B------:R-:W-:Y:S02]  /*0100*/  @!P0 VIADD R22, R0, 0x80 ;  /* 0x0000008000168836 */ /* 0x000fe40000000000 */
[----:B------:R-:W-:-:S03]  /*0110*/  @!P0 IMAD R21, R15, 0x200, R0 ;  /* 0x000002000f158824 */ /* 0x000fc600078e0200 */
[----:B------:R-:W-:Y:S01]  /*0120*/  ISETP.GE.AND P1, PT, R22, R17, PT ;  /* 0x000000111600720c */ /* 0x000fe20003f26270 */
[----:B---3--:R-:W-:-:S04]  /*0130*/  @!P0 IMAD.WIDE.U32 R10, R21, 0x2, R10 ;  /* 0x00000002150a8825 */ /* 0x008fc800078e000a */
[----:B----4-:R-:W-:-:S08]  /*0140*/  @!P0 IMAD.WIDE.U32 R6, R21, 0x2, R6 ;  /* 0x0000000215068825 */ /* 0x010fd000078e0006 */
[----:B------:R-:W-:Y:S01]  /*0150*/  @!P1 IMAD R23, R15, 0x200, R22 ;  /* 0x000002000f179824 */ /* 0x000fe200078e0216 */
[----:B-1----:R1:W3:Y:S01]  /*0160*/  @!P0 LDG.E.U16 R20, desc[UR4][R10.64] ;  /* 0x000000040a148981 */ /* 0x0022e2000c1e1500 */
[----:B------:R-:W-:Y:S01]  /*0170*/  @!P1 VIADD R22, R22, 0x80 ;  /* 0x0000008016169836 */ /* 0x000fe20000000000 */
[----:B------:R-:W-:Y:S01]  /*0180*/  PRMT R21, RZ, 0x7610, R21 ;  /* 0x00007610ff157816 */ /* 0x000fe20000000015 */
[----:B0-----:R-:W-:-:S03]  /*0190*/  @!P1 IMAD.WIDE.U32 R12, R23, 0x2, R12 ;  /* 0x00000002170c9825 */ /* 0x001fc600078e000c */
[-C--:B------:R-:W-:Y:S02]  /*01a0*/  ISETP.GE.AND P2, PT, R22, R17.reuse, PT ;  /* 0x000000111600720c */ /* 0x080fe40003f46270 */
[----:B------:R-:W4:Y:S01]  /*01b0*/  @!P0 LDG.E.U16 R21, desc[UR4][R6.64] ;  /* 0x0000000406158981 */ /* 0x000f22000c1e1500 */
[----:B------:R-:W-:Y:S01]  /*01c0*/  PRMT R24, RZ, 0x7610, R24 ;  /* 0x00007610ff187816 */ /* 0x000fe20000000018 */
[----:B--2---:R-:W-:Y:S01]  /*01d0*/  @!P1 IMAD.WIDE.U32 R8, R23, 0x2, R8 ;  /* 0x0000000217089825 */ /* 0x004fe200078e0008 */
[----:B------:R-:W-:Y:S01]  /*01e0*/  PRMT R25, RZ, 0x7610, R25 ;  /* 0x00007610ff197816 */ /* 0x000fe20000000019 */
[----:B------:R-:W2:Y:S01]  /*01f0*/  @!P1 LDG.E.U16 R18, desc[UR4][R12.64] ;  /* 0x000000040c129981 */ /* 0x000ea2000c1e1500 */
[----:B------:R-:W-:Y:S01]  /*0200*/  ISETP.GE.AND P3, PT, R0, R17, PT ;  /* 0x000000110000720c */ /* 0x000fe20003f66270 */
[----:B-1----:R-:W0:Y:S05]  /*0210*/  LDC.64 R10, c[0x0][0x3a8] ;  /* 0x0000ea00ff0a7b82 */ /* 0x002e2a0000000a00 */
[----:B------:R-:W-:-:S04]  /*0220*/  @!P2 IMAD R27, R15, 0x200, R22 ;  /* 0x000002000f1ba824 */ /* 0x000fc800078e0216 */
[----:B------:R-:W-:Y:S01]  /*0230*/  @!P2 IMAD.WIDE.U32 R2, R27, 0x2, R2 ;  /* 0x000000021b02a825 */ /* 0x000fe200078e0002 */
[----:B------:R-:W-:-:S03]  /*0240*/  PRMT R23, RZ, 0x7610, R23 ;  /* 0x00007610ff177816 */ /* 0x000fc60000000017 */
[----:B------:R-:W-:Y:S01]  /*0250*/  @!P2 IMAD.WIDE.U32 R26, R27, 0x2, R4 ;  /* 0x000000021b1aa825 */ /* 0x000fe200078e0004 */
[----:B------:R1:W2:Y:S01]  /*0260*/  @!P2 LDG.E.U16 R24, desc[UR4][R2.64] ;  /* 0x000000040218a981 */ /* 0x0002a2000c1e1500 */
[----:B------:R-:W0:Y:S03]  /*0270*/  LDC.64 R4, c[0x0][0x3a0] ;  /* 0x0000e800ff047b82 */ /* 0x000e260000000a00 */
[----:B------:R1:W2:Y:S04]  /*0280*/  @!P2 LDG.E.U16 R25, desc[UR4][R26.64] ;  /* 0x000000041a19a981 */ /* 0x0002a8000c1e1500 */
[----:B------:R0:W2:Y:S01]  /*0290*/  @!P1 LDG.E.U16 R23, desc[UR4][R8.64] ;  /* 0x0000000408179981 */ /* 0x0000a2000c1e1500 */
[----:B------:R-:W-:Y:S01]  /*02a0*/  @!P2 VIADD R22, R22, 0x80 ;  /* 0x000000801616a836 */ /* 0x000fe20000000000 */
[----:B-1----:R-:W1:Y:S04]  /*02b0*/  @!P3 LDC.64 R2, c[0x0][0x388] ;  /* 0x0000e200ff02bb82 */ /* 0x002e680000000a00 */
[----:B------:R-:W-:Y:S01]  /*02c0*/  ISETP.GE.AND P0, PT, R22, R17, PT ;  /* 0x000000111600720c */ /* 0x000fe20003f06270 */
[----:B------:R-:W-:Y:S01]  /*02d0*/  VIADD R26, R0, 0x80 ;  /* 0x00000080001a7836 */ /* 0x000fe20000000000 */
[----:B------:R-:W-:-:S11]  /*02e0*/  PRMT R13, RZ, 0x7610, R13 ;  /* 0x00007610ff0d7816 */ /* 0x000fd6000000000d */
[----:B------:R-:W-:-:S04]  /*02f0*/  @!P0 IMAD R7, R15, 0x200, R22 ;  /* 0x000002000f078824 */ /* 0x000fc800078e0216 */
[----:B0-----:R-:W-:-:S04]  /*0300*/  @!P0 IMAD.WIDE.U32 R8, R7, 0x2, R4 ;  /* 0x0000000207088825 */ /* 0x001fc800078e0004 */
[----:B------:R-:W-:Y:S01]  /*0310*/  VIADD R4, R0, 0x100 ;  /* 0x0000010000047836 */ /* 0x000fe20000000000 */
[-C--:B------:R-:W-:Y:S01]  /*0320*/  ISETP.GE.AND P2, PT, R26, R17.reuse, PT ;  /* 0x000000111a00720c */ /* 0x080fe20003f46270 */
[----:B------:R0:W5:Y:S03]  /*0330*/  @!P0 LDG.E.U16 R13, desc[UR4][R8.64] ;  /* 0x00000004080d8981 */ /* 0x000166000c1e1500 */
[----:B------:R-:W-:Y:S01]  /*0340*/  ISETP.GE.AND P1, PT, R4, R17, PT ;  /* 0x000000110400720c */ /* 0x000fe20003f26270 */
[----:B------:R-:W-:Y:S01]  /*0350*/  @!P0 IMAD.WIDE.U32 R10, R7, 0x2, R10 ;  /* 0x00000002070a8825 */ /* 0x000fe200078e000a */
[----:B0-----:R-:W0:Y:S01]  /*0360*/  @!P3 LDC.64 R8, c[0x0][0x398] ;  /* 0x0000e600ff08bb82 */ /* 0x001e220000000a00 */
[----:B------:R-:W-:Y:S02]  /*0370*/  PRMT R12, RZ, 0x7610, R12 ;  /* 0x00007610ff0c7816 */ /* 0x000fe4000000000c */
[----:B------:R-:W-:-:S04]  /*0380*/  VIADD R22, R0, 0x180 ;  /* 0x0000018000167836 */ /* 0x000fc80000000000 */
[----:B------:R1:W5:Y:S04]  /*0390*/  @!P0 LDG.E.U16 R12, desc[UR4][R10.64] ;  /* 0x000000040a0c8981 */ /* 0x000368000c1e1500 */
[----:B------:R-:W2:Y:S08]  /*03a0*/  @!P1 LDC.64 R6, c[0x0][0x388] ;  /* 0x0000e200ff069b82 */ /* 0x000eb00000000a00 */
[----:B------:R-:W2:Y:S01]  /*03b0*/  @!P2 LDC.64 R4, c[0x0][0x388] ;  /* 0x0000e200ff04ab82 */ /* 0x000ea20000000a00 */
[----:B------:R-:W-:Y:S01]  /*03c0*/  ISETP.GE.AND P0, PT, R22, R17, PT ;  /* 0x000000111600720c */ /* 0x000fe20003f06270 */
[----:B-1----:R-:W-:-:S04]  /*03d0*/  @!P3 IMAD R11, R15, 0x200, R0 ;  /* 0x000002000f0bb824 */ /* 0x002fc800078e0200 */
[----:B0-----:R-:W-:-:S04]  /*03e0*/  @!P3 IMAD.WIDE.U32 R8, R11, 0x2, R8 ;  /* 0x000000020b08b825 */ /* 0x001fc800078e0008 */
[----:B------:R-:W-:Y:S01]  /*03f0*/  @!P3 IMAD.MOV.U32 R0, RZ, RZ, R26 ;  /* 0x000000ffff00b224 */ /* 0x000fe200078e001a */
[----:B------:R-:W-:Y:S01]  /*0400*/  BSSY.RECONVERGENT B0, `(.L_x_848) ;  /* 0x0000024000007945 */ /* 0x000fe20003800200 */
[----:B---3--:R-:W-:-:S05]  /*0410*/  @!P3 IMAD.U32 R20, R20, 0x10000, RZ ;  /* 0x000100001414b824 */ /* 0x008fca00078e00ff */
[----:B------:R-:W-:Y:S01]  /*0420*/  @!P3 FSETP.GTU.FTZ.AND P5, PT, R20, R2, PT ;  /* 0x000000021400b20b */ /* 0x000fe20003fbc000 */
[----:B----4-:R-:W-:-:S05]  /*0430*/  @!P3 IMAD.U32 R21, R21, 0x10000, RZ ;  /* 0x000100001515b824 */ /* 0x010fca00078e00ff */
[----:B------:R-:W-:Y:S02]  /*0440*/  @!P3 FSEL R21, R21, RZ, P5 ;  /* 0x000000ff1515b208 */ /* 0x000fe40002800000 */
[----:B------:R-:W-:Y:S01]  /*0450*/  @!P3 FSETP.GE.FTZ.AND P5, PT, R20, R3, PT ;  /* 0x000000031400b20b */ /* 0x000fe20003fb6000 */
[----:B--2---:R-:W-:Y:S01]  /*0460*/  @!P2 IMAD.U32 R18, R18, 0x10000, RZ ;  /* 0x000100001212a824 */ /* 0x004fe200078e00ff */
[----:B------:R-:W0:Y:S02]  /*0470*/  @!P0 LDC.64 R2, c[0x0][0x388] ;  /* 0x0000e200ff028b82 */ /* 0x000e240000000a00 */
[----:B------:R-:W-:-:S04]  /*0480*/  @!P3 FSEL R21, R21, RZ, !P5 ;  /* 0x000000ff1515b208 */ /* 0x000fc80006800000 */
[----:B------:R-:W-:Y:S01]  /*0490*/  @!P3 F2FP.BF16.F32.PACK_AB R19, RZ, R21 ;  /* 0x00000015ff13b23e */ /* 0x000fe200000010ff */
[----:B------:R-:W-:-:S04]  /*04a0*/  @!P1 IMAD.U32 R24, R24, 0x10000, RZ ;  /* 0x0001000018189824 */ /* 0x000fc800078e00ff */
[----:B------:R1:W-:Y:S01]  /*04b0*/  @!P3 STG.E.U16 desc[UR4][R8.64], R19 ;  /* 0x000000130800b986 */ /* 0x0003e2000c101504 */
[----:B------:R-:W-:Y:S01]  /*04c0*/  @!P1 IMAD.U32 R25, R25, 0x10000, RZ ;  /* 0x0001000019199824 */ /* 0x000fe200078e00ff */
[----:B------:R-:W-:Y:S02]  /*04d0*/  @!P1 FSETP.GTU.FTZ.AND P5, PT, R24, R6, PT ;  /* 0x000000061800920b */ /* 0x000fe40003fbc000 */
[----:B------:R-:W-:Y:S01]  /*04e0*/  @!P2 FSETP.GTU.FTZ.AND P4, PT, R18, R4, PT ;  /* 0x000000041200a20b */ /* 0x000fe20003f9c000 */
[----:B------:R-:W-:Y:S01]  /*04f0*/  @!P2 IMAD.U32 R23, R23, 0x10000, RZ ;  /* 0x000100001717a824 */ /* 0x000fe200078e00ff */
[----:B------:R-:W-:Y:S02]  /*0500*/  @!P1 FSEL R25, R25, RZ, P5 ;  /* 0x000000ff19199208 */ /* 0x000fe40002800000 */
[----:B------:R-:W-:Y:S02]  /*0510*/  ISETP.GE.AND P5, PT, R0, R17, PT ;  /* 0x000000110000720c */ /* 0x000fe40003fa6270 */
[----:B------:R-:W-:-:S02]  /*0520*/  @!P2 FSEL R23, R23, RZ, P4 ;  /* 0x000000ff1717a208 */ /* 0x000fc40002000000 */
[----:B------:R-:W-:-:S04]  /*0530*/  @!P2 FSETP.GE.FTZ.AND P4, PT, R18, R5, PT ;  /* 0x000000051200a20b */ /* 0x000fc80003f96000 */
[----:B------:R-:W-:Y:S02]  /*0540*/  @!P2 FSEL R23, R23, RZ, !P4 ;  /* 0x000000ff1717a208 */ /* 0x000fe40006000000 */
[----:B------:R-:W-:-:S04]  /*0550*/  @!P1 FSETP.GE.FTZ.AND P4, PT, R24, R7, PT ;  /* 0x000000071800920b */ /* 0x000fc80003f96000 */
[----:B------:R-:W-:Y:S02]  /*0560*/  @!P1 FSEL R25, R25, RZ, !P4 ;  /* 0x000000ff19199208 */ /* 0x000fe40006000000 */
[----:B------:R-:W-:Y:S02]  /*0570*/  @!P2 F2FP.BF16.F32.PACK_AB R14, RZ, R23 ;  /* 0x00000017ff0ea23e */ /* 0x000fe400000010ff */
[----:B------:R-:W-:Y:S01]  /*0580*/  @!P1 F2FP.BF16.F32.PACK_AB R16, RZ, R25 ;  /* 0x00000019ff10923e */ /* 0x000fe200000010ff */
[----:B-1----:R-:W-:Y:S06]  /*0590*/  @P5 BRA `(.L_x_849) ;  /* 0x0000000000285947 */ /* 0x002fec0003800000 */
[----:B------:R-:W1:Y:S01]  /*05a0*/  LDC.64 R4, c[0x0][0x398] ;  /* 0x0000e600ff047b82 */ /* 0x000e620000000a00 */
[----:B------:R-:W-:Y:S02]  /*05b0*/  IMAD R7, R15, 0x200, R0 ;  /* 0x000002000f077824 */ /* 0x000fe400078e0200 */
[----:B------:R-:W-:-:S05]  /*05c0*/  VIADD R0, R0, 0x80 ;  /* 0x0000008000007836 */ /* 0x000fca0000000000 */
[----:B------:R-:W-:-:S13]  /*05d0*/  ISETP.GE.AND P1, PT, R0, R17, PT ;  /* 0x000000110000720c */ /* 0x000fda0003f26270 */
[----:B------:R-:W-:Y:S02]  /*05e0*/  @!P1 IMAD R9, R15, 0x200, R0 ;  /* 0x000002000f099824 */ /* 0x000fe400078e0200 */
[----:B------:R-:W-:Y:S02]  /*05f0*/  @!P1 VIADD R0, R0, 0x80 ;  /* 0x0000008000009836 */ /* 0x000fe40000000000 */
[----:B-1----:R-:W-:-:S04]  /*0600*/  IMAD.WIDE.U32 R6, R7, 0x2, R4 ;  /* 0x0000000207067825 */ /* 0x002fc800078e0004 */
[----:B------:R-:W-:Y:S01]  /*0610*/  @!P1 IMAD.WIDE.U32 R4, R9, 0x2, R4 ;  /* 0x0000000209049825 */ /* 0x000fe200078e0004 */
[----:B------:R1:W-:Y:S04]  /*0620*/  STG.E.U16 desc[UR4][R6.64], R14 ;  /* 0x0000000e06007986 */ /* 0x0003e8000c101504 */
[----:B------:R1:W-:Y:S02]  /*0630*/  @!P1 STG.E.U16 desc[UR4][R4.64], R16 ;  /* 0x0000001004009986 */ /* 0x0003e4000c101504 */
.L_x_849:
[----:B------:R-:W-:Y:S05]  /*0640*/  BSYNC.RECONVERGENT B0 ;  /* 0x0000000000007941 */ /* 0x000fea0003800200 */
.L_x_848:
[----:B------:R-:W-:-:S13]  /*0650*/  ISETP.GE.AND P1, PT, R0, R17, PT ;  /* 0x000000110000720c */ /* 0x000fda0003f26270 */
[----:B------:R-:W-:Y:S05]  /*0660*/  @P1 EXIT ;  /* 0x000000000000194d */ /* 0x000fea0003800000 */
[----:B-1----:R-:W1:Y:S01]  /*0670*/  LDC.64 R4, c[0x0][0x398] ;  /* 0x0000e600ff047b82 */ /* 0x002e620000000a00 */
[----:B-----5:R-:W-:Y:S02]  /*0680*/  @!P0 IMAD.U32 R12, R12, 0x10000, RZ ;  /* 0x000100000c0c8824 */ /* 0x020fe400078e00ff */
[----:B------:R-:W-:-:S03]  /*0690*/  @!P0 IMAD.U32 R13, R13, 0x10000, RZ ;  /* 0x000100000d0d8824 */ /* 0x000fc600078e00ff */
[C---:B0-----:R-:W-:Y:S02]  /*06a0*/  @!P0 FSETP.GTU.FTZ.AND P1, PT, R12.reuse, R2, PT ;  /* 0x000000020c00820b */ /* 0x041fe40003f3c000 */
[----:B------:R-:W-:Y:S01]  /*06b0*/  @!P0 FSETP.GE.FTZ.AND P2, PT, R12, R3, PT ;  /* 0x000000030c00820b */ /* 0x000fe20003f56000 */
[----:B------:R-:W-:Y:S01]  /*06c0*/  IMAD R3, R15, 0x200, R0 ;  /* 0x000002000f037824 */ /* 0x000fe200078e0200 */
[----:B------:R-:W-:-:S04]  /*06d0*/  @!P0 FSEL R13, R13, RZ, P1 ;  /* 0x000000ff0d0d8208 */ /* 0x000fc80000800000 */
[----:B------:R-:W-:-:S04]  /*06e0*/  @!P0 FSEL R13, R13, RZ, !P2 ;  /* 0x000000ff0d0d8208 */ /* 0x000fc80005000000 */
[----:B------:R-:W-:-:S04]  /*06f0*/  @!P0 F2FP.BF16.F32.PACK_AB R2, RZ, R13 ;  /* 0x0000000dff02823e */ /* 0x000fc800000010ff */
[----:B------:R-:W-:Y:S01]  /*0700*/  PRMT R0, R2, 0x7610, R0 ;  /* 0x0000761002007816 */ /* 0x000fe20000000000 */
[----:B-1----:R-:W-:-:S05]  /*0710*/  IMAD.WIDE.U32 R2, R3, 0x2, R4 ;  /* 0x0000000203027825 */ /* 0x002fca00078e0004 */
[----:B------:R-:W-:Y:S01]  /*0720*/  STG.E.U16 desc[UR4][R2.64], R0 ;  /* 0x0000000002007986 */ /* 0x000fe2000c101504 */
[----:B------:R-:W-:Y:S05]  /*0730*/  EXIT ;  /* 0x000000000000794d */ /* 0x000fea0003800000 */
.L_x_850:
        /* <DEDUP_REMOVED lines=12> */
.L_x_3323:


//--------------------- .text._ZN2at6native29vectorized_elementwise_kernelILi2EZZZNS0_65_GLOBAL__N__eb3311e5_27_ActivationHardtanhKernel_cu_9e10b42f_293624hardtanh_backward_kernelERNS_14TensorIteratorERKN3c106ScalarES8_ENKUlvE_clEvENKUlvE2_clEvEUlNS5_8BFloat16ESB_E_St5arrayIPcLm3EEEEviT0_T1_ --------------------------
	.section	.text._ZN2at6native29vectorized_elementwise_kernelILi2EZZZNS0_65_GLOBAL__N__eb3311e5_27_ActivationHardtanhKernel_cu_9e10b42f_293624hardtanh_backward_kernelERNS_14TensorIteratorERKN3c106ScalarES8_ENKUlvE_clEvENKUlvE2_clEvEUlNS5_8BFloat16ESB_E_St5arrayIPcLm3EEEEviT0_T1_,"ax",@progbits
	.align	128
        .global         _ZN2at6native29vectorized_elementwise_kernelILi2EZZZNS0_65_GLOBAL__N__eb3311e5_27_ActivationHardtanhKernel_cu_9e10b42f_293624hardtanh_backward_kernelERNS_14TensorIteratorERKN3c106ScalarES8_ENKUlvE_clEvENKUlvE2_clEvEUlNS5_8BFloat16ESB_E_St5arrayIPcLm3EEEEviT0_T1_
        .type           _ZN2at6native29vectorized_elementwise_kernelILi2EZZZNS0_65_GLOBAL__N__eb3311e5_27_ActivationHardtanhKernel_cu_9e10b42f_293624hardtanh_backward_kernelERNS_14TensorIteratorERKN3c106ScalarES8_ENKUlvE_clEvENKUlvE2_clEvEUlNS5_8BFloat16ESB_E_St5arrayIPcLm3EEEEviT0_T1_,@function
        .size           _ZN2at6native29vectorized_elementwise_kernelILi2EZZZNS0_65_GLOBAL__N__eb3311e5_27_ActivationHardtanhKernel_cu_9e10b42f_293624hardtanh_backward_kernelERNS_14TensorIteratorERKN3c106ScalarES8_ENKUlvE_clEvENKUlvE2_clEvEUlNS5_8BFloat16ESB_E_St5arrayIPcLm3EEEEviT0_T1_,(.L_x_3324 - _ZN2at6native29vectorized_elementwise_kernelILi2EZZZNS0_65_GLOBAL__N__eb3311e5_27_ActivationHardtanhKernel_cu_9e10b42f_293624hardtanh_backward_kernelERNS_14TensorIteratorERKN3c106ScalarES8_ENKUlvE_clEvENKUlvE2_clEvEUlNS5_8BFloat16ESB_E_St5arrayIPcLm3EEEEviT0_T1_)
        .other          _ZN2at6native29vectorized_elementwise_kernelILi2EZZZNS0_65_GLOBAL__N__eb3311e5_27_ActivationHardtanhKernel_cu_9e10b42f_293624hardtanh_backward_kernelERNS_14TensorIteratorERKN3c106ScalarES8_ENKUlvE_clEvENKUlvE2_clEvEUlNS5_8BFloat16ESB_E_St5arrayIPcLm3EEEEviT0_T1_,@"STO_CUDA_ENTRY STV_DEFAULT"
_ZN2at6native29vectorized_elementwise_kernelILi2EZZZNS0_65_GLOBAL__N__eb3311e5_27_ActivationHardtanhKernel_cu_9e10b42f_293624hardtanh_backward_kernelERNS_14TensorIteratorERKN3c106ScalarES8_ENKUlvE_clEvENKUlvE2_clEvEUlNS5_8BFloat16ESB_E_St5arrayIPcLm3EEEEviT0_T1_:
.text._ZN2at6native29vectorized_elementwise_kernelILi2EZZZNS0_65_GLOBAL__N__eb3311e5_27_ActivationHardtanhKernel_cu_9e10b42f_293624hardtanh_backward_kernelERNS_14TensorIteratorERKN3c106ScalarES8_ENKUlvE_clEvENKUlvE2_clEvEUlNS5_8BFloat16ESB_E_St5arrayIPcLm3EEEEviT0_T1_:
[----:B------:R-:W-:Y:S01]  /*0000*/  LDC R1, c[0x0][0x37c] ;  /* 0x0000df00ff017b82 */ /* 0x000fe20000000800 */
[----:B------:R-:W0:Y:S01]  /*0010*/  S2R R25, SR_CTAID.X ;  /* 0x0000000000197919 */ /* 0x000e220000002500 */
[----:B------:R-:W1:Y:S01]  /*0020*/  LDCU UR6, c[0x0][0x380] ;  /* 0x00007000ff0677ac */ /* 0x000e620008000800 */
[----:B------:R-:W2:Y:S01]  /*0030*/  LDCU.64 UR4, c[0x0][0x358] ;  /* 0x00006b00ff0477ac */ /* 0x000ea20008000a00 */
[----:B0-----:R-:W-:-:S05]  /*0040*/  IMAD.SHL.U32 R25, R25, 0x400, RZ ;  /* 0x0000040019197824 */ /* 0x001fca00078e00ff */
[----:B-1----:R-:W-:-:S04]  /*0050*/  IADD3 R23, PT, PT, -R25, UR6, RZ ;  /* 0x0000000619177c10 */ /* 0x002fc8000fffe1ff */
[----:B------:R-:W-:-:S13]  /*0060*/  ISETP.GT.U32.AND P0, PT, R23, 0x3ff, PT ;  /* 0x000003ff1700780c */ /* 0x000fda0003f04070 */
[----:B--2---:R-:W-:Y:S05]  /*0070*/  @P0 BRA `(.L_x_851) ;  /* 0x0000000c008c0947 */ /* 0x004fea0003800000 */
[----:B------:R-:W0:Y:S01]  /*0080*/  S2R R24, SR_TID.X ;  /* 0x0000000000187919 */ /* 0x000e220000002100 */
[----:B------:R-:W1:Y:S01]  /*0090*/  LDC.64 R2, c[0x0][0x3a8] ;  /* 0x0000ea00ff027b82 */ /* 0x000e620000000a00 */
[----:B------:R-:W-:-:S07]  /*00a0*/  PRMT R19, RZ, 0x7610, R19 ;  /* 0x00007610ff137816 */ /* 0x000fce0000000013 */
[----:B------:R-:W2:Y:S01]  /*00b0*/  LDC.64 R4, c[0x0][0x3a0] ;  /* 0x0000e800ff047b82 */ /* 0x000ea20000000a00 */
[----:B------:R-:W-:-:S07]  /*00c0*/  PRMT R26, RZ, 0x7610, R26 ;  /* 0x00007610ff1a7816 */ /* 0x000fce000000001a */
[----:B------:R-:W3:Y:S01]  /*00d0*/  LDC.64 R14, c[0x0][0x3a8] ;  /* 0x0000ea00ff0e7b82 */ /* 0x000ee20000000a00 */
[----:B------:R-:W-:-:S07]  /*00e0*/  PRMT R31, RZ, 0x7610, R31 ;  /* 0x00007610ff1f7816 */ /* 0x000fce000000001f */
[----:B------:R-:W4:Y:S01]  /*00f0*/  LDC.64 R34, c[0x0][0x3a0] ;  /* 0x0000e800ff227b82 */ /* 0x000f220000000a00 */
[----:B0-----:R-:W-:Y:S01]  /*0100*/  ISETP.GE.U32.AND P0, PT, R24, R23, PT ;  /* 0x000000171800720c */ /* 0x001fe20003f06070 */
[----:B------:R-:W-:-:S06]  /*0110*/  IMAD.MOV.U32 R22, RZ, RZ, R24 ;  /* 0x000000ffff167224 */ /* 0x000fcc00078e0018 */
[----:B------:R-:W0:Y:S01]  /*0120*/  LDC.64 R32, c[0x0][0x3a0] ;  /* 0x0000e800ff207b82 */ /* 0x000e220000000a00 */
[----:B------:R-:W-:-:S07]  /*0130*/  PRMT R30, RZ, 0x7610, R30 ;  /* 0x00007610ff1e7816 */ /* 0x000fce000000001e */
[----:B------:R-:W5:Y:S01]  /*0140*/  LDC.64 R36, c[0x0][0x3a8] ;  /* 0x0000ea00ff247b82 */ /* 0x000f620000000a00 */
[----:B------:R-:W-:Y:S02]  /*0150*/  @!P0 VIADD R24, R22, 0x80 ;  /* 0x0000008016188836 */ /* 0x000fe40000000000 */
[----:B------:R-:W-:-:S03]  /*0160*/  @!P0 IMAD.IADD R13, R25, 0x1, R22 ;  /* 0x00000001190d8824 */ /* 0x000fc600078e0216 */
[----:B------:R-:W-:Y:S01]  /*0170*/  ISETP.GE.U32.AND P1, PT, R24, R23, PT ;  /* 0x000000171800720c */ /* 0x000fe20003f26070 */
[----:B---3--:R-:W-:-:S05]  /*0180*/  @!P0 IMAD.WIDE.U32 R14, R13, 0x2, R14 ;  /* 0x000000020d0e8825 */ /* 0x008fca00078e000e */
[----:B------:R3:W5:Y:S07]  /*0190*/  @!P0 LDG.E.U16 R19, desc[UR4][R14.64] ;  /* 0x000000040e138981 */ /* 0x00076e000c1e1500 */
[----:B------:R-:W-:-:S04]  /*01a0*/  @!P1 IMAD.IADD R29, R25, 0x1, R24 ;  /* 0x00000001191d9824 */ /* 0x000fc800078e0218 */
[C---:B-1----:R-:W-:Y:S02]  /*01b0*/  @!P1 IMAD.WIDE.U32 R16, R29.reuse, 0x2, R2 ;  /* 0x000000021d109825 */ /* 0x042fe400078e0002 */
[----:B------:R-:W1:Y:S02]  /*01c0*/  LDC.64 R2, c[0x0][0x3a8] ;  /* 0x0000ea00ff027b82 */ /* 0x000e640000000a00 */
[----:B--2---:R-:W-:Y:S01]  /*01d0*/  @!P1 IMAD.WIDE.U32 R28, R29, 0x2, R4 ;  /* 0x000000021d1c9825 */ /* 0x004fe200078e0004 */
[----:B------:R2:W5:Y:S04]  /*01e0*/  @!P1 LDG.E.U16 R26, desc[UR4][R16.64] ;  /* 0x00000004101a9981 */ /* 0x000568000c1e1500 */
[----:B------:R4:W5:Y:S01]  /*01f0*/  @!P1 LDG.E.U16 R31, desc[UR4][R28.64] ;  /* 0x000000041c1f9981 */ /* 0x000962000c1e1500 */
[----:B------:R-:W-:Y:S01]  /*0200*/  @!P1 VIADD R24, R24, 0x80 ;  /* 0x0000008018189836 */ /* 0x000fe20000000000 */
[----:B------:R-:W0:Y:S01]  /*0210*/  LDC.64 R4, c[0x0][0x3a0] ;  /* 0x0000e800ff047b82 */ /* 0x000e220000000a00 */
[----:B---3--:R-:W-:-:S03]  /*0220*/  PRMT R15, RZ, 0x7610, R15 ;  /* 0x00007610ff0f7816 */ /* 0x008fc6000000000f */
[----:B------:R-:W-:-:S04]  /*0230*/  ISETP.GE.U32.AND P1, PT, R24, R23, PT ;  /* 0x000000171800720c */ /* 0x000fc80003f26070 */
[----:B--2---:R-:W2:Y:S09]  /*0240*/  LDC.64 R16, c[0x0][0x3a0] ;  /* 0x0000e800ff107b82 */ /* 0x004eb20000000a00 */
[----:B------:R-:W-:Y:S02]  /*0250*/  @!P1 IMAD.IADD R27, R25, 0x1, R24 ;  /* 0x00000001191b9824 */ /* 0x000fe400078e0218 */
[----:B------:R-:W-:Y:S01]  /*0260*/  @!P1 VIADD R24, R24, 0x80 ;  /* 0x0000008018189836 */ /* 0x000fe20000000000 */
[----:B----4-:R-:W-:Y:S01]  /*0270*/  PRMT R28, RZ, 0x7610, R28 ;  /* 0x00007610ff1c7816 */ /* 0x010fe2000000001c */
[----:B-1----:R-:W-:-:S03]  /*0280*/  @!P1 IMAD.WIDE.U32 R2, R27, 0x2, R2 ;  /* 0x000000021b029825 */ /* 0x002fc600078e0002 */
[C---:B------:R-:W-:Y:S01]  /*0290*/  ISETP.GE.U32.AND P2, PT, R24.reuse, R23, PT ;  /* 0x000000171800720c */ /* 0x040fe20003f46070 */
[----:B--2---:R-:W-:Y:S01]  /*02a0*/  @!P0 IMAD.WIDE.U32 R16, R13, 0x2, R16 ;  /* 0x000000020d108825 */ /* 0x004fe200078e0010 */
[----:B------:R-:W-:Y:S01]  /*02b0*/  PRMT R14, RZ, 0x7610, R14 ;  /* 0x00007610ff0e7816 */ /* 0x000fe2000000000e */
[----:B------:R1:W2:Y:S10]  /*02c0*/  @!P1 LDG.E.U16 R15, desc[UR4][R2.64] ;  /* 0x00000004020f9981 */ /* 0x0002b4000c1e1500 */
[----:B------:R-:W-:Y:S01]  /*02d0*/  @!P2 IMAD.IADD R13, R25, 0x1, R24 ;  /* 0x00000001190da824 */ /* 0x000fe200078e0218 */
[----:B------:R3:W4:Y:S01]  /*02e0*/  @!P0 LDG.E.U16 R28, desc[UR4][R16.64] ;  /* 0x00000004101c8981 */ /* 0x000722000c1e1500 */
[----:B------:R-:W-:-:S02]  /*02f0*/  @!P2 VIADD R24, R24, 0x80 ;  /* 0x000000801818a836 */ /* 0x000fc40000000000 */
[----:B0-----:R-:W-:-:S03]  /*0300*/  @!P1 IMAD.WIDE.U32 R4, R27, 0x2, R4 ;  /* 0x000000021b049825 */ /* 0x001fc600078e0004 */
[----:B------:R-:W-:Y:S01]  /*0310*/  ISETP.GE.U32.AND P0, PT, R24, R23, PT ;  /* 0x000000171800720c */ /* 0x000fe20003f06070 */
[----:B-1----:R-:W0:Y:S01]  /*0320*/  LDC.64 R2, c[0x0][0x3a8] ;  /* 0x0000ea00ff027b82 */ /* 0x002e220000000a00 */
[----:B------:R1:W4:Y:S01]  /*0330*/  @!P1 LDG.E.U16 R14, desc[UR4][R4.64] ;  /* 0x00000004040e9981 */ /* 0x000322000c1e1500 */
[----:B------:R-:W-:Y:S01]  /*0340*/  PRMT R18, RZ, 0x7610, R18 ;  /* 0x00007610ff127816 */ /* 0x000fe20000000012 */
[----:B------:R-:W-:-:S05]  /*0350*/  @!P2 IMAD.WIDE.U32 R34, R13, 0x2, R34 ;  /* 0x000000020d22a825 */ /* 0x000fca00078e0022 */
[----:B------:R1:W4:Y:S01]  /*0360*/  @!P2 LDG.E.U16 R30, desc[UR4][R34.64] ;  /* 0x00000004221ea981 */ /* 0x000322000c1e1500 */
[----:B------:R-:W-:Y:S01]  /*0370*/  PRMT R29, RZ, 0x7610, R29 ;  /* 0x00007610ff1d7816 */ /* 0x000fe2000000001d */
[----:B---3--:R-:W3:Y:S02]  /*0380*/  LDC.64 R16, c[0x0][0x3a0] ;  /* 0x0000e800ff107b82 */ /* 0x008ee40000000a00 */
[----:B-1----:R-:W-:Y:S02]  /*0390*/  @!P0 IMAD.IADD R5, R25, 0x1, R24 ;  /* 0x0000000119058824 */ /* 0x002fe400078e0218 */
[----:B------:R-:W-:-:S04]  /*03a0*/  @!P0 VIADD R24, R24, 0x80 ;  /* 0x0000008018188836 */ /* 0x000fc80000000000 */
[----:B------:R-:W1:Y:S01]  /*03b0*/  LDC.64 R34, c[0x0][0x3a0] ;  /* 0x0000e800ff227b82 */ /* 0x000e620000000a00 */
[----:B------:R-:W-:Y:S01]  /*03c0*/  ISETP.GE.U32.AND P3, PT, R24, R23, PT ;  /* 0x000000171800720c */ /* 0x000fe20003f66070 */
[----:B------:R-:W-:-:S05]  /*03d0*/  @!P0 IMAD.WIDE.U32 R32, R5, 0x2, R32 ;  /* 0x0000000205208825 */ /* 0x000fca00078e0020 */
[----:B------:R0:W4:Y:S02]  /*03e0*/  @!P0 LDG.E.U16 R18, desc[UR4][R32.64] ;  /* 0x0000000420128981 */ /* 0x000124000c1e1500 */
[----:B0-----:R-:W-:-:S05]  /*03f0*/  @!P2 IMAD.WIDE.U32 R2, R13, 0x2, R2 ;  /* 0x000000020d02a825 */ /* 0x001fca00078e0002 */
[----:B------:R0:W4:Y:S01]  /*0400*/  @!P2 LDG.E.U16 R29, desc[UR4][R2.64] ;  /* 0x00000004021da981 */ /* 0x000122000c1e1500 */
[----:B------:R-:W-:Y:S01]  /*0410*/  @!P3 IMAD.IADD R12, R25, 0x1, R24 ;  /* 0x00000001190cb824 */ /* 0x000fe200078e0218 */
[----:B------:R-:W3:Y:S01]  /*0420*/  LDC.64 R32, c[0x0][0x3a8] ;  /* 0x0000ea00ff207b82 */ /* 0x000ee20000000a00 */
[----:B------:R-:W-:-:S05]  /*0430*/  @!P3 VIADD R24, R24, 0x80 ;  /* 0x000000801818b836 */ /* 0x000fca0000000000 */
[----:B------:R-:W-:Y:S02]  /*0440*/  ISETP.GE.U32.AND P1, PT, R24, R23, PT ;  /* 0x000000171800720c */ /* 0x000fe40003f26070 */
[----:B0-----:R-:W0:Y:S01]  /*0450*/  LDC.64 R2, c[0x0][0x3a8] ;  /* 0x0000ea00ff027b82 */ /* 0x001e220000000a00 */
[----:B-----5:R-:W-:-:S10]  /*0460*/  @!P0 IMAD.WIDE.U32 R36, R5, 0x2, R36 ;  /* 0x0000000205248825 */ /* 0x020fd400078e0024 */
[----:B------:R-:W-:-:S04]  /*0470*/  @!P1 IMAD.IADD R5, R25, 0x1, R24 ;  /* 0x0000000119059824 */ /* 0x000fc800078e0218 */
[----:B-1----:R-:W-:-:S04]  /*0480*/  @!P1 IMAD.WIDE.U32 R34, R5, 0x2, R34 ;  /* 0x0000000205229825 */ /* 0x002fc800078e0022 */
[----:B---3--:R-:W-:-:S04]  /*0490*/  @!P1 IMAD.WIDE.U32 R32, R5, 0x2, R32 ;  /* 0x0000000205209825 */ /* 0x008fc800078e0020 */
[----:B------:R-:W-:-:S05]  /*04a0*/  VIADD R5, R22, 0x80 ;  /* 0x0000008016057836 */ /* 0x000fca0000000000 */
[----:B------:R-:W-:Y:S01]  /*04b0*/  ISETP.GE.U32.AND P2, PT, R5, R23, PT ;  /* 0x000000170500720c */ /* 0x000fe20003f46070 */
[----:B------:R-:W-:-:S04]  /*04c0*/  @!P3 IMAD.WIDE.U32 R16, R12, 0x2, R16 ;  /* 0x000000020c10b825 */ /* 0x000fc800078e0010 */
[----:B0-----:R-:W-:Y:S01]  /*04d0*/  @!P3 IMAD.WIDE.U32 R12, R12, 0x2, R2 ;  /* 0x000000020c0cb825 */ /* 0x001fe200078e0002 */
[----:B------:R-:W-:Y:S02]  /*04e0*/  PRMT R2, RZ, 0x7610, R2 ;  /* 0x00007610ff027816 */ /* 0x000fe40000000002 */
[----:B------:R-:W-:-:S04]  /*04f0*/  PRMT R27, RZ, 0x7610, R27 ;  /* 0x00007610ff1b7816 */ /* 0x000fc8000000001b */
[----:B------:R0:W3:Y:S04]  /*0500*/  @!P3 LDG.E.U16 R2, desc[UR4][R12.64] ;  /* 0x000000040c02b981 */ /* 0x0000e8000c1e1500 */
[----:B------:R-:W5:Y:S01]  /*0510*/  @!P0 LDG.E.U16 R27, desc[UR4][R36.64] ;  /* 0x00000004241b8981 */ /* 0x000f62000c1e1500 */
[----:B0-----:R-:W0:Y:S01]  /*0520*/  @!P2 LDC.64 R12, c[0x0][0x388] ;  /* 0x0000e200ff0cab82 */ /* 0x001e220000000a00 */
[----:B------:R-:W-:Y:S02]  /*0530*/  ISETP.GE.U32.AND P0, PT, R22, R23, PT ;  /* 0x000000171600720c */ /* 0x000fe40003f06070 */
[----:B------:R-:W-:-:S06]  /*0540*/  PRMT R0, RZ, 0x7610, R0 ;  /* 0x00007610ff007816 */ /* 0x000fcc0000000000 */
[----:B------:R1:W3:Y:S01]  /*0550*/  @!P3 LDG.E.U16 R0, desc[UR4][R16.64] ;  /* 0x000000041000b981 */ /* 0x0002e2000c1e1500 */
[----:B------:R-:W-:Y:S01]  /*0560*/  PRMT R4, RZ, 0x7610, R4 ;  /* 0x00007610ff047816 */ /* 0x000fe20000000004 */
[----:B------:R-:W-:-:S05]  /*0570*/  @!P1 VIADD R24, R24, 0x80 ;  /* 0x0000008018189836 */ /* 0x000fca0000000000 */
[----:B------:R1:W3:Y:S02]  /*0580*/  @!P1 LDG.E.U16 R4, desc[UR4][R32.64] ;  /* 0x0000000420049981 */ /* 0x0002e4000c1e1500 */
[----:B-1----:R-:W1:Y:S08]  /*0590*/  @!P0 LDC.64 R16, c[0x0][0x388] ;  /* 0x0000e200ff108b82 */ /* 0x002e700000000a00 */
[----:B------:R-:W1:Y:S01]  /*05a0*/  LDC.64 R32, c[0x0][0x3a0] ;  /* 0x0000e800ff207b82 */ /* 0x000e620000000a00 */
[----:B------:R-:W-:-:S06]  /*05b0*/  PRMT R3, RZ, 0x7610, R3 ;  /* 0x00007610ff037816 */ /* 0x000fcc0000000003 */
[----:B------:R1:W3:Y:S01]  /*05c0*/  @!P1 LDG.E.U16 R3, desc[UR4][R34.64] ;  /* 0x0000000422039981 */ /* 0x0002e2000c1e1500 */
[----:B------:R-:W-:Y:S02]  /*05d0*/  @!P2 IMAD.U32 R26, R26, 0x10000, RZ ;  /* 0x000100001a1aa824 */ /* 0x000fe400078e00ff */
[----:B------:R-:W-:-:S03]  /*05e0*/  @!P2 IMAD.U32 R31, R31, 0x10000, RZ ;  /* 0x000100001f1fa824 */ /* 0x000fc600078e00ff */
[C---:B0-----:R-:W-:Y:S02]  /*05f0*/  @!P2 FSETP.GTU.FTZ.AND P3, PT, R26.reuse, R12, PT ;  /* 0x0000000c1a00a20b */ /* 0x041fe40003f7c000 */
[----:B------:R-:W-:Y:S02]  /*0600*/  @!P2 FSETP.GE.FTZ.AND P5, PT, R26, R13, PT ;  /* 0x0000000d1a00a20b */ /* 0x000fe40003fb6000 */
[----:B------:R-:W-:-:S04]  /*0610*/  @!P2 FSEL R31, R31, RZ, P3 ;  /* 0x000000ff1f1fa208 */ /* 0x000fc80001800000 */
[----:B------:R-:W-:Y:S01]  /*0620*/  @!P2 FSEL R31, R31, RZ, !P5 ;  /* 0x000000ff1f1fa208 */ /* 0x000fe20006800000 */
[----:B------:R-:W-:-:S03]  /*0630*/  @!P0 IMAD.U32 R19, R19, 0x10000, RZ ;  /* 0x0001000013138824 */ /* 0x000fc600078e00ff */
[----:B------:R-:W-:Y:S02]  /*0640*/  @!P2 F2FP.BF16.F32.PACK_AB R6, RZ, R31 ;  /* 0x0000001fff06a23e */ /* 0x000fe400000010ff */
[----:B------:R-:W-:Y:S02]  /*0650*/  ISETP.GE.U32.AND P2, PT, R24, R23, PT ;  /* 0x000000171800720c */ /* 0x000fe40003f46070 */
[----:B-1----:R-:W-:Y:S01]  /*0660*/  @!P0 FSETP.GTU.FTZ.AND P4, PT, R19, R16, PT ;  /* 0x000000101300820b */ /* 0x002fe20003f9c000 */
[----:B------:R-:W-:-:S05]  /*0670*/  VIADD R16, R22, 0x180 ;  /* 0x0000018016107836 */ /* 0x000fca0000000000 */
[----:B------:R-:W-:-:S05]  /*0680*/  ISETP.GE.U32.AND P5, PT, R16, R23, PT ;  /* 0x000000171000720c */ /* 0x000fca0003fa6070 */
[----:B------:R-:W-:-:S04]  /*0690*/  @!P2 IMAD.IADD R16, R25, 0x1, R24 ;  /* 0x000000011910a824 */ /* 0x000fc800078e0218 */
[----:B------:R-:W-:Y:S02]  /*06a0*/  @!P2 IMAD.WIDE.U32 R34, R16, 0x2, R32 ;  /* 0x000000021022a825 */ /* 0x000fe400078e0020 */
[----:B------:R-:W0:Y:S01]  /*06b0*/  LDC.64 R32, c[0x0][0x3a8] ;  /* 0x0000ea00ff207b82 */ /* 0x000e220000000a00 */
[----:B------:R-:W-:Y:S02]  /*06c0*/  PRMT R24, RZ, 0x7610, R24 ;  /* 0x00007610ff187816 */ /* 0x000fe40000000018 */
[----:B------:R-:W-:-:S06]  /*06d0*/  PRMT R26, RZ, 0x7610, R26 ;  /* 0x00007610ff1a7816 */ /* 0x000fcc000000001a */
[----:B------:R-:W3:Y:S01]  /*06e0*/  @!P2 LDG.E.U16 R26, desc[UR4][R34.64] ;  /* 0x00000004221aa981 */ /* 0x000ee2000c1e1500 */
[----:B0-----:R-:W-:-:S05]  /*06f0*/  @!P2 IMAD.WIDE.U32 R32, R16, 0x2, R32 ;  /* 0x000000021020a825 */ /* 0x001fca00078e0020 */
[----:B------:R-:W3:Y:S01]  /*0700*/  @!P2 LDG.E.U16 R24, desc[UR4][R32.64] ;  /* 0x000000042018a981 */ /* 0x000ee2000c1e1500 */
[----:B------:R-:W-:-:S05]  /*0710*/  VIADD R12, R22, 0x100 ;  /* 0x00000100160c7836 */ /* 0x000fca0000000000 */
[----:B------:R-:W-:Y:S01]  /*0720*/  ISETP.GE.U32.AND P6, PT, R12, R23, PT ;  /* 0x000000170c00720c */ /* 0x000fe20003fc6070 */
[----:B------:R-:W-:-:S05]  /*0730*/  VIADD R12, R22, 0x200 ;  /* 0x00000200160c7836 */ /* 0x000fca0000000000 */
[----:B------:R-:W-:-:S07]  /*0740*/  ISETP.GE.U32.AND P3, PT, R12, R23, PT ;  /* 0x000000170c00720c */ /* 0x000fce0003f66070 */
[----:B------:R-:W0:Y:S01]  /*0750*/  @!P6 LDC.64 R12, c[0x0][0x388] ;  /* 0x0000e200ff0ceb82 */ /* 0x000e220000000a00 */
[----:B--2---:R-:W-:-:S05]  /*0760*/  @!P6 IMAD.U32 R15, R15, 0x10000, RZ ;  /* 0x000100000f0fe824 */ /* 0x004fca00078e00ff */
[----:B0-----:R-:W-:Y:S01]  /*0770*/  @!P6 FSETP.GTU.FTZ.AND P1, PT, R15, R12, PT ;  /* 0x0000000c0f00e20b */ /* 0x001fe20003f3c000 */
[----:B----4-:R-:W-:-:S05]  /*0780*/  @!P6 IMAD.U32 R12, R14, 0x10000, RZ ;  /* 0x000100000e0ce824 */ /* 0x010fca00078e00ff */
[----:B------:R-:W-:Y:S02]  /*0790*/  @!P6 FSEL R12, R12, RZ, P1 ;  /* 0x000000ff0c0ce208 */ /* 0x000fe40000800000 */
[----:B------:R-:W-:Y:S02]  /*07a0*/  @!P6 FSETP.GE.FTZ.AND P1, PT, R15, R13, PT ;  /* 0x0000000d0f00e20b */ /* 0x000fe40003f36000 */
[----:B------:R-:W0:Y:S01]  /*07b0*/  @!P5 LDC.64 R14, c[0x0][0x388] ;  /* 0x0000e200ff0edb82 */ /* 0x000e220000000a00 */
[----:B------:R-:W-:Y:S01]  /*07c0*/  @!P5 IMAD.U32 R29, R29, 0x10000, RZ ;  /* 0x000100001d1dd824 */ /* 0x000fe200078e00ff */
[----:B------:R-:W-:Y:S01]  /*07d0*/  @!P6 FSEL R12, R12, RZ, !P1 ;  /* 0x000000ff0c0ce208 */ /* 0x000fe20004800000 */
[----:B------:R-:W-:-:S03]  /*07e0*/  @!P5 IMAD.U32 R30, R30, 0x10000, RZ ;  /* 0x000100001e1ed824 */ /* 0x000fc600078e00ff */
[----:B------:R-:W-:Y:S02]  /*07f0*/  @!P6 F2FP.BF16.F32.PACK_AB R7, RZ, R12 ;  /* 0x0000000cff07e23e */ /* 0x000fe400000010ff */
[----:B------:R-:W1:Y:S01]  /*0800*/  @!P3 LDC.64 R12, c[0x0][0x388] ;  /* 0x0000e200ff0cbb82 */ /* 0x000e620000000a00 */
[----:B0-----:R-:W-:Y:S01]  /*0810*/  @!P5 FSETP.GTU.FTZ.AND P1, PT, R29, R14, PT ;  /* 0x0000000e1d00d20b */ /* 0x001fe20003f3c000 */
[----:B------:R-:W-:-:S03]  /*0820*/  VIADD R14, R22, 0x280 ;  /* 0x00000280160e7836 */ /* 0x000fc60000000000 */
[----:B------:R-:W-:Y:S02]  /*0830*/  @!P5 FSEL R30, R30, RZ, P1 ;  /* 0x000000ff1e1ed208 */ /* 0x000fe40000800000 */
[----:B------:R-:W-:Y:S01]  /*0840*/  ISETP.GE.U32.AND P2, PT, R14, R23, PT ;  /* 0x000000170e00720c */ /* 0x000fe20003f46070 */
[----:B------:R-:W-:Y:S01]  /*0850*/  VIADD R14, R22, 0x300 ;  /* 0x00000300160e7836 */ /* 0x000fe20000000000 */
[----:B------:R-:W-:-:S04]  /*0860*/  @!P5 FSETP.GE.FTZ.AND P1, PT, R29, R15, PT ;  /* 0x0000000f1d00d20b */ /* 0x000fc80003f36000 */
[----:B------:R-:W-:Y:S02]  /*0870*/  @!P5 FSEL R30, R30, RZ, !P1 ;  /* 0x000000ff1e1ed208 */ /* 0x000fe40004800000 */
[-C--:B------:R-:W-:Y:S01]  /*0880*/  ISETP.GE.U32.AND P1, PT, R14, R23.reuse, PT ;  /* 0x000000170e00720c */ /* 0x080fe20003f26070 */
[----:B------:R-:W-:Y:S01]  /*0890*/  VIADD R14, R22, 0x380 ;  /* 0x00000380160e7836 */ /* 0x000fe20000000000 */
[----:B------:R-:W-:Y:S01]  /*08a0*/  @!P5 F2FP.BF16.F32.PACK_AB R8, RZ, R30 ;  /* 0x0000001eff08d23e */ /* 0x000fe200000010ff */
[----:B------:R-:W-:Y:S01]  /*08b0*/  @!P0 IMAD.U32 R28, R28, 0x10000, RZ ;  /* 0x000100001c1c8824 */ /* 0x000fe200078e00ff */
[----:B------:R-:W0:Y:S02]  /*08c0*/  @!P0 LDC.64 R30, c[0x0][0x398] ;  /* 0x0000e600ff1e8b82 */ /* 0x000e240000000a00 */
[----:B------:R-:W-:Y:S01]  /*08d0*/  ISETP.GE.U32.AND P5, PT, R14, R23, PT ;  /* 0x000000170e00720c */ /* 0x000fe20003fa6070 */
[----:B-----5:R-:W-:Y:S01]  /*08e0*/  @!P3 IMAD.U32 R27, R27, 0x10000, RZ ;  /* 0x000100001b1bb824 */ /* 0x020fe200078e00ff */
[----:B------:R-:W-:-:S04]  /*08f0*/  @!P0 FSEL R28, R28, RZ, P4 ;  /* 0x000000ff1c1c8208 */ /* 0x000fc80002000000 */
[----:B------:R-:W2:Y:S01]  /*0900*/  @!P2 LDC.64 R14, c[0x0][0x388] ;  /* 0x0000e200ff0eab82 */ /* 0x000ea20000000a00 */
[----:B------:R-:W-:-:S04]  /*0910*/  @!P0 FSETP.GE.FTZ.AND P4, PT, R19, R17, PT ;  /* 0x000000111300820b */ /* 0x000fc80003f96000 */
[----:B------:R-:W-:Y:S02]  /*0920*/  @!P0 FSEL R28, R28, RZ, !P4 ;  /* 0x000000ff1c1c8208 */ /* 0x000fe40006000000 */
[C---:B-1----:R-:W-:Y:S01]  /*0930*/  @!P3 FSETP.GTU.FTZ.AND P4, PT, R27.reuse, R12, PT ;  /* 0x0000000c1b00b20b */ /* 0x042fe20003f9c000 */
[----:B------:R-:W-:Y:S01]  /*0940*/  @!P3 IMAD.U32 R12, R18, 0x10000, RZ ;  /* 0x00010000120cb824 */ /* 0x000fe200078e00ff */
[----:B------:R-:W1:Y:S08]  /*0950*/  @!P1 LDC.64 R16, c[0x0][0x388] ;  /* 0x0000e200ff109b82 */ /* 0x000e700000000a00 */
[----:B------:R-:W4:Y:S01]  /*0960*/  @!P5 LDC.64 R18, c[0x0][0x388] ;  /* 0x0000e200ff12db82 */ /* 0x000f220000000a00 */
[----:B------:R-:W-:Y:S01]  /*0970*/  @!P3 FSEL R12, R12, RZ, P4 ;  /* 0x000000ff0c0cb208 */ /* 0x000fe20002000000 */
[----:B---3--:R-:W-:Y:S01]  /*0980*/  @!P2 IMAD.U32 R2, R2, 0x10000, RZ ;  /* 0x000100000202a824 */ /* 0x008fe200078e00ff */
[----:B------:R-:W-:Y:S01]  /*0990*/  @!P3 FSETP.GE.FTZ.AND P4, PT, R27, R13, PT ;  /* 0x0000000d1b00b20b */ /* 0x000fe20003f96000 */
[----:B------:R-:W-:-:S03]  /*09a0*/  @!P2 IMAD.U32 R0, R0, 0x10000, RZ ;  /* 0x000100000000a824 */ /* 0x000fc600078e00ff */
[----:B------:R-:W-:Y:S02]  /*09b0*/  @!P3 FSEL R12, R12, RZ, !P4 ;  /* 0x000000ff0c0cb208 */ /* 0x000fe40006000000 */
[----:B--2---:R-:W-:-:S04]  /*09c0*/  @!P2 FSETP.GTU.FTZ.AND P4, PT, R2, R14, PT ;  /* 0x0000000e0200a20b */ /* 0x004fc80003f9c000 */
[----:B------:R-:W-:Y:S02]  /*09d0*/  @!P2 FSEL R0, R0, RZ, P4 ;  /* 0x000000ff0000a208 */ /* 0x000fe40002000000 */
[----:B------:R-:W-:Y:S01]  /*09e0*/  @!P2 FSETP.GE.FTZ.AND P4, PT, R2, R15, PT ;  /* 0x0000000f0200a20b */ /* 0x000fe20003f96000 */
[----:B------:R-:W-:Y:S02]  /*09f0*/  @!P0 IMAD.IADD R13, R25, 0x1, R22 ;  /* 0x00000001190d8824 */ /* 0x000fe400078e0216 */
[----:B------:R-:W-:Y:S01]  /*0a00*/  @!P0 IMAD.MOV.U32 R22, RZ, RZ, R5 ;  /* 0x000000ffff168224 */ /* 0x000fe200078e0005 */
[----:B------:R-:W-:Y:S01]  /*0a10*/  @!P2 FSEL R0, R0, RZ, !P4 ;  /* 0x000000ff0000a208 */ /* 0x000fe20006000000 */
[----:B------:R-:W-:Y:S01]  /*0a20*/  @!P1 IMAD.U32 R4, R4, 0x10000, RZ ;  /* 0x0001000004049824 */ /* 0x000fe200078e00ff */
[----:B------:R-:W-:Y:S01]  /*0a30*/  @!P0 F2FP.BF16.F32.PACK_AB R9, RZ, R28 ;  /* 0x0000001cff09823e */ /* 0x000fe200000010ff */
[----:B0-----:R-:W-:-:S03]  /*0a40*/  @!P0 IMAD.WIDE.U32 R30, R13, 0x2, R30 ;  /* 0x000000020d1e8825 */ /* 0x001fc600078e001e */
[C---:B-1----:R-:W-:Y:S01]  /*0a50*/  @!P1 FSETP.GTU.FTZ.AND P6, PT, R4.reuse, R16, PT ;  /* 0x000000100400920b */ /* 0x042fe20003fdc000 */
[----:B------:R-:W-:Y:S01]  /*0a60*/  @!P1 IMAD.U32 R3, R3, 0x10000, RZ ;  /* 0x0001000003039824 */ /* 0x000fe200078e00ff */
[----:B------:R0:W-:Y:S04]  /*0a70*/  @!P0 STG.E.U16 desc[UR4][R30.64], R9 ;  /* 0x000000091e008986 */ /* 0x0001e8000c101504 */
[----:B------:R-:W-:Y:S02]  /*0a80*/  @!P1 FSEL R3, R3, RZ, P6 ;  /* 0x000000ff03039208 */ /* 0x000fe40003000000 */
[----:B------:R-:W-:Y:S01]  /*0a90*/  @!P1 FSETP.GE.FTZ.AND P6, PT, R4, R17, PT ;  /* 0x000000110400920b */ /* 0x000fe20003fd6000 */
[----:B------:R-:W-:Y:S04]  /*0aa0*/  BSSY.RECONVERGENT B0, `(.L_x_852) ;  /* 0x0000038000007945 */ /* 0x000fe80003800200 */
[----:B------:R-:W-:Y:S01]  /*0ab0*/  BSSY.RELIABLE B1, `(.L_x_853) ;  /* 0x0000030000017945 */ /* 0x000fe20003800100 */
[----:B------:R-:W-:-:S02]  /*0ac0*/  @!P1 FSEL R3, R3, RZ, !P6 ;  /* 0x000000ff03039208 */ /* 0x000fc40007000000 */
[----:B------:R-:W-:Y:S02]  /*0ad0*/  @!P3 F2FP.BF16.F32.PACK_AB R10, RZ, R12 ;  /* 0x0000000cff0ab23e */ /* 0x000fe400000010ff */
[----:B------:R-:W-:Y:S02]  /*0ae0*/  @!P2 F2FP.BF16.F32.PACK_AB R11, RZ, R0 ;  /* 0x00000000ff0ba23e */ /* 0x000fe400000010ff */
[----:B------:R-:W-:Y:S01]  /*0af0*/  @!P1 F2FP.BF16.F32.PACK_AB R20, RZ, R3 ;  /* 0x00000003ff14923e */ /* 0x000fe200000010ff */
[----:B------:R-:W-:Y:S02]  /*0b00*/  @!P5 IMAD.U32 R26, R26, 0x10000, RZ ;  /* 0x000100001a1ad824 */ /* 0x000fe400078e00ff */
[----:B------:R-:W-:-:S05]  /*0b10*/  @!P5 IMAD.U32 R24, R24, 0x10000, RZ ;  /* 0x000100001818d824 */ /* 0x000fca00078e00ff */
[----:B----4-:R-:W-:-:S04]  /*0b20*/  @!P5 FSETP.GTU.FTZ.AND P4, PT, R24, R18, PT ;  /* 0x000000121800d20b */ /* 0x010fc80003f9c000 */
[----:B------:R-:W-:Y:S02]  /*0b30*/  @!P5 FSEL R26, R26, RZ, P4 ;  /* 0x000000ff1a1ad208 */ /* 0x000fe40002000000 */
[----:B------:R-:W-:Y:S02]  /*0b40*/  ISETP.GE.U32.AND P4, PT, R22, R23, PT ;  /* 0x000000171600720c */ /* 0x000fe40003f86070 */
[----:B------:R-:W-:-:S04]  /*0b50*/  @!P5 FSETP.GE.FTZ.AND P0, PT, R24, R19, PT ;  /* 0x000000131800d20b */ /* 0x000fc80003f16000 */
[----:B------:R-:W-:-:S04]  /*0b60*/  @!P5 FSEL R26, R26, RZ, !P0 ;  /* 0x000000ff1a1ad208 */ /* 0x000fc80004000000 */
[----:B------:R-:W-:-:S03]  /*0b70*/  @!P5 F2FP.BF16.F32.PACK_AB R21, RZ, R26 ;  /* 0x0000001aff15d23e */ /* 0x000fc600000010ff */
[----:B0-----:R-:W-:Y:S05]  /*0b80*/  @P4 BRA `(.L_x_854) ;  /* 0x0000000000304947 */ /* 0x001fea0003800000 */
[----:B------:R-:W0:Y:S01]  /*0b90*/  LDC.64 R2, c[0x0][0x398] ;  /* 0x0000e600ff027b82 */ /* 0x000e220000000a00 */
[----:B------:R-:W-:Y:S02]  /*0ba0*/  IMAD.IADD R5, R25, 0x1, R22 ;  /* 0x0000000119057824 */ /* 0x000fe400078e0216 */
[----:B------:R-:W-:-:S05]  /*0bb0*/  VIADD R22, R22, 0x80 ;  /* 0x0000008016167836 */ /* 0x000fca0000000000 */
[----:B------:R-:W-:Y:S01]  /*0bc0*/  ISETP.GE.U32.AND P0, PT, R22, R23, PT ;  /* 0x000000171600720c */ /* 0x000fe20003f06070 */
[----:B0-----:R-:W-:-:S05]  /*0bd0*/  IMAD.WIDE.U32 R2, R5, 0x2, R2 ;  /* 0x0000000205027825 */ /* 0x001fca00078e0002 */
[----:B------:R0:W-:Y:S07]  /*0be0*/  STG.E.U16 desc[UR4][R2.64], R6 ;  /* 0x0000000602007986 */ /* 0x0001ee000c101504 */
[----:B------:R-:W-:Y:S05]  /*0bf0*/  @P0 BRA `(.L_x_855) ;  /* 0x0000000000300947 */ /* 0x000fea0003800000 */
[----:B0-----:R-:W0:Y:S01]  /*0c00*/  LDC.64 R2, c[0x0][0x398] ;  /* 0x0000e600ff027b82 */ /* 0x001e220000000a00 */
[----:B------:R-:W-:Y:S02]  /*0c10*/  IMAD.IADD R5, R25, 0x1, R22 ;  /* 0x0000000119057824 */ /* 0x000fe400078e0216 */
[----:B------:R-:W-:Y:S02]  /*0c20*/  VIADD R22, R22, 0x80 ;  /* 0x0000008016167836 */ /* 0x000fe40000000000 */
[----:B0-----:R-:W-:-:S05]  /*0c30*/  IMAD.WIDE.U32 R2, R5, 0x2, R2 ;  /* 0x0000000205027825 */ /* 0x001fca00078e0002 */
[----:B------:R0:W-:Y:S02]  /*0c40*/  STG.E.U16 desc[UR4][R2.64], R7 ;  /* 0x0000000702007986 */ /* 0x0001e4000c101504 */
.L_x_854:
[----:B------:R-:W-:-:S13]  /*0c50*/  ISETP.GE.U32.AND P0, PT, R22, R23, PT ;  /* 0x000000171600720c */ /* 0x000fda0003f06070 */
[----:B------:R-:W-:Y:S05]  /*0c60*/  @P0 BRA `(.L_x_856) ;  /* 0x0000000000300947 */ /* 0x000fea0003800000 */
[----:B0-----:R-:W0:Y:S01]  /*0c70*/  LDC.64 R2, c[0x0][0x398] ;  /* 0x0000e600ff027b82 */ /* 0x001e220000000a00 */
[----:B------:R-:W-:Y:S02]  /*0c80*/  IMAD.IADD R5, R25, 0x1, R22 ;  /* 0x0000000119057824 */ /* 0x000fe400078e0216 */
[----:B------:R-:W-:Y:S02]  /*0c90*/  VIADD R22, R22, 0x80 ;  /* 0x0000008016167836 */ /* 0x000fe40000000000 */
[----:B0-----:R-:W-:-:S05]  /*0ca0*/  IMAD.WIDE.U32 R2, R5, 0x2, R2 ;  /* 0x0000000205027825 */ /* 0x001fca00078e0002 */
[----:B------:R1:W-:Y:S02]  /*0cb0*/  STG.E.U16 desc[UR4][R2.64], R8 ;  /* 0x0000000802007986 */ /* 0x0003e4000c101504 */
.L_x_855:
[----:B------:R-:W-:-:S13]  /*0cc0*/  ISETP.GE.U32.AND P0, PT, R22, R23, PT ;  /* 0x000000171600720c */ /* 0x000fda0003f06070 */
[----:B------:R-:W-:Y:S05]  /*0cd0*/  @P0 BRA `(.L_x_857) ;  /* 0x0000000000340947 */ /* 0x000fea0003800000 */
[----:B01----:R-:W0:Y:S01]  /*0ce0*/  LDC.64 R2, c[0x0][0x398] ;  /* 0x0000e600ff027b82 */ /* 0x003e220000000a00 */
[----:B------:R-:W-:Y:S02]  /*0cf0*/  IMAD.IADD R5, R25, 0x1, R22 ;  /* 0x0000000119057824 */ /* 0x000fe400078e0216 */
[----:B------:R-:W-:Y:S02]  /*0d00*/  VIADD R22, R22, 0x80 ;  /* 0x0000008016167836 */ /* 0x000fe40000000000 */
[----:B0-----:R-:W-:-:S05]  /*0d10*/  IMAD.WIDE.U32 R2, R5, 0x2, R2 ;  /* 0x0000000205027825 */ /* 0x001fca00078e0002 */
[----:B------:R1:W-:Y:S02]  /*0d20*/  STG.E.U16 desc[UR4][R2.64], R10 ;  /* 0x0000000a02007986 */ /* 0x0003e4000c101504 */
.L_x_856:
[----:B------:R-:W-:-:S13]  /*0d30*/  ISETP.GE.U32.AND P0, PT, R22, R23, PT ;  /* 0x000000171600720c */ /* 0x000fda0003f06070 */
[----:B------:R-:W-:Y:S05]  /*0d40*/  @P0 BREAK.RELIABLE B1 ;  /* 0x0000000000010942 */ /* 0x000fea0003800100 */
[----:B------:R-:W-:Y:S05]  /*0d50*/  @P0 BRA `(.L_x_858) ;  /* 0x0000000000300947 */ /* 0x000fea0003800000 */
[----:B01----:R-:W0:Y:S01]  /*0d60*/  LDC.64 R2, c[0x0][0x398] ;  /* 0x0000e600ff027b82 */ /* 0x003e220000000a00 */
[----:B------:R-:W-:Y:S02]  /*0d70*/  IMAD.IADD R5, R25, 0x1, R22 ;  /* 0x0000000119057824 */ /* 0x000fe400078e0216 */
[----:B------:R-:W-:Y:S02]  /*0d80*/  VIADD R22, R22, 0x80 ;  /* 0x0000008016167836 */ /* 0x000fe40000000000 */
[----:B0-----:R-:W-:-:S05]  /*0d90*/  IMAD.WIDE.U32 R2, R5, 0x2, R2 ;  /* 0x0000000205027825 */ /* 0x001fca00078e0002 */
[----:B------:R2:W-:Y:S02]  /*0da0*/  STG.E.U16 desc[UR4][R2.64], R11 ;  /* 0x0000000b02007986 */ /* 0x0005e4000c101504 */
.L_x_857:
[----:B------:R-:W-:Y:S05]  /*0db0*/  BSYNC.RELIABLE B1 ;  /* 0x0000000000017941 */ /* 0x000fea0003800100 */
.L_x_853:
[----:B------:R-:W-:-:S13]  /*0dc0*/  ISETP.GE.U32.AND P0, PT, R22, R23, PT ;  /* 0x000000171600720c */ /* 0x000fda0003f06070 */
[----:B012---:R-:W0:Y:S01]  /*0dd0*/  @!P0 LDC.64 R2, c[0x0][0x398] ;  /* 0x0000e600ff028b82 */ /* 0x007e220000000a00 */
[----:B------:R-:W-:Y:S02]  /*0de0*/  @!P0 IMAD.IADD R5, R25, 0x1, R22 ;  /* 0x0000000119058824 */ /* 0x000fe400078e0216 */
[----:B------:R-:W-:Y:S02]  /*0df0*/  @!P0 VIADD R22, R22, 0x80 ;  /* 0x0000008016168836 */ /* 0x000fe40000000000 */
[----:B0-----:R-:W-:-:S05]  /*0e00*/  @!P0 IMAD.WIDE.U32 R2, R5, 0x2, R2 ;  /* 0x0000000205028825 */ /* 0x001fca00078e0002 */
[----:B------:R2:W-:Y:S02]  /*0e10*/  @!P0 STG.E.U16 desc[UR4][R2.64], R20 ;  /* 0x0000001402008986 */ /* 0x0005e4000c101504 */
.L_x_858:
[----:B------:R-:W-:Y:S05]  /*0e20*/  BSYNC.RECONVERGENT B0 ;  /* 0x0000000000007941 */ /* 0x000fea0003800200 */
.L_x_852:
[----:B------:R-:W-:Y:S05]  /*0e30*/  WARPSYNC.ALL ;  /* 0x0000000000007948 */ /* 0x000fea0003800000 */
[----:B------:R-:W-:-:S13]  /*0e40*/  ISETP.GE.U32.AND P0, PT, R22, R23, PT ;  /* 0x000000171600720c */ /* 0x000fda0003f06070 */
[----:B------:R-:W-:Y:S05]  /*0e50*/  @P0 EXIT ;  /* 0x000000000000094d */ /* 0x000fea0003800000 */
[----:B012---:R-:W0:Y:S01]  /*0e60*/  LDC.64 R2, c[0x0][0x398] ;  /* 0x0000e600ff027b82 */ /* 0x007e220000000a00 */
[----:B------:R-:W-:-:S04]  /*0e70*/  IMAD.IADD R25, R25, 0x1, R22 ;  /* 0x0000000119197824 */ /* 0x000fc800078e0216 */
[----:B0-----:R-:W-:-:S05]  /*0e80*/  IMAD.WIDE.U32 R2, R25, 0x2, R2 ;  /* 0x0000000219027825 */ /* 0x001fca00078e0002 */
[----:B------:R-:W-:Y:S01]  /*0e90*/  STG.E.U16 desc[UR4][R2.64], R21 ;  /* 0x0000001502007986 */ /* 0x000fe2000c101504 */
[----:B------:R-:W-:Y:S05]  /*0ea0*/  EXIT ;  /* 0x000000000000794d */ /* 0x000fea0003800000 */
.L_x_851:
[----:B------:R-:W0:Y:S01]  /*0eb0*/  S2R R0, SR_TID.X ;  /* 0x0000000000007919 */ /* 0x000e220000002100 */
[----:B------:R-:W1:Y:S01]  /*0ec0*/  LDC.64 R4, c[0x0][0x3a8] ;  /* 0x0000ea00ff047b82 */ /* 0x000e620000000a00 */
[----:B------:R-:W2:Y:S07]  /*0ed0*/  LDCU.64 UR6, c[0x0][0x388] ;  /* 0x00007100ff0677ac */ /* 0x000eae0008000a00 */
[----:B------:R-:W3:Y:S01]  /*0ee0*/  LDC.64 R2, c[0x0][0x3a0] ;  /* 0x0000e800ff027b82 */ /* 0x000ee20000000a00 */
[----:B-1----:R-:W-:-:S04]  /*0ef0*/  IMAD.WIDE.U32 R4, R25, 0x2, R4 ;  /* 0x0000000219047825 */ /* 0x002fc800078e0004 */
[----:B0-----:R-:W-:-:S04]  /*0f00*/  IMAD.WIDE.U32 R12, R0, 0x4, R4 ;  /* 0x00000004000c7825 */ /* 0x001fc800078e0004 */
[C---:B---3--:R-:W-:Y:S01]  /*0f10*/  IMAD.WIDE.U32 R2, R25.reuse, 0x2, R2 ;  /* 0x0000000219027825 */ /* 0x048fe200078e0002 */
[----:B------:R-:W3:Y:S04]  /*0f20*/  LDG.E R15, desc[UR4][R12.64] ;  /* 0x000000040c0f7981 */ /* 0x000ee8000c1e1900 */
[----:B------:R-:W4:Y:S01]  /*0f30*/  LDG.E R17, desc[UR4][R12.64+0x200] ;  /* 0x000200040c117981 */ /* 0x000f22000c1e1900 */
[----:B------:R-:W-:Y:S02]  /*0f40*/  IMAD.WIDE.U32 R10, R0, 0x4, R2 ;  /* 0x00000004000a7825 */ /* 0x000fe400078e0002 */
[----:B------:R-:W0:Y:S01]  /*0f50*/  LDC.64 R2, c[0x0][0x398] ;  /* 0x0000e600ff027b82 */ /* 0x000e220000000a00 */
[----:B------:R-:W5:Y:S04]  /*0f60*/  LDG.E R7, desc[UR4][R12.64+0x400] ;  /* 0x000400040c077981 */ /* 0x000f68000c1e1900 */
[----:B------:R-:W4:Y:S04]  /*0f70*/  LDG.E R9, desc[UR4][R10.64] ;  /* 0x000000040a097981 */ /* 0x000f28000c1e1900 */
[----:B------:R-:W5:Y:S04]  /*0f80*/  LDG.E R6, desc[UR4][R10.64+0x200] ;  /* 0x000200040a067981 */ /* 0x000f68000c1e1900 */
[----:B------:R-:W5:Y:S04]  /*0f90*/  LDG.E R4, desc[UR4][R10.64+0x400] ;  /* 0x000400040a047981 */ /* 0x000f68000c1e1900 */
[----:B------:R-:W5:Y:S04]  /*0fa0*/  LDG.E R8, desc[UR4][R12.64+0x600] ;  /* 0x000600040c087981 */ /* 0x000f68000c1e1900 */
[----:B------:R1:W5:Y:S01]  /*0fb0*/  LDG.E R5, desc[UR4][R10.64+0x600] ;  /* 0x000600040a057981 */ /* 0x000362000c1e1900 */
[----:B0-----:R-:W-:-:S04]  /*0fc0*/  IMAD.WIDE.U32 R2, R25, 0x2, R2 ;  /* 0x0000000219027825 */ /* 0x001fc800078e0002 */
[----:B------:R-:W-:Y:S01]  /*0fd0*/  IMAD.WIDE.U32 R2, R0, 0x4, R2 ;  /* 0x0000000400027825 */ /* 0x000fe200078e0002 */
[----:B---3--:R-:W-:-:S03]  /*0fe0*/  PRMT R16, R15, 0x7632, R16 ;  /* 0x000076320f107816 */ /* 0x008fc60000000010 */
[----:B------:R-:W-:Y:S02]  /*0ff0*/  IMAD.U32 R15, R15, 0x10000, RZ ;  /* 0x000100000f0f7824 */ /* 0x000fe400078e00ff */
[----:B------:R-:W-:-:S03]  /*1000*/  IMAD.U32 R16, R16, 0x10000, RZ ;  /* 0x0001000010107824 */ /* 0x000fc600078e00ff */
[----:B--2---:R-:W-:Y:S02]  /*1010*/  FSETP.GTU.FTZ.AND P0, PT, R15, UR6, PT ;  /* 0x000000060f007c0b */ /* 0x004fe4000bf1c000 */
[C---:B----4-:R-:W-:Y:S01]  /*1020*/  PRMT R14, R9.reuse, 0x7632, R14 ;  /* 0x00007632090e7816 */ /* 0x050fe2000000000e */
[----:B------:R-:W-:Y:S01]  /*1030*/  IMAD.U32 R9, R9, 0x10000, RZ ;  /* 0x0001000009097824 */ /* 0x000fe200078e00ff */
[----:B------:R-:W-:-:S03]  /*1040*/  FSETP.GTU.FTZ.AND P1, PT, R16, UR6, PT ;  /* 0x0000000610007c0b */ /* 0x000fc6000bf3c000 */
[----:B------:R-:W-:Y:S01]  /*1050*/  IMAD.U32 R14, R14, 0x10000, RZ ;  /* 0x000100000e0e7824 */ /* 0x000fe200078e00ff */
[----:B------:R-:W-:Y:S02]  /*1060*/  FSETP.GE.FTZ.AND P2, PT, R15, UR7, PT ;  /* 0x000000070f007c0b */ /* 0x000fe4000bf56000 */
[----:B------:R-:W-:Y:S02]  /*1070*/  FSETP.GE.FTZ.AND P3, PT, R16, UR7, PT ;  /* 0x0000000710007c0b */ /* 0x000fe4000bf76000 */
[----:B-1----:R-:W-:Y:S02]  /*1080*/  FSEL R10, R9, RZ, P0 ;  /* 0x000000ff090a7208 */ /* 0x002fe40000000000 */
[----:B------:R-:W-:Y:S02]  /*1090*/  FSEL R14, R14, RZ, P1 ;  /* 0x000000ff0e0e7208 */ /* 0x000fe40000800000 */
[----:B------:R-:W-:Y:S02]  /*10a0*/  PRMT R9, R17, 0x7632, R9 ;  /* 0x0000763211097816 */ /* 0x000fe40000000009 */
[----:B------:R-:W-:-:S02]  /*10b0*/  FSEL R10, R10, RZ, !P2 ;  /* 0x000000ff0a0a7208 */ /* 0x000fc40005000000 */
[----:B------:R-:W-:Y:S01]  /*10c0*/  FSEL R11, R14, RZ, !P3 ;  /* 0x000000ff0e0b7208 */ /* 0x000fe20005800000 */
[----:B------:R-:W-:Y:S02]  /*10d0*/  IMAD.U32 R17, R17, 0x10000, RZ ;  /* 0x0001000011117824 */ /* 0x000fe400078e00ff */
[----:B------:R-:W-:Y:S01]  /*10e0*/  IMAD.U32 R12, R9, 0x10000, RZ ;  /* 0x00010000090c7824 */ /* 0x000fe200078e00ff */
[----:B------:R-:W-:Y:S01]  /*10f0*/  F2FP.BF16.F32.PACK_AB R9, R11, R10 ;  /* 0x0000000a0b09723e */ /* 0x000fe200000010ff */
[C---:B-----5:R-:W-:Y:S01]  /*1100*/  IMAD.U32 R11, R7.reuse, 0x10000, RZ ;  /* 0x00010000070b7824 */ /* 0x060fe200078e00ff */
[----:B------:R-:W-:Y:S01]  /*1110*/  PRMT R7, R7, 0x7632, R7 ;  /* 0x0000763207077816 */ /* 0x000fe20000000007 */
[----:B------:R-:W-:Y:S01]  /*1120*/  IMAD.U32 R10, R6, 0x10000, RZ ;  /* 0x00010000060a7824 */ /* 0x000fe200078e00ff */
[----:B------:R-:W-:Y:S02]  /*1130*/  FSETP.GTU.FTZ.AND P4, PT, R17, UR6, PT ;  /* 0x0000000611007c0b */ /* 0x000fe4000bf9c000 */
[----:B------:R-:W-:-:S02]  /*1140*/  FSETP.GTU.FTZ.AND P0, PT, R12, UR6, PT ;  /* 0x000000060c007c0b */ /* 0x000fc4000bf1c000 */
[----:B------:R-:W-:Y:S01]  /*1150*/  FSETP.GE.FTZ.AND P1, PT, R12, UR7, PT ;  /* 0x000000070c007c0b */ /* 0x000fe2000bf36000 */
[----:B------:R-:W-:Y:S01]  /*1160*/  IMAD.U32 R12, R7, 0x10000, RZ ;  /* 0x00010000070c7824 */ /* 0x000fe200078e00ff */
[C---:B------:R-:W-:Y:S02]  /*1170*/  FSETP.GTU.FTZ.AND P2, PT, R11.reuse, UR6, PT ;  /* 0x000000060b007c0b */ /* 0x040fe4000bf5c000 */
[----:B------:R-:W-:Y:S01]  /*1180*/  FSETP.GE.FTZ.AND P3, PT, R11, UR7, PT ;  /* 0x000000070b007c0b */ /* 0x000fe2000bf76000 */
[----:B------:R-:W-:Y:S01]  /*1190*/  IMAD.U32 R11, R4, 0x10000, RZ ;  /* 0x00010000040b7824 */ /* 0x000fe200078e00ff */
[----:B------:R-:W-:Y:S01]  /*11a0*/  FSEL R7, R10, RZ, P4 ;  /* 0x000000ff0a077208 */ /* 0x000fe20002000000 */
[----:B------:R-:W-:Y:S01]  /*11b0*/  IMAD.U32 R10, R8, 0x10000, RZ ;  /* 0x00010000080a7824 */ /* 0x000fe200078e00ff */
[----:B------:R-:W-:Y:S02]  /*11c0*/  FSETP.GE.FTZ.AND P6, PT, R17, UR7, PT ;  /* 0x0000000711007c0b */ /* 0x000fe4000bfd6000 */
[----:B------:R-:W-:-:S02]  /*11d0*/  PRMT R8, R5, 0x7632, R8 ;  /* 0x0000763205087816 */ /* 0x000fc40000000008 */
[----:B------:R-:W-:Y:S02]  /*11e0*/  FSEL R7, R7, RZ, !P6 ;  /* 0x000000ff07077208 */ /* 0x000fe40007000000 */
[----:B------:R-:W-:Y:S02]  /*11f0*/  FSEL R11, R11, RZ, P2 ;  /* 0x000000ff0b0b7208 */ /* 0x000fe40001000000 */
[C---:B------:R-:W-:Y:S02]  /*1200*/  FSETP.GTU.FTZ.AND P6, PT, R10.reuse, UR6, PT ;  /* 0x000000060a007c0b */ /* 0x040fe4000bfdc000 */
[----:B------:R-:W-:Y:S02]  /*1210*/  FSETP.GE.FTZ.AND P2, PT, R10, UR7, PT ;  /* 0x000000070a007c0b */ /* 0x000fe4000bf56000 */
[----:B------:R-:W-:Y:S02]  /*1220*/  PRMT R6, R6, 0x7632, R6 ;  /* 0x0000763206067816 */ /* 0x000fe40000000006 */
[----:B------:R-:W-:-:S02]  /*1230*/  PRMT R10, R8, 0x7632, R10 ;  /* 0x00007632080a7816 */ /* 0x000fc4000000000a */
[----:B------:R-:W-:Y:S01]  /*1240*/  PRMT R4, R4, 0x7632, R4 ;  /* 0x0000763204047816 */ /* 0x000fe20000000004 */
[----:B------:R-:W-:Y:S02]  /*1250*/  IMAD.U32 R6, R6, 0x10000, RZ ;  /* 0x0001000006067824 */ /* 0x000fe400078e00ff */
[----:B------:R-:W-:Y:S01]  /*1260*/  IMAD.U32 R10, R10, 0x10000, RZ ;  /* 0x000100000a0a7824 */ /* 0x000fe200078e00ff */
[----:B------:R-:W-:Y:S01]  /*1270*/  FSETP.GTU.FTZ.AND P4, PT, R12, UR6, PT ;  /* 0x000000060c007c0b */ /* 0x000fe2000bf9c000 */
[----:B------:R-:W-:Y:S01]  /*1280*/  IMAD.U32 R5, R5, 0x10000, RZ ;  /* 0x0001000005057824 */ /* 0x000fe200078e00ff */
[----:B------:R-:W-:Y:S01]  /*1290*/  FSEL R6, R6, RZ, P0 ;  /* 0x000000ff06067208 */ /* 0x000fe20000000000 */
[----:B------:R-:W-:Y:S01]  /*12a0*/  IMAD.U32 R4, R4, 0x10000, RZ ;  /* 0x0001000004047824 */ /* 0x000fe200078e00ff */
[----:B------:R-:W-:Y:S01]  /*12b0*/  FSETP.GTU.FTZ.AND P0, PT, R10, UR6, PT ;  /* 0x000000060a007c0b */ /* 0x000fe2000bf1c000 */
[----:B------:R-:W-:Y:S01]  /*12c0*/  IMAD.U32 R8, R8, 0x10000, RZ ;  /* 0x0001000008087824 */ /* 0x000fe200078e00ff */
[----:B------:R-:W-:-:S02]  /*12d0*/  FSEL R11, R11, RZ, !P3 ;  /* 0x000000ff0b0b7208 */ /* 0x000fc40005800000 */
[----:B------:R-:W-:Y:S02]  /*12e0*/  FSETP.GE.FTZ.AND P5, PT, R12, UR7, PT ;  /* 0x000000070c007c0b */ /* 0x000fe4000bfb6000 */
[----:B------:R-:W-:Y:S02]  /*12f0*/  FSEL R5, R5, RZ, P6 ;  /* 0x000000ff05057208 */ /* 0x000fe40003000000 */
[----:B------:R-:W-:Y:S02]  /*1300*/  FSETP.GE.FTZ.AND P3, PT, R10, UR7, PT ;  /* 0x000000070a007c0b */ /* 0x000fe4000bf76000 */
[----:B------:R-:W-:Y:S02]  /*1310*/  FSEL R4, R4, RZ, P4 ;  /* 0x000000ff04047208 */ /* 0x000fe40002000000 */
[----:B------:R-:W-:Y:S02]  /*1320*/  FSEL R8, R8, RZ, P0 ;  /* 0x000000ff08087208 */ /* 0x000fe40000000000 */
[----:B------:R-:W-:-:S02]  /*1330*/  FSEL R5, R5, RZ, !P2 ;  /* 0x000000ff05057208 */ /* 0x000fc40005000000 */
[----:B------:R-:W-:Y:S02]  /*1340*/  FSEL R6, R6, RZ, !P1 ;  /* 0x000000ff06067208 */ /* 0x000fe40004800000 */
[----:B------:R-:W-:Y:S02]  /*1350*/  FSEL R4, R4, RZ, !P5 ;  /* 0x000000ff04047208 */ /* 0x000fe40006800000 */
[----:B------:R-:W-:Y:S02]  /*1360*/  FSEL R8, R8, RZ, !P3 ;  /* 0x000000ff08087208 */ /* 0x000fe40005800000 */
[----:B------:R-:W-:Y:S02]  /*1370*/  F2FP.BF16.F32.PACK_AB R7, R6, R7 ;  /* 0x000000070607723e */ /* 0x000fe400000010ff */
[----:B------:R-:W-:Y:S02]  /*1380*/  F2FP.BF16.F32.PACK_AB R11, R4, R11 ;  /* 0x0000000b040b723e */ /* 0x000fe400000010ff */
[----:B------:R-:W-:Y:S01]  /*1390*/  F2FP.BF16.F32.PACK_AB R5, R8, R5 ;  /* 0x000000050805723e */ /* 0x000fe200000010ff */
[----:B------:R-:W-:Y:S04]  /*13a0*/  STG.E desc[UR4][R2.64], R9 ;  /* 0x0000000902007986 */ /* 0x000fe8000c101904 */
[----:B------:R-:W-:Y:S04]  /*13b0*/  STG.E desc[UR4][R2.64+0x200], R7 ;  /* 0x0002000702007986 */ /* 0x000fe8000c101904 */
[----:B------:R-:W-:Y:S04]  /*13c0*/  STG.E desc[UR4][R2.64+0x400], R11 ;  /* 0x0004000b02007986 */ /* 0x000fe8000c101904 */
[----:B------:R-:W-:Y:S01]  /*13d0*/  STG.E desc[UR4][R2.64+0x600], R5 ;  /* 0x0006000502007986 */ /* 0x000fe2000c101904 */
[----:B------:R-:W-:Y:S05]  /*13e0*/  EXIT ;  /* 0x000000000000794d */ /* 0x000fea0003800000 */
.L_x_859:
        /* <DEDUP_REMOVED lines=9> */
.L_x_3324:


//--------------------- .text._ZN2at6native29vectorized_elementwise_kernelILi4EZZZNS0_65_GLOBAL__N__eb3311e5_27_ActivationHardtanhKernel_cu_9e10b42f_293624hardtanh_backward_kernelERNS_14TensorIteratorERKN3c106ScalarES8_ENKUlvE_clEvENKUlvE2_clEvEUlNS5_8BFloat16ESB_E_St5arrayIPcLm3EEEEviT0_T1_ --------------------------
	.section	.text._ZN2at6native29vectorized_elementwise_kernelILi4EZZZNS0_65_GLOBAL__N__eb3311e5_27_ActivationHardtanhKernel_cu_9e10b42f_293624hardtanh_backward_kernelERNS_14TensorIteratorERKN3c106ScalarES8_ENKUlvE_clEvENKUlvE2_clEvEUlNS5_8BFloat16ESB_E_St5arrayIPcLm3EEEEviT0_T1_,"ax",@progbits
	.align	128
        .global         _ZN2at6native29vectorized_elementwise_kernelILi4EZZZNS0_65_GLOBAL__N__eb3311e5_27_ActivationHardtanhKernel_cu_9e10b42f_293624hardtanh_backward_kernelERNS_14TensorIteratorERKN3c106ScalarES8_ENKUlvE_clEvENKUlvE2_clEvEUlNS5_8BFloat16ESB_E_St5arrayIPcLm3EEEEviT0_T1_
        .type           _ZN2at6native29vectorized_elementwise_kernelILi4EZZZNS0_65_GLOBAL__N__eb3311e5_27_ActivationHardtanhKernel_cu_9e10b42f_293624hardtanh_backward_kernelERNS_14TensorIteratorERKN3c106ScalarES8_ENKUlvE_clEvENKUlvE2_clEvEUlNS5_8BFloat16ESB_E_St5arrayIPcLm3EEEEviT0_T1_,@function
        .size           _ZN2at6native29vectorized_elementwise_kernelILi4EZZZNS0_65_GLOBAL__N__eb3311e5_27_ActivationHardtanhKernel_cu_9e10b42f_293624hardtanh_backward_kernelERNS_14TensorIteratorERKN3c106ScalarES8_ENKUlvE_clEvENKUlvE2_clEvEUlNS5_8BFloat16ESB_E_St5arrayIPcLm3EEEEviT0_T1_,(.L_x_3325 - _ZN2at6native29vectorized_elementwise_kernelILi4EZZZNS0_65_GLOBAL__N__eb3311e5_27_ActivationHardtanhKernel_cu_9e10b42f_293624hardtanh_backward_kernelERNS_14TensorIteratorERKN3c106ScalarES8_ENKUlvE_clEvENKUlvE2_clEvEUlNS5_8BFloat16ESB_E_St5arrayIPcLm3EEEEviT0_T1_)
        .other          _ZN2at6native29vectorized_elementwise_kernelILi4EZZZNS0_65_GLOBAL__N__eb3311e5_27_ActivationHardtanhKernel_cu_9e10b42f_293624hardtanh_backward_kernelERNS_14TensorIteratorERKN3c106ScalarES8_ENKUlvE_clEvENKUlvE2_clEvEUlNS5_8BFloat16ESB_E_St5arrayIPcLm3EEEEviT0_T1_,@"STO_CUDA_ENTRY STV_DEFAULT"
_ZN2at6native29vectorized_elementwise_kernelILi4EZZZNS0_65_GLOBAL__N__eb3311e5_27_ActivationHardtanhKernel_cu_9e10b42f_293624hardtanh_backward_kernelERNS_14TensorIteratorERKN3c106ScalarES8_ENKUlvE_clEvENKUlvE2_clEvEUlNS5_8BFloat16ESB_E_St5arrayIPcLm3EEEEviT0_T1_:
.text._ZN2at6native29vectorized_elementwise_kernelILi4EZZZNS0_65_GLOBAL__N__eb3311e5_27_ActivationHardtanhKernel_cu_9e10b42f_293624hardtanh_backward_kernelERNS_14TensorIteratorERKN3c106ScalarES8_ENKUlvE_clEvENKUlvE2_clEvEUlNS5_8BFloat16ESB_E_St5arrayIPcLm3EEEEviT0_T1_:
        /* <DEDUP_REMOVED lines=197> */
.L_x_863:
[----:B------:R-:W-:-:S13]  /*0c50*/  ISETP.GE.U32.AND P0, PT, R22, R23, PT ;  /* 0x000000171600720c */ /* 0x000fda0003f06070 */
[----:B------:R-:W-:Y:S05]  /*0c60*/  @P0 BRA `(.L_x_865) ;  /* 0x0000000000300947 */ /* 0x000fea0003800000 */
[----:B0-----:R-:W0:Y:S01]  /*0c70*/  LDC.64 R2, c[0x0][0x398] ;  /* 0x0000e600ff027b82 */ /* 0x001e220000000a00 */
[----:B------:R-:W-:Y:S02]  /*0c80*/  IMAD.IADD R5, R25, 0x1, R22 ;  /* 0x0000000119057824 */ /* 0x000fe400078e0216 */
[----:B------:R-:W-:Y:S02]  /*0c90*/  VIADD R22, R22, 0x80 ;  /* 0x0000008016167836 */ /* 0x000fe40000000000 */
[----:B0-----:R-:W-:-:S05]  /*0ca0*/  IMAD.WIDE.U32 R2, R5, 0x2, R2 ;  /* 0x0000000205027825 */ /* 0x001fca00078e0002 */
[----:B------:R1:W-:Y:S02]  /*0cb0*/  STG.E.U16 desc[UR4][R2.64], R8 ;  /* 0x0000000802007986 */ /* 0x0003e4000c101504 */
.L_x_864:
[----:B------:R-:W-:-:S13]  /*0cc0*/  ISETP.GE.U32.AND P0, PT, R22, R23, PT ;  /* 0x000000171600720c */ /* 0x000fda0003f06070 */
[----:B------:R-:W-:Y:S05]  /*0cd0*/  @P0 BRA `(.L_x_866) ;  /* 0x0000000000340947 */ /* 0x000fea0003800000 */
[----:B01----:R-:W0:Y:S01]  /*0ce0*/  LDC.64 R2, c[0x0][0x398] ;  /* 0x0000e600ff027b82 */ /* 0x003e220000000a00 */
[----:B------:R-:W-:Y:S02]  /*0cf0*/  IMAD.IADD R5, R25, 0x1, R22 ;  /* 0x0000000119057824 */ /* 0x000fe400078e0216 */
[----:B------:R-:W-:Y:S02]  /*0d00*/  VIADD R22, R22, 0x80 ;  /* 0x0000008016167836 */ /* 0x000fe40000000000 */
[----:B0-----:R-:W-:-:S05]  /*0d10*/  IMAD.WIDE.U32 R2, R5, 0x2, R2 ;  /* 0x0000000205027825 */ /* 0x001fca00078e0002 */
[----:B------:R1:W-:Y:S02]  /*0d20*/  STG.E.U16 desc[UR4][R2.64], R10 ;  /* 0x0000000a02007986 */ /* 0x0003e4000c101504 */
.L_x_865:
        /* <DEDUP_REMOVED lines=8> */
.L_x_866:
[----:B------:R-:W-:Y:S05]  /*0db0*/  BSYNC.RELIABLE B1 ;  /* 0x0000000000017941 */ /* 0x000fea0003800100 */
.L_x_862:
[----:B------:R-:W-:-:S13]  /*0dc0*/  ISETP.GE.U32.AND P0, PT, R22, R23, PT ;  /* 0x000000171600720c */ /* 0x000fda0003f06070 */
[----:B012---:R-:W0:Y:S01]  /*0dd0*/  @!P0 LDC.64 R2, c[0x0][0x398] ;  /* 0x0000e600ff028b82 */ /* 0x007e220000000a00 */
[----:B------:R-:W-:Y:S02]  /*0de0*/  @!P0 IMAD.IADD R5, R25, 0x1, R22 ;  /* 0x0000000119058824 */ /* 0x000fe400078e0216 */
[----:B------:R-:W-:Y:S02]  /*0df0*/  @!P0 VIADD R22, R22, 0x80 ;  /* 0x0000008016168836 */ /* 0x000fe40000000000 */
[----:B0-----:R-:W-:-:S05]  /*0e00*/  @!P0 IMAD.WIDE.U32 R2, R5, 0x2, R2 ;  /* 0x0000000205028825 */ /* 0x001fca00078e0002 */
[----:B------:R2:W-:Y:S02]  /*0e10*/  @!P0 STG.E.U16 desc[UR4][R2.64], R20 ;  /* 0x0000001402008986 */ /* 0x0005e4000c101504 */
.L_x_867:
[----:B------:R-:W-:Y:S05]  /*0e20*/  BSYNC.RECONVERGENT B0 ;  /* 0x0000000000007941 */ /* 0x000fea0003800200 */
.L_x_861:
        /* <DEDUP_REMOVED lines=8> */
.L_x_860:
[----:B------:R-:W0:Y:S01]  /*0eb0*/  S2R R0, SR_TID.X ;  /* 0x0000000000007919 */ /* 0x000e220000002100 */
[----:B------:R-:W1:Y:S01]  /*0ec0*/  LDC.64 R2, c[0x0][0x3a8] ;  /* 0x0000ea00ff027b82 */ /* 0x000e620000000a00 */
[----:B------:R-:W2:Y:S07]  /*0ed0*/  LDCU.64 UR6, c[0x0][0x388] ;  /* 0x00007100ff0677ac */ /* 0x000eae0008000a00 */
[----:B------:R-:W3:Y:S01]  /*0ee0*/  LDC.64 R4, c[0x0][0x3a0] ;  /* 0x0000e800ff047b82 */ /* 0x000ee20000000a00 */
[----:B-1----:R-:W-:-:S04]  /*0ef0*/  IMAD.WIDE.U32 R2, R25, 0x2, R2 ;  /* 0x0000000219027825 */ /* 0x002fc800078e0002 */
[----:B0-----:R-:W-:-:S04]  /*0f00*/  IMAD.WIDE.U32 R10, R0, 0x8, R2 ;  /* 0x00000008000a7825 */ /* 0x001fc800078e0002 */
[----:B---3--:R-:W-:Y:S01]  /*0f10*/  IMAD.WIDE.U32 R2, R25, 0x2, R4 ;  /* 0x0000000219027825 */ /* 0x008fe200078e0004 */
[----:B------:R-:W3:Y:S04]  /*0f20*/  LDG.E.64 R14, desc[UR4][R10.64] ;  /* 0x000000040a0e7981 */ /* 0x000ee8000c1e1b00 */
[----:B------:R-:W4:Y:S01]  /*0f30*/  LDG.E.64 R4, desc[UR4][R10.64+0x400] ;  /* 0x000400040a047981 */ /* 0x000f22000c1e1b00 */
[----:B------:R-:W-:-:S05]  /*0f40*/  IMAD.WIDE.U32 R6, R0, 0x8, R2 ;  /* 0x0000000800067825 */ /* 0x000fca00078e0002 */
[----:B------:R-:W5:Y:S04]  /*0f50*/  LDG.E.64 R8, desc[UR4][R6.64] ;  /* 0x0000000406087981 */ /* 0x000f68000c1e1b00 */
[----:B------:R0:W4:Y:S02]  /*0f60*/  LDG.E.64 R2, desc[UR4][R6.64+0x400] ;  /* 0x0004000406027981 */ /* 0x000124000c1e1b00 */
[----:B0-----:R-:W0:Y:S02]  /*0f70*/  LDC.64 R6, c[0x0][0x398] ;  /* 0x0000e600ff067b82 */ /* 0x001e240000000a00 */
[----:B0-----:R-:W-:-:S04]  /*0f80*/  IMAD.WIDE.U32 R6, R25, 0x2, R6 ;  /* 0x0000000219067825 */ /* 0x001fc800078e0006 */
[----:B------:R-:W-:Y:S01]  /*0f90*/  IMAD.WIDE.U32 R6, R0, 0x8, R6 ;  /* 0x0000000800067825 */ /* 0x000fe200078e0006 */
[----:B---3--:R-:W-:-:S03]  /*0fa0*/  PRMT R12, R14, 0x7632, R12 ;  /* 0x000076320e0c7816 */ /* 0x008fc6000000000c */
[----:B------:R-:W-:Y:S01]  /*0fb0*/  IMAD.U32 R13, R14, 0x10000, RZ ;  /* 0x000100000e0d7824 */ /* 0x000fe200078e00ff */
[C---:B------:R-:W-:Y:S01]  /*0fc0*/  PRMT R10, R15.reuse, 0x7632, R10 ;  /* 0x000076320f0a7816 */ /* 0x040fe2000000000a */
[----:B------:R-:W-:Y:S02]  /*0fd0*/  IMAD.U32 R14, R15, 0x10000, RZ ;  /* 0x000100000f0e7824 */ /* 0x000fe400078e00ff */
[----:B------:R-:W-:Y:S01]  /*0fe0*/  IMAD.U32 R12, R12, 0x10000, RZ ;  /* 0x000100000c0c7824 */ /* 0x000fe200078e00ff */
[C---:B--2---:R-:W-:Y:S02]  /*0ff0*/  FSETP.GTU.FTZ.AND P1, PT, R13.reuse, UR6, PT ;  /* 0x000000060d007c0b */ /* 0x044fe4000bf3c000 */
[----:B------:R-:W-:Y:S01]  /*1000*/  FSETP.GE.FTZ.AND P0, PT, R13, UR7, PT ;  /* 0x000000070d007c0b */ /* 0x000fe2000bf16000 */
[C---:B-----5:R-:W-:Y:S01]  /*1010*/  IMAD.U32 R11, R8.reuse, 0x10000, RZ ;  /* 0x00010000080b7824 */ /* 0x060fe200078e00ff */
[----:B------:R-:W-:Y:S01]  /*1020*/  PRMT R8, R8, 0x7632, R8 ;  /* 0x0000763208087816 */ /* 0x000fe20000000008 */
[----:B----4-:R-:W-:Y:S01]  /*1030*/  IMAD.U32 R13, R4, 0x10000, RZ ;  /* 0x00010000040d7824 */ /* 0x010fe200078e00ff */
[----:B------:R-:W-:-:S02]  /*1040*/  FSETP.GTU.FTZ.AND P3, PT, R12, UR6, PT ;  /* 0x000000060c007c0b */ /* 0x000fc4000bf7c000 */
[----:B------:R-:W-:Y:S01]  /*1050*/  FSETP.GE.FTZ.AND P2, PT, R12, UR7, PT ;  /* 0x000000070c007c0b */ /* 0x000fe2000bf56000 */
[----:B------:R-:W-:Y:S01]  /*1060*/  IMAD.U32 R12, R10, 0x10000, RZ ;  /* 0x000100000a0c7824 */ /* 0x000fe200078e00ff */
[C---:B------:R-:W-:Y:S01]  /*1070*/  PRMT R4, R9.reuse, 0x7632, R4 ;  /* 0x0000763209047816 */ /* 0x040fe20000000004 */
[----:B------:R-:W-:Y:S01]  /*1080*/  IMAD.U32 R9, R9, 0x10000, RZ ;  /* 0x0001000009097824 */ /* 0x000fe200078e00ff */
[----:B------:R-:W-:Y:S02]  /*1090*/  FSEL R11, R11, RZ, P1 ;  /* 0x000000ff0b0b7208 */ /* 0x000fe40000800000 */
[----:B------:R-:W-:Y:S01]  /*10a0*/  FSETP.GTU.FTZ.AND P6, PT, R14, UR6, PT ;  /* 0x000000060e007c0b */ /* 0x000fe2000bfdc000 */
[----:B------:R-:W-:Y:S01]  /*10b0*/  IMAD.U32 R10, R8, 0x10000, RZ ;  /* 0x00010000080a7824 */ /* 0x000fe200078e00ff */
[----:B------:R-:W-:Y:S01]  /*10c0*/  FSEL R8, R11, RZ, !P0 ;  /* 0x000000ff0b087208 */ /* 0x000fe20004000000 */
[----:B------:R-:W-:Y:S01]  /*10d0*/  IMAD.U32 R11, R4, 0x10000, RZ ;  /* 0x00010000040b7824 */ /* 0x000fe200078e00ff */
[----:B------:R-:W-:-:S02]  /*10e0*/  FSETP.GE.FTZ.AND P5, PT, R14, UR7, PT ;  /* 0x000000070e007c0b */ /* 0x000fc4000bfb6000 */
[C---:B------:R-:W-:Y:S02]  /*10f0*/  FSETP.GTU.FTZ.AND P4, PT, R12.reuse, UR6, PT ;  /* 0x000000060c007c0b */ /* 0x040fe4000bf9c000 */
[----:B------:R-:W-:Y:S01]  /*1100*/  FSETP.GE.FTZ.AND P1, PT, R12, UR7, PT ;  /* 0x000000070c007c0b */ /* 0x000fe2000bf36000 */
[----:B------:R-:W-:Y:S01]  /*1110*/  IMAD.U32 R12, R2, 0x10000, RZ ;  /* 0x00010000020c7824 */ /* 0x000fe200078e00ff */
[----:B------:R-:W-:Y:S02]  /*1120*/  FSEL R9, R9, RZ, P6 ;  /* 0x000000ff09097208 */ /* 0x000fe40003000000 */
[----:B------:R-:W-:Y:S02]  /*1130*/  PRMT R2, R4, 0x7632, R2 ;  /* 0x0000763204027816 */ /* 0x000fe40000000002 */
[----:B------:R-:W-:Y:S02]  /*1140*/  FSEL R4, R9, RZ, !P5 ;  /* 0x000000ff09047208 */ /* 0x000fe40006800000 */
[----:B------:R-:W-:-:S02]  /*1150*/  FSEL R10, R10, RZ, P3 ;  /* 0x000000ff0a0a7208 */ /* 0x000fc40001800000 */
[----:B------:R-:W-:Y:S02]  /*1160*/  FSEL R9, R11, RZ, P4 ;  /* 0x000000ff0b097208 */ /* 0x000fe40002000000 */
[C---:B------:R-:W-:Y:S02]  /*1170*/  FSETP.GTU.FTZ.AND P0, PT, R13.reuse, UR6, PT ;  /* 0x000000060d007c0b */ /* 0x040fe4000bf1c000 */
[----:B------:R-:W-:Y:S01]  /*1180*/  FSETP.GE.FTZ.AND P3, PT, R13, UR7, PT ;  /* 0x000000070d007c0b */ /* 0x000fe2000bf76000 */
[C---:B------:R-:W-:Y:S01]  /*1190*/  IMAD.U32 R13, R2.reuse, 0x10000, RZ ;  /* 0x00010000020d7824 */ /* 0x040fe200078e00ff */
[C---:B------:R-:W-:Y:S01]  /*11a0*/  PRMT R11, R5.reuse, 0x7632, R11 ;  /* 0x00007632050b7816 */ /* 0x040fe2000000000b */
[----:B------:R-:W-:Y:S01]  /*11b0*/  IMAD.U32 R14, R5, 0x10000, RZ ;  /* 0x00010000050e7824 */ /* 0x000fe200078e00ff */
[----:B------:R-:W-:Y:S02]  /*11c0*/  PRMT R2, R2, 0x7632, R2 ;  /* 0x0000763202027816 */ /* 0x000fe40000000002 */
[----:B------:R-:W-:Y:S01]  /*11d0*/  PRMT R5, R3, 0x7632, R5 ;  /* 0x0000763203057816 */ /* 0x000fe20000000005 */
[----:B------:R-:W-:Y:S01]  /*11e0*/  IMAD.U32 R11, R11, 0x10000, RZ ;  /* 0x000100000b0b7824 */ /* 0x000fe200078e00ff */
[----:B------:R-:W-:Y:S01]  /*11f0*/  FSEL R12, R12, RZ, P0 ;  /* 0x000000ff0c0c7208 */ /* 0x000fe20000000000 */
[----:B------:R-:W-:Y:S01]  /*1200*/  IMAD.U32 R2, R2, 0x10000, RZ ;  /* 0x0001000002027824 */ /* 0x000fe200078e00ff */
[----:B------:R-:W-:Y:S01]  /*1210*/  FSETP.GTU.FTZ.AND P4, PT, R13, UR6, PT ;  /* 0x000000060d007c0b */ /* 0x000fe2000bf9c000 */
[----:B------:R-:W-:Y:S01]  /*1220*/  IMAD.U32 R3, R3, 0x10000, RZ ;  /* 0x0001000003037824 */ /* 0x000fe200078e00ff */
[----:B------:R-:W-:Y:S01]  /*1230*/  FSETP.GTU.FTZ.AND P6, PT, R14, UR6, PT ;  /* 0x000000060e007c0b */ /* 0x000fe2000bfdc000 */
[----:B------:R-:W-:Y:S01]  /*1240*/  IMAD.U32 R5, R5, 0x10000, RZ ;  /* 0x0001000005057824 */ /* 0x000fe200078e00ff */
[----:B------:R-:W-:-:S02]  /*1250*/  FSEL R12, R12, RZ, !P3 ;  /* 0x000000ff0c0c7208 */ /* 0x000fc40005800000 */
[----:B------:R-:W-:Y:S02]  /*1260*/  FSETP.GTU.FTZ.AND P3, PT, R11, UR6, PT ;  /* 0x000000060b007c0b */ /* 0x000fe4000bf7c000 */
[----:B------:R-:W-:Y:S02]  /*1270*/  FSEL R2, R2, RZ, P4 ;  /* 0x000000ff02027208 */ /* 0x000fe40002000000 */
[----:B------:R-:W-:Y:S02]  /*1280*/  FSETP.GE.FTZ.AND P5, PT, R14, UR7, PT ;  /* 0x000000070e007c0b */ /* 0x000fe4000bfb6000 */
[----:B------:R-:W-:Y:S02]  /*1290*/  FSEL R3, R3, RZ, P6 ;  /* 0x000000ff03037208 */ /* 0x000fe40003000000 */
[----:B------:R-:W-:Y:S02]  /*12a0*/  FSETP.GE.FTZ.AND P4, PT, R11, UR7, PT ;  /* 0x000000070b007c0b */ /* 0x000fe4000bf96000 */
[----:B------:R-:W-:-:S02]  /*12b0*/  FSETP.GE.FTZ.AND P0, PT, R13, UR7, PT ;  /* 0x000000070d007c0b */ /* 0x000fc4000bf16000 */
[----:B------:R-:W-:Y:S02]  /*12c0*/  FSEL R11, R5, RZ, P3 ;  /* 0x000000ff050b7208 */ /* 0x000fe40001800000 */
[----:B------:R-:W-:Y:S02]  /*12d0*/  FSEL R0, R3, RZ, !P5 ;  /* 0x000000ff03007208 */ /* 0x000fe40006800000 */
[----:B------:R-:W-:Y:S02]  /*12e0*/  FSEL R3, R10, RZ, !P2 ;  /* 0x000000ff0a037208 */ /* 0x000fe40005000000 */
[----:B------:R-:W-:Y:S02]  /*12f0*/  FSEL R9, R9, RZ, !P1 ;  /* 0x000000ff09097208 */ /* 0x000fe40004800000 */
[----:B------:R-:W-:Y:S02]  /*1300*/  FSEL R5, R2, RZ, !P0 ;  /* 0x000000ff02057208 */ /* 0x000fe40004000000 */
[----:B------:R-:W-:-:S02]  /*1310*/  FSEL R11, R11, RZ, !P4 ;  /* 0x000000ff0b0b7208 */ /* 0x000fc40006000000 */
[----:B------:R-:W-:Y:S02]  /*1320*/  F2FP.BF16.F32.PACK_AB R8, R3, R8 ;  /* 0x000000080308723e */ /* 0x000fe400000010ff */
[----:B------:R-:W-:Y:S02]  /*1330*/  F2FP.BF16.F32.PACK_AB R9, R9, R4 ;  /* 0x000000040909723e */ /* 0x000fe400000010ff */
[----:B------:R-:W-:Y:S02]  /*1340*/  F2FP.BF16.F32.PACK_AB R10, R5, R12 ;  /* 0x0000000c050a723e */ /* 0x000fe400000010ff */
[----:B------:R-:W-:Y:S01]  /*1350*/  F2FP.BF16.F32.PACK_AB R11, R11, R0 ;  /* 0x000000000b0b723e */ /* 0x000fe200000010ff */
[----:B------:R-:W-:Y:S04]  /*1360*/  STG.E.64 desc[UR4][R6.64], R8 ;  /* 0x0000000806007986 */ /* 0x000fe8000c101b04 */
[----:B------:R-:W-:Y:S01]  /*1370*/  STG.E.64 desc[UR4][R6.64+0x400], R10 ;  /* 0x0004000a06007986 */ /* 0x000fe2000c101b04 */
[----:B------:R-:W-:Y:S05]  /*1380*/  EXIT ;  /* 0x000000000000794d */ /* 0x000fea0003800000 */
.L_x_868:
        /* <DEDUP_REMOVED lines=15> */
.L_x_3325:


//--------------------- .text._ZN2at6native29vectorized_elementwise_kernelILi8EZZZNS0_65_GLOBAL__N__eb3311e5_27_ActivationHardtanhKernel_cu_9e10b42f_293624hardtanh_backward_kernelERNS_14TensorIteratorERKN3c106ScalarES8_ENKUlvE_clEvENKUlvE2_clEvEUlNS5_8BFloat16ESB_E_St5arrayIPcLm3EEEEviT0_T1_ --------------------------
	.section	.text._ZN2at6native29vectorized_elementwise_kernelILi8EZZZNS0_65_GLOBAL__N__eb3311e5_27_ActivationHardtanhKernel_cu_9e10b42f_293624hardtanh_backward_kernelERNS_14TensorIteratorERKN3c106ScalarES8_ENKUlvE_clEvENKUlvE2_clEvEUlNS5_8BFloat16ESB_E_St5arrayIPcLm3EEEEviT0_T1_,"ax",@progbits
	.align	128
        .global         _ZN2at6native29vectorized_elementwise_kernelILi8EZZZNS0_65_GLOBAL__N__eb3311e5_27_ActivationHardtanhKernel_cu_9e10b42f_293624hardtanh_backward_kernelERNS_14TensorIteratorERKN3c106ScalarES8_ENKUlvE_clEvENKUlvE2_clEvEUlNS5_8BFloat16ESB_E_St5arrayIPcLm3EEEEviT0_T1_
        .type           _ZN2at6native29vectorized_elementwise_kernelILi8EZZZNS0_65_GLOBAL__N__eb3311e5_27_ActivationHardtanhKernel_cu_9e10b42f_293624hardtanh_backward_kernelERNS_14TensorIteratorERKN3c106ScalarES8_ENKUlvE_clEvENKUlvE2_clEvEUlNS5_8BFloat16ESB_E_St5arrayIPcLm3EEEEviT0_T1_,@function
        .size           _ZN2at6native29vectorized_elementwise_kernelILi8EZZZNS0_65_GLOBAL__N__eb3311e5_27_ActivationHardtanhKernel_cu_9e10b42f_293624hardtanh_backward_kernelERNS_14TensorIteratorERKN3c106ScalarES8_ENKUlvE_clEvENKUlvE2_clEvEUlNS5_8BFloat16ESB_E_St5arrayIPcLm3EEEEviT0_T1_,(.L_x_3326 - _ZN2at6native29vectorized_elementwise_kernelILi8EZZZNS0_65_GLOBAL__N__eb3311e5_27_ActivationHardtanhKernel_cu_9e10b42f_293624hardtanh_backward_kernelERNS_14TensorIteratorERKN3c106ScalarES8_ENKUlvE_clEvENKUlvE2_clEvEUlNS5_8BFloat16ESB_E_St5arrayIPcLm3EEEEviT0_T1_)
        .other          _ZN2at6native29vectorized_elementwise_kernelILi8EZZZNS0_65_GLOBAL__N__eb3311e5_27_ActivationHardtanhKernel_cu_9e10b42f_293624hardtanh_backward_kernelERNS_14TensorIteratorERKN3c106ScalarES8_ENKUlvE_clEvENKUlvE2_clEvEUlNS5_8BFloat16ESB_E_St5arrayIPcLm3EEEEviT0_T1_,@"STO_CUDA_ENTRY STV_DEFAULT"
_ZN2at6native29vectorized_elementwise_kernelILi8EZZZNS0_65_GLOBAL__N__eb3311e5_27_ActivationHardtanhKernel_cu_9e10b42f_293624hardtanh_backward_kernelERNS_14TensorIteratorERKN3c106ScalarES8_ENKUlvE_clEvENKUlvE2_clEvEUlNS5_8BFloat16ESB_E_St5arrayIPcLm3EEEEviT0_T1_:
.text._ZN2at6native29vectorized_elementwise_kernelILi8EZZZNS0_65_GLOBAL__N__eb3311e5_27_ActivationHardtanhKernel_cu_9e10b42f_293624hardtanh_backward_kernelERNS_14TensorIteratorERKN3c106ScalarES8_ENKUlvE_clEvENKUlvE2_clEvEUlNS5_8BFloat16ESB_E_St5arrayIPcLm3EEEEviT0_T1_:
[----:B------:R-:W-:Y:S01]  /*0000*/  LDC R1, c[0x0][0x37c] ;  /* 0x0000df00ff017b82 */ /* 0x000fe20000000800 */
[----:B------:R-:W-:Y:S05]  /*0010*/  EXIT ;  /* 0x000000000000794d */ /* 0x000fea0003800000 */
.L_x_869:
        /* <DEDUP_REMOVED lines=14> */
.L_x_3326:


//--------------------- .text._ZN2at6native18elementwise_kernelILi128ELi4EZNS0_15gpu_kernel_implIZZZNS0_65_GLOBAL__N__eb3311e5_27_ActivationHardtanhKernel_cu_9e10b42f_293624hardtanh_backward_kernelERNS_14TensorIteratorERKN3c106ScalarES9_ENKUlvE_clEvENKUlvE1_clEvEUlNS6_4HalfESC_E_EEvRNS_18TensorIteratorBaseERKT_EUliE_EEviT1_ --------------------------
	.section	.text._ZN2at6native18elementwise_kernelILi128ELi4EZNS0_15gpu_kernel_implIZZZNS0_65_GLOBAL__N__eb3311e5_27_ActivationHardtanhKernel_cu_9e10b42f_293624hardtanh_backward_kernelERNS_14TensorIteratorERKN3c106ScalarES9_ENKUlvE_clEvENKUlvE1_clEvEUlNS6_4HalfESC_E_EEvRNS_18TensorIteratorBaseERKT_EUliE_EEviT1_,"ax",@progbits
	.align	128
        .global         _ZN2at6native18elementwise_kernelILi128ELi4EZNS0_15gpu_kernel_implIZZZNS0_65_GLOBAL__N__eb3311e5_27_ActivationHardtanhKernel_cu_9e10b42f_293624hardtanh_backward_kernelERNS_14TensorIteratorERKN3c106ScalarES9_ENKUlvE_clEvENKUlvE1_clEvEUlNS6_4HalfESC_E_EEvRNS_18TensorIteratorBaseERKT_EUliE_EEviT1_
        .type           _ZN2at6native18elementwise_kernelILi128ELi4EZNS0_15gpu_kernel_implIZZZNS0_65_GLOBAL__N__eb3311e5_27_ActivationHardtanhKernel_cu_9e10b42f_293624hardtanh_backward_kernelERNS_14TensorIteratorERKN3c106ScalarES9_ENKUlvE_clEvENKUlvE1_clEvEUlNS6_4HalfESC_E_EEvRNS_18TensorIteratorBaseERKT_EUliE_EEviT1_,@function
        .size           _ZN2at6native18elementwise_kernelILi128ELi4EZNS0_15gpu_kernel_implIZZZNS0_65_GLOBAL__N__eb3311e5_27_ActivationHardtanhKernel_cu_9e10b42f_293624hardtanh_backward_kernelERNS_14TensorIteratorERKN3c106ScalarES9_ENKUlvE_clEvENKUlvE1_clEvEUlNS6_4HalfESC_E_EEvRNS_18TensorIteratorBaseERKT_EUliE_EEviT1_,(.L_x_3327 - _ZN2at6native18elementwise_kernelILi128ELi4EZNS0_15gpu_kernel_implIZZZNS0_65_GLOBAL__N__eb3311e5_27_ActivationHardtanhKernel_cu_9e10b42f_293624hardtanh_backward_kernelERNS_14TensorIteratorERKN3c106ScalarES9_ENKUlvE_clEvENKUlvE1_clEvEUlNS6_4HalfESC_E_EEvRNS_18TensorIteratorBaseERKT_EUliE_EEviT1_)
        .other          _ZN2at6native18elementwise_kernelILi128ELi4EZNS0_15gpu_kernel_implIZZZNS0_65_GLOBAL__N__eb3311e5_27_ActivationHardtanhKernel_cu_9e10b42f_293624hardtanh_backward_kernelERNS_14TensorIteratorERKN3c106ScalarES9_ENKUlvE_clEvENKUlvE1_clEvEUlNS6_4HalfESC_E_EEvRNS_18TensorIteratorBaseERKT_EUliE_EEviT1_,@"STO_CUDA_ENTRY STV_DEFAULT"
_ZN2at6native18elementwise_kernelILi128ELi4EZNS0_15gpu_kernel_implIZZZNS0_65_GLOBAL__N__eb3311e5_27_ActivationHardtanhKernel_cu_9e10b42f_293624hardtanh_backward_kernelERNS_14TensorIteratorERKN3c106ScalarES9_ENKUlvE_clEvENKUlvE1_clEvEUlNS6_4HalfESC_E_EEvRNS_18TensorIteratorBaseERKT_EUliE_EEviT1_:
.text._ZN2at6native18elementwise_kernelILi128ELi4EZNS0_15gpu_kernel_implIZZZNS0_65_GLOBAL__N__eb3311e5_27_ActivationHardtanhKernel_cu_9e10b42f_293624hardtanh_backward_kernelERNS_14TensorIteratorERKN3c106ScalarES9_ENKUlvE_clEvENKUlvE1_clEvEUlNS6_4HalfESC_E_EEvRNS_18TensorIteratorBaseERKT_EUliE_EEviT1_:
        /* <DEDUP_REMOVED lines=372> */
.L_x_872:
        /* <DEDUP_REMOVED lines=16> */
[----:B0-----:R-:W-:-:S04]  /*1840*/  F2FP.F16.F32.PACK_AB R0, RZ, R0 ;  /* 0x00000000ff00723e */ /* 0x001fc800000000ff */
[----:B------:R-:W-:Y:S01]  /*1850*/  PRMT R19, R0, 0x7610, R19 ;  /* 0x0000761000137816 */ /* 0x000fe20000000013 */
[----:B------:R-:W-:Y:S06]  /*1860*/  BRA `(.L_x_878) ;  /* 0x0000000c00e87947 */ /* 0x000fec0003800000 */
.L_x_876:
[----:B------:R-:W2:Y:S02]  /*1870*/  LDG.E.U8 R2, desc[UR36][R2.64] ;  /* 0x0000002402027981 */ /* 0x000ea4000c1e1100 */
[----:B--2---:R-:W-:-:S04]  /*1880*/  I2FP.F32.U32 R0, R2 ;  /* 0x0000000200007245 */ /* 0x004fc80000201000 */
[----:B------:R-:W-:-:S04]  /*1890*/  F2FP.F16.F32.PACK_AB R0, RZ, R0 ;  /* 0x00000000ff00723e */ /* 0x000fc800000000ff */
[----:B------:R-:W-:Y:S01]  /*18a0*/  PRMT R19, R0, 0x7610, R19 ;  /* 0x0000761000137816 */ /* 0x000fe20000000013 */
[----:B------:R-:W-:Y:S06]  /*18b0*/  BRA `(.L_x_878) ;  /* 0x0000000c00d47947 */ /* 0x000fec0003800000 */
.L_x_875:
        /* <DEDUP_REMOVED lines=8> */
[----:B0-----:R-:W-:-:S04]  /*1940*/  F2FP.F16.F32.PACK_AB R0, RZ, R0 ;  /* 0x00000000ff00723e */ /* 0x001fc800000000ff */
[----:B------:R-:W-:Y:S01]  /*1950*/  PRMT R19, R0, 0x7610, R19 ;  /* 0x0000761000137816 */ /* 0x000fe20000000013 */
[----:B------:R-:W-:Y:S06]  /*1960*/  BRA `(.L_x_878) ;  /* 0x0000000c00a87947 */ /* 0x000fec0003800000 */
.L_x_880:
[----:B------:R-:W2:Y:S02]  /*1970*/  LDG.E R2, desc[UR36][R2.64] ;  /* 0x0000002402027981 */ /* 0x000ea4000c1e1900 */
[----:B--2---:R-:W-:-:S04]  /*1980*/  I2FP.F32.S32 R0, R2 ;  /* 0x0000000200007245 */ /* 0x004fc80000201400 */
[----:B------:R-:W-:-:S04]  /*1990*/  F2FP.F16.F32.PACK_AB R0, RZ, R0 ;  /* 0x00000000ff00723e */ /* 0x000fc800000000ff */
[----:B------:R-:W-:Y:S01]  /*19a0*/  PRMT R19, R0, 0x7610, R19 ;  /* 0x0000761000137816 */ /* 0x000fe20000000013 */
[----:B------:R-:W-:Y:S06]  /*19b0*/  BRA `(.L_x_878) ;  /* 0x0000000c00947947 */ /* 0x000fec0003800000 */
.L_x_879:
[----:B------:R-:W2:Y:S02]  /*19c0*/  LDG.E.U16 R2, desc[UR36][R2.64] ;  /* 0x0000002402027981 */ /* 0x000ea4000c1e1500 */
[----:B--2---:R-:W0:Y:S02]  /*19d0*/  I2F.S16 R0, R2 ;  /* 0x0000000200007306 */ /* 0x004e240000101400 */
[----:B0-----:R-:W-:-:S04]  /*19e0*/  F2FP.F16.F32.PACK_AB R0, RZ, R0 ;  /* 0x00000000ff00723e */ /* 0x001fc800000000ff */
[----:B------:R-:W-:Y:S01]  /*19f0*/  PRMT R19, R0, 0x7610, R19 ;  /* 0x0000761000137816 */ /* 0x000fe20000000013 */
[----:B------:R-:W-:Y:S06]  /*1a00*/  BRA `(.L_x_878) ;  /* 0x0000000c00807947 */ /* 0x000fec0003800000 */
.L_x_874:
[----:B------:R-:W-:-:S09]  /*1a10*/  UISETP.GT.AND UP0, UPT, UR4, 0x6, UPT ;  /* 0x000000060400788c */ /* 0x000fd2000bf04270 */
[----:B------:R-:W-:Y:S05]  /*1a20*/  BRA.U UP0, `(.L_x_881) ;  /* 0x0000000100247547 */ /* 0x000fea000b800000 */
[----:B------:R-:W-:-:S09]  /*1a30*/  UISETP.NE.AND UP0, UPT, UR4, 0x5, UPT ;  /* 0x000000050400788c */ /* 0x000fd2000bf05270 */
[----:B------:R-:W-:Y:S05]  /*1a40*/  BRA.U !UP0, `(.L_x_882) ;  /* 0x0000000108147547 */ /* 0x000fea000b800000 */
[----:B------:R-:W-:-:S09]  /*1a50*/  UISETP.NE.AND UP0, UPT, UR4, 0x6, UPT ;  /* 0x000000060400788c */ /* 0x000fd2000bf05270 */
[----:B------:R-:W-:Y:S05]  /*1a60*/  BRA.U UP0, `(.L_x_877) ;  /* 0x0000000900cc7547 */ /* 0x000fea000b800000 */
[----:B------:R-:W2:Y:S02]  /*1a70*/  LDG.E R2, desc[UR36][R2.64] ;  /* 0x0000002402027981 */ /* 0x000ea4000c1e1900 */
[----:B--2---:R-:W-:Y:S01]  /*1a80*/  F2FP.F16.F32.PACK_AB R19, RZ, R2 ;  /* 0x00000002ff13723e */ /* 0x004fe200000000ff */
[----:B------:R-:W-:Y:S06]  /*1a90*/  BRA `(.L_x_878) ;  /* 0x0000000c005c7947 */ /* 0x000fec0003800000 */
.L_x_882:
[----:B------:R0:W5:Y:S01]  /*1aa0*/  LDG.E.U16 R19, desc[UR36][R2.64] ;  /* 0x0000002402137981 */ /* 0x000162000c1e1500 */
[----:B------:R-:W-:Y:S05]  /*1ab0*/  BRA `(.L_x_878) ;  /* 0x0000000c00547947 */ /* 0x000fea0003800000 */
.L_x_881:
[----:B------:R-:W-:-:S09]  /*1ac0*/  UISETP.NE.AND UP0, UPT, UR4, 0x7, UPT ;  /* 0x000000070400788c */ /* 0x000fd2000bf05270 */
[----:B------:R-:W-:Y:S05]  /*1ad0*/  BRA.U !UP0, `(.L_x_883) ;  /* 0x0000000108247547 */ /* 0x000fea000b800000 */
[----:B------:R-:W-:-:S09]  /*1ae0*/  UISETP.NE.AND UP0, UPT, UR4, 0x8, UPT ;  /* 0x000000080400788c */ /* 0x000fd2000bf05270 */
[----:B------:R-:W-:Y:S05]  /*1af0*/  BRA.U !UP0, `(.L_x_884) ;  /* 0x0000000108147547 */ /* 0x000fea000b800000 */
[----:B------:R-:W-:-:S09]  /*1b00*/  UISETP.NE.AND UP0, UPT, UR4, 0x9, UPT ;  /* 0x000000090400788c */ /* 0x000fd2000bf05270 */
[----:B------:R-:W-:Y:S05]  /*1b10*/  BRA.U UP0, `(.L_x_877) ;  /* 0x0000000900a07547 */ /* 0x000fea000b800000 */
[----:B------:R-:W2:Y:S02]  /*1b20*/  LDG.E R2, desc[UR36][R2.64] ;  /* 0x0000002402027981 */ /* 0x000ea4000c1e1900 */
[----:B--2---:R-:W-:Y:S01]  /*1b30*/  F2FP.F16.F32.PACK_AB R19, RZ, R2 ;  /* 0x00000002ff13723e */ /* 0x004fe200000000ff */
[----:B------:R-:W-:Y:S06]  /*1b40*/  BRA `(.L_x_878) ;  /* 0x0000000c00307947 */ /* 0x000fec0003800000 */
.L_x_884:
[----:B------:R1:W5:Y:S01]  /*1b50*/  LDG.E.U16 R19, desc[UR36][R2.64] ;  /* 0x0000002402137981 */ /* 0x000362000c1e1500 */
[----:B------:R-:W-:Y:S05]  /*1b60*/  BRA `(.L_x_878) ;  /* 0x0000000c00287947 */ /* 0x000fea0003800000 */
.L_x_883:
        /* <DEDUP_REMOVED lines=10> */
[----:B------:R-:W-:-:S04]  /*1c10*/  F2FP.F16.F32.PACK_AB R0, RZ, R0 ;  /* 0x00000000ff00723e */ /* 0x000fc800000000ff */
[----:B------:R-:W-:Y:S01]  /*1c20*/  PRMT R19, R0, 0x7610, R19 ;  /* 0x0000761000137816 */ /* 0x000fe20000000013 */
[----:B------:R-:W-:Y:S06]  /*1c30*/  BRA `(.L_x_878) ;  /* 0x0000000800f47947 */ /* 0x000fec0003800000 */
.L_x_873:
        /* <DEDUP_REMOVED lines=11> */
[----:B------:R-:W-:-:S04]  /*1cf0*/  F2FP.F16.F32.PACK_AB R0, RZ, R0 ;  /* 0x00000000ff00723e */ /* 0x000fc800000000ff */
[----:B------:R-:W-:Y:S01]  /*1d00*/  PRMT R19, R0, 0x7610, R19 ;  /* 0x0000761000137816 */ /* 0x000fe20000000013 */
[----:B------:R-:W-:Y:S06]  /*1d10*/  BRA `(.L_x_878) ;  /* 0x0000000800bc7947 */ /* 0x000fec0003800000 */
.L_x_887:
        /* <DEDUP_REMOVED lines=13> */
.L_x_886:
        /* <DEDUP_REMOVED lines=16> */
[C---:B------:R-:W-:Y:S02]  /*1ef0*/  SHF.L.U32 R6, R4.reuse, R5, RZ ;  /* 0x0000000504067219 */ /* 0x040fe400000006ff */
[----:B------:R-:W-:Y:S02]  /*1f00*/  IADD3 R5, PT, PT, R4, 0x1000000, RZ ;  /* 0x0100000004057810 */ /* 0x000fe40007ffe0ff */
[----:B------:R-:W-:Y:S02]  /*1f10*/  LEA.HI R6, R6, -R7, RZ, 0x1c ;  /* 0x8000000706067211 */ /* 0x000fe400078fe0ff */
[----:B------:R-:W-:-:S03]  /*1f20*/  SHF.R.S32.HI R5, RZ, 0x8, R5 ;  /* 0x00000008ff057819 */ /* 0x000fc60000011405 */
[----:B------:R-:W-:-:S05]  /*1f30*/  VIADD R6, R6, 0x3c000000 ;  /* 0x3c00000006067836 */ /* 0x000fca0000000000 */
[----:B------:R-:W-:-:S04]  /*1f40*/  LOP3.LUT R5, R6, 0x7f800000, R5, 0xf8, !PT ;  /* 0x7f80000006057812 */ /* 0x000fc800078ef805 */
[----:B------:R-:W-:-:S04]  /*1f50*/  SEL R5, R5, RZ, P0 ;  /* 0x000000ff05057207 */ /* 0x000fc80000000000 */
[----:B------:R-:W-:-:S04]  /*1f60*/  LOP3.LUT R5, R5, 0x80000000, R0, 0xf8, !PT ;  /* 0x8000000005057812 */ /* 0x000fc800078ef800 */
[----:B------:R-:W-:-:S04]  /*1f70*/  F2FP.F16.F32.PACK_AB R5, RZ, R5 ;  /* 0x00000005ff05723e */ /* 0x000fc800000000ff */
[----:B------:R-:W-:Y:S01]  /*1f80*/  PRMT R19, R5, 0x7610, R19 ;  /* 0x0000761005137816 */ /* 0x000fe20000000013 */
[----:B------:R-:W-:Y:S06]  /*1f90*/  BRA `(.L_x_878) ;  /* 0x00000008001c7947 */ /* 0x000fec0003800000 */
.L_x_889:
        /* <DEDUP_REMOVED lines=11> */
[----:B------:R-:W-:-:S04]  /*2050*/  F2FP.F16.F32.PACK_AB R0, RZ, R0 ;  /* 0x00000000ff00723e */ /* 0x000fc800000000ff */
[----:B------:R-:W-:Y:S01]  /*2060*/  PRMT R19, R0, 0x7610, R19 ;  /* 0x0000761000137816 */ /* 0x000fe20000000013 */
[----:B------:R-:W-:Y:S06]  /*2070*/  BRA `(.L_x_878) ;  /* 0x0000000400e47947 */ /* 0x000fec0003800000 */
.L_x_888:
[----:B------:R-:W2:Y:S02]  /*2080*/  LDG.E.U16 R0, desc[UR36][R2.64] ;  /* 0x0000002402007981 */ /* 0x000ea4000c1e1500 */
[----:B--2---:R-:W-:-:S05]  /*2090*/  IMAD.U32 R0, R0, 0x10000, RZ ;  /* 0x0001000000007824 */ /* 0x004fca00078e00ff */
[----:B------:R-:W-:-:S04]  /*20a0*/  F2FP.F16.F32.PACK_AB R0, RZ, R0 ;  /* 0x00000000ff00723e */ /* 0x000fc800000000ff */
[----:B------:R-:W-:Y:S01]  /*20b0*/  PRMT R19, R0, 0x7610, R19 ;  /* 0x0000761000137816 */ /* 0x000fe20000000013 */
[----:B------:R-:W-:Y:S06]  /*20c0*/  BRA `(.L_x_878) ;  /* 0x0000000400d07947 */ /* 0x000fec0003800000 */
.L_x_885:
        /* <DEDUP_REMOVED lines=10> */
[----:B------:R-:W-:-:S04]  /*2170*/  F2FP.F16.F32.PACK_AB R0, RZ, R0 ;  /* 0x00000000ff00723e */ /* 0x000fc800000000ff */
[----:B------:R-:W-:Y:S01]  /*2180*/  PRMT R19, R0, 0x7610, R19 ;  /* 0x0000761000137816 */ /* 0x000fe20000000013 */
[----:B------:R-:W-:Y:S06]  /*2190*/  BRA `(.L_x_878) ;  /* 0x00000004009c7947 */ /* 0x000fec0003800000 */
.L_x_892:
        /* <DEDUP_REMOVED lines=21> */
.L_x_896:
[----:B------:R-:W-:Y:S05]  /*22f0*/  BSYNC.RECONVERGENT B1 ;  /* 0x0000000000017941 */ /* 0x000fea0003800200 */
.L_x_895:
[----:B------:R-:W-:Y:S01]  /*2300*/  IMAD.SHL.U32 R0, R0, 0x100000, RZ ;  /* 0x0010000000007824 */ /* 0x000fe200078e00ff */
[----:B------:R-:W-:-:S04]  /*2310*/  LEA R2, R2, 0x3b800000, 0x17 ;  /* 0x3b80000002027811 */ /* 0x000fc800078eb8ff */
[----:B------:R-:W-:-:S07]  /*2320*/  LOP3.LUT R0, R2, R0, R7, 0xfe, !PT ;  /* 0x0000000002007212 */ /* 0x000fce00078efe07 */
.L_x_894:
[----:B------:R-:W-:Y:S05]  /*2330*/  BSYNC.RECONVERGENT B0 ;  /* 0x0000000000007941 */ /* 0x000fea0003800200 */
.L_x_893:
[----:B------:R-:W-:-:S04]  /*2340*/  F2FP.F16.F32.PACK_AB R0, RZ, R0 ;  /* 0x00000000ff00723e */ /* 0x000fc800000000ff */
[----:B------:R-:W-:Y:S01]  /*2350*/  PRMT R19, R0, 0x7610, R19 ;  /* 0x0000761000137816 */ /* 0x000fe20000000013 */
[----:B------:R-:W-:Y:S06]  /*2360*/  BRA `(.L_x_878) ;  /* 0x0000000400287947 */ /* 0x000fec0003800000 */
.L_x_891:
        /* <DEDUP_REMOVED lines=21> */
.L_x_900:
[----:B------:R-:W-:Y:S05]  /*24c0*/  BSYNC.RECONVERGENT B1 ;  /* 0x0000000000017941 */ /* 0x000fea0003800200 */
.L_x_899:
[----:B------:R-:W-:Y:S01]  /*24d0*/  IMAD.SHL.U32 R0, R0, 0x200000, RZ ;  /* 0x0020000000007824 */ /* 0x000fe200078e00ff */
[----:B------:R-:W-:-:S04]  /*24e0*/  LEA R2, R2, 0x37800000, 0x17 ;  /* 0x3780000002027811 */ /* 0x000fc800078eb8ff */
[----:B------:R-:W-:-:S07]  /*24f0*/  LOP3.LUT R0, R2, R0, R7, 0xfe, !PT ;  /* 0x0000000002007212 */ /* 0x000fce00078efe07 */
.L_x_898:
[----:B------:R-:W-:Y:S05]  /*2500*/  BSYNC.RECONVERGENT B0 ;  /* 0x0000000000007941 */ /* 0x000fea0003800200 */
.L_x_897:
[----:B------:R-:W-:-:S04]  /*2510*/  F2FP.F16.F32.PACK_AB R0, RZ, R0 ;  /* 0x00000000ff00723e */ /* 0x000fc800000000ff */
[----:B------:R-:W-:Y:S01]  /*2520*/  PRMT R19, R0, 0x7610, R19 ;  /* 0x0000761000137816 */ /* 0x000fe20000000013 */
[----:B------:R-:W-:Y:S06]  /*2530*/  BRA `(.L_x_878) ;  /* 0x0000000000b47947 */ /* 0x000fec0003800000 */
.L_x_890:
[----:B------:R-:W-:-:S09]  /*2540*/  UISETP.NE.AND UP0, UPT, UR4, 0x1c, UPT ;  /* 0x0000001c0400788c */ /* 0x000fd2000bf05270 */
[----:B------:R-:W-:Y:S05]  /*2550*/  BRA.U !UP0, `(.L_x_901) ;  /* 0x00000001089c7547 */ /* 0x000fea000b800000 */
[----:B------:R-:W-:-:S09]  /*2560*/  UISETP.NE.AND UP0, UPT, UR4, 0x1d, UPT ;  /* 0x0000001d0400788c */ /* 0x000fd2000bf05270 */
[----:B------:R-:W-:Y:S05]  /*2570*/  BRA.U !UP0, `(.L_x_902) ;  /* 0x0000000108807547 */ /* 0x000fea000b800000 */
[----:B------:R-:W-:-:S09]  /*2580*/  UISETP.NE.AND UP0, UPT, UR4, 0x2c, UPT ;  /* 0x0000002c0400788c */ /* 0x000fd2000bf05270 */
[----:B------:R-:W-:Y:S05]  /*2590*/  BRA.U !UP0, `(.L_x_903) ;  /* 0x0000000108487547 */ /* 0x000fea000b800000 */
.L_x_877:
        /* <DEDUP_REMOVED lines=16> */
.L_x_904:
[----:B------:R-:W-:Y:S01]  /*26a0*/  PRMT R19, RZ, 0x7610, R19 ;  /* 0x00007610ff137816 */ /* 0x000fe20000000013 */
[----:B------:R-:W-:Y:S06]  /*26b0*/  BRA `(.L_x_878) ;  /* 0x0000000000547947 */ /* 0x000fec0003800000 */
.L_x_903:
[----:B------:R-:W2:Y:S01]  /*26c0*/  LDG.E.U8 R2, desc[UR36][R2.64] ;  /* 0x0000002402027981 */ /* 0x000ea2000c1e1100 */
[----:B------:R-:W-:Y:S01]  /*26d0*/  BSSY.RECONVERGENT B0, `(.L_x_905) ;  /* 0x0000007000007945 */ /* 0x000fe20003800200 */
[----:B------:R-:W-:Y:S01]  /*26e0*/  HFMA2 R0, -RZ, RZ, 3.814697265625e-06, 0 ;  /* 0x00400000ff007431 */ /* 0x000fe200000001ff */
[----:B--2---:R-:W-:-:S13]  /*26f0*/  ISETP.NE.AND P0, PT, R2, RZ, PT ;  /* 0x000000ff0200720c */ /* 0x004fda0003f05270 */
[----:B------:R-:W-:Y:S05]  /*2700*/  @!P0 BRA `(.L_x_906) ;  /* 0x00000000000c8947 */ /* 0x000fea0003800000 */
[----:B------:R-:W-:-:S13]  /*2710*/  ISETP.NE.AND P0, PT, R2, 0xff, PT ;  /* 0x000000ff0200780c */ /* 0x000fda0003f05270 */
[----:B------:R-:W-:Y:S02]  /*2720*/  @!P0 IMAD.MOV.U32 R0, RZ, RZ, 0x7f800001 ;  /* 0x7f800001ff008424 */ /* 0x000fe400078e00ff */
[----:B------:R-:W-:-:S07]  /*2730*/  @P0 IMAD.SHL.U32 R0, R2, 0x800000, RZ ;  /* 0x0080000002000824 */ /* 0x000fce00078e00ff */
.L_x_906:
[----:B------:R-:W-:Y:S05]  /*2740*/  BSYNC.RECONVERGENT B0 ;  /* 0x0000000000007941 */ /* 0x000fea0003800200 */
.L_x_905:
[----:B------:R-:W-:-:S04]  /*2750*/  F2FP.F16.F32.PACK_AB R0, RZ, R0 ;  /* 0x00000000ff00723e */ /* 0x000fc800000000ff */
[----:B------:R-:W-:Y:S01]  /*2760*/  PRMT R19, R0, 0x7610, R19 ;  /* 0x0000761000137816 */ /* 0x000fe20000000013 */
[----:B------:R-:W-:Y:S06]  /*2770*/  BRA `(.L_x_878) ;  /* 0x0000000000247947 */ /* 0x000fec0003800000 */
.L_x_902:
[----:B------:R-:W2:Y:S02]  /*2780*/  LDG.E.64 R2, desc[UR36][R2.64] ;  /* 0x0000002402027981 */ /* 0x000ea4000c1e1b00 */
[----:B--2---:R-:W0:Y:S02]  /*2790*/  I2F.U64 R0, R2 ;  /* 0x0000000200007312 */ /* 0x004e240000301000 */
[----:B0-----:R-:W-:-:S04]  /*27a0*/  F2FP.F16.F32.PACK_AB R0, RZ, R0 ;  /* 0x00000000ff00723e */ /* 0x001fc800000000ff */
[----:B------:R-:W-:Y:S01]  /*27b0*/  PRMT R19, R0, 0x7610, R19 ;  /* 0x0000761000137816 */ /* 0x000fe20000000013 */
[----:B------:R-:W-:Y:S06]  /*27c0*/  BRA `(.L_x_878) ;  /* 0x0000000000107947 */ /* 0x000fec0003800000 */
.L_x_901:
[----:B------:R-:W2:Y:S02]  /*27d0*/  LDG.E R2, desc[UR36][R2.64] ;  /* 0x0000002402027981 */ /* 0x000ea4000c1e1900 */
[----:B--2---:R-:W-:-:S04]  /*27e0*/  I2FP.F32.U32 R0, R2 ;  /* 0x0000000200007245 */ /* 0x004fc80000201000 */
[----:B------:R-:W-:-:S04]  /*27f0*/  F2FP.F16.F32.PACK_AB R0, RZ, R0 ;  /* 0x00000000ff00723e */ /* 0x000fc800000000ff */
[----:B------:R-:W-:-:S07]  /*2800*/  PRMT R19, R0, 0x7610, R19 ;  /* 0x0000761000137816 */ /* 0x000fce0000000013 */
.L_x_878:
[----:B------:R-:W0:Y:S01]  /*2810*/  LDCU.64 UR6, c[0x0][0x5f8] ;  /* 0x0000bf00ff0677ac */ /* 0x000e220008000a00 */
[----:B------:R-:W-:-:S04]  /*2820*/  UPRMT UR4, UR40, 0x7772, URZ ;  /* 0x0000777228047896 */ /* 0x000fc800080000ff */
[----:B------:R-:W-:Y:S01]  /*2830*/  UISETP.GT.AND UP0, UPT, UR4, 0x9, UPT ;  /* 0x000000090400788c */ /* 0x000fe2000bf04270 */
[----:B01----:R-:W-:-:S05]  /*2840*/  IADD3 R2, P0, PT, R18, UR6, RZ ;  /* 0x0000000612027c10 */ /* 0x003fca000ff1e0ff */
        /* <DEDUP_REMOVED lines=12> */
[----:B0-----:R-:W-:Y:S01]  /*2910*/  F2FP.F16.F32.PACK_AB R0, RZ, R0 ;  /* 0x00000000ff00723e */ /* 0x001fe200000000ff */
[----:B------:R-:W-:Y:S06]  /*2920*/  BRA `(.L_x_912) ;  /* 0x0000000c00ac7947 */ /* 0x000fec0003800000 */
.L_x_910:
[----:B------:R-:W2:Y:S02]  /*2930*/  LDG.E.U8 R2, desc[UR36][R2.64] ;  /* 0x0000002402027981 */ /* 0x000ea4000c1e1100 */
[----:B--2---:R-:W-:-:S04]  /*2940*/  I2FP.F32.U32 R0, R2 ;  /* 0x0000000200007245 */ /* 0x004fc80000201000 */
[----:B------:R-:W-:Y:S01]  /*2950*/  F2FP.F16.F32.PACK_AB R0, RZ, R0 ;  /* 0x00000000ff00723e */ /* 0x000fe200000000ff */
[----:B------:R-:W-:Y:S06]  /*2960*/  BRA `(.L_x_912) ;  /* 0x0000000c009c7947 */ /* 0x000fec0003800000 */
.L_x_909:
        /* <DEDUP_REMOVED lines=8> */
[----:B0-----:R-:W-:Y:S01]  /*29f0*/  F2FP.F16.F32.PACK_AB R0, RZ, R0 ;  /* 0x00000000ff00723e */ /* 0x001fe200000000ff */
[----:B------:R-:W-:Y:S06]  /*2a00*/  BRA `(.L_x_912) ;  /* 0x0000000c00747947 */ /* 0x000fec0003800000 */
.L_x_914:
[----:B------:R-:W2:Y:S02]  /*2a10*/  LDG.E R2, desc[UR36][R2.64] ;  /* 0x0000002402027981 */ /* 0x000ea4000c1e1900 */
[----:B--2---:R-:W-:-:S04]  /*2a20*/  I2FP.F32.S32 R0, R2 ;  /* 0x0000000200007245 */ /* 0x004fc80000201400 */
[----:B------:R-:W-:Y:S01]  /*2a30*/  F2FP.F16.F32.PACK_AB R0, RZ, R0 ;  /* 0x00000000ff00723e */ /* 0x000fe200000000ff */
[----:B------:R-:W-:Y:S06]  /*2a40*/  BRA `(.L_x_912) ;  /* 0x0000000c00647947 */ /* 0x000fec0003800000 */
.L_x_913:
[----:B------:R-:W2:Y:S02]  /*2a50*/  LDG.E.U16 R2, desc[UR36][R2.64] ;  /* 0x0000002402027981 */ /* 0x000ea4000c1e1500 */
[----:B--2---:R-:W0:Y:S02]  /*2a60*/  I2F.S16 R0, R2 ;  /* 0x0000000200007306 */ /* 0x004e240000101400 */
[----:B0-----:R-:W-:Y:S01]  /*2a70*/  F2FP.F16.F32.PACK_AB R0, RZ, R0 ;  /* 0x00000000ff00723e */ /* 0x001fe200000000ff */
[----:B------:R-:W-:Y:S06]  /*2a80*/  BRA `(.L_x_912) ;  /* 0x0000000c00547947 */ /* 0x000fec0003800000 */
.L_x_908:
        /* <DEDUP_REMOVED lines=9> */
.L_x_916:
[----:B------:R1:W5:Y:S01]  /*2b20*/  LDG.E.U16 R0, desc[UR36][R2.64] ;  /* 0x0000002402007981 */ /* 0x000362000c1e1500 */
[----:B------:R-:W-:Y:S05]  /*2b30*/  BRA `(.L_x_912) ;  /* 0x0000000c00287947 */ /* 0x000fea0003800000 */
.L_x_915:
        /* <DEDUP_REMOVED lines=9> */
.L_x_918:
[----:B------:R0:W5:Y:S01]  /*2bd0*/  LDG.E.U16 R0, desc[UR36][R2.64] ;  /* 0x0000002402007981 */ /* 0x000162000c1e1500 */
[----:B------:R-:W-:Y:S05]  /*2be0*/  BRA `(.L_x_912) ;  /* 0x0000000800fc7947 */ /* 0x000fea0003800000 */
.L_x_917:
        /* <DEDUP_REMOVED lines=10> */
[----:B------:R-:W-:Y:S01]  /*2c90*/  F2FP.F16.F32.PACK_AB R0, RZ, R0 ;  /* 0x00000000ff00723e */ /* 0x000fe200000000ff */
[----:B------:R-:W-:Y:S06]  /*2ca0*/  BRA `(.L_x_912) ;  /* 0x0000000800cc7947 */ /* 0x000fec0003800000 */
.L_x_907:
        /* <DEDUP_REMOVED lines=11> */
[----:B------:R-:W-:Y:S01]  /*2d60*/  F2FP.F16.F32.PACK_AB R0, RZ, R0 ;  /* 0x00000000ff00723e */ /* 0x000fe200000000ff */
[----:B------:R-:W-:Y:S06]  /*2d70*/  BRA `(.L_x_912) ;  /* 0x0000000800987947 */ /* 0x000fec0003800000 */
.L_x_921:
        /* <DEDUP_REMOVED lines=12> */
.L_x_920:
        /* <DEDUP_REMOVED lines=27> */
.L_x_923:
        /* <DEDUP_REMOVED lines=11> */
[----:B------:R-:W-:Y:S01]  /*30a0*/  F2FP.F16.F32.PACK_AB R0, RZ, R0 ;  /* 0x00000000ff00723e */ /* 0x000fe200000000ff */
[----:B------:R-:W-:Y:S06]  /*30b0*/  BRA `(.L_x_912) ;  /* 0x0000000400c87947 */ /* 0x000fec0003800000 */
.L_x_922:
[----:B------:R-:W2:Y:S02]  /*30c0*/  LDG.E.U16 R0, desc[UR36][R2.64] ;  /* 0x0000002402007981 */ /* 0x000ea4000c1e1500 */
[----:B--2---:R-:W-:-:S05]  /*30d0*/  IMAD.U32 R0, R0, 0x10000, RZ ;  /* 0x0001000000007824 */ /* 0x004fca00078e00ff */
[----:B------:R-:W-:Y:S01]  /*30e0*/  F2FP.F16.F32.PACK_AB R0, RZ, R0 ;  /* 0x00000000ff00723e */ /* 0x000fe200000000ff */
[----:B------:R-:W-:Y:S06]  /*30f0*/  BRA `(.L_x_912) ;  /* 0x0000000400b87947 */ /* 0x000fec0003800000 */
.L_x_919:
        /* <DEDUP_REMOVED lines=10> */
[----:B------:R-:W-:Y:S01]  /*31a0*/  F2FP.F16.F32.PACK_AB R0, RZ, R0 ;  /* 0x00000000ff00723e */ /* 0x000fe200000000ff */
[----:B------:R-:W-:Y:S06]  /*31b0*/  BRA `(.L_x_912) ;  /* 0x0000000400887947 */ /* 0x000fec0003800000 */
.L_x_926:
        /* <DEDUP_REMOVED lines=21> */
.L_x_930:
[----:B------:R-:W-:Y:S05]  /*3310*/  BSYNC.RECONVERGENT B1 ;  /* 0x0000000000017941 */ /* 0x000fea0003800200 */
.L_x_929:
[----:B------:R-:W-:Y:S02]  /*3320*/  SHF.L.U32 R0, R0, 0x14, RZ ;  /* 0x0000001400007819 */ /* 0x000fe400000006ff */
[----:B------:R-:W-:-:S04]  /*3330*/  LEA R2, R2, 0x3b800000, 0x17 ;  /* 0x3b80000002027811 */ /* 0x000fc800078eb8ff */
[----:B------:R-:W-:-:S07]  /*3340*/  LOP3.LUT R0, R2, R0, R7, 0xfe, !PT ;  /* 0x0000000002007212 */ /* 0x000fce00078efe07 */
.L_x_928:
[----:B------:R-:W-:Y:S05]  /*3350*/  BSYNC.RECONVERGENT B0 ;  /* 0x0000000000007941 */ /* 0x000fea0003800200 */
.L_x_927:
[----:B------:R-:W-:Y:S01]  /*3360*/  F2FP.F16.F32.PACK_AB R0, RZ, R0 ;  /* 0x00000000ff00723e */ /* 0x000fe200000000ff */
[----:B------:R-:W-:Y:S06]  /*3370*/  BRA `(.L_x_912) ;  /* 0x0000000400187947 */ /* 0x000fec0003800000 */
.L_x_925:
        /* <DEDUP_REMOVED lines=21> */
.L_x_934:
[----:B------:R-:W-:Y:S05]  /*34d0*/  BSYNC.RECONVERGENT B1 ;  /* 0x0000000000017941 */ /* 0x000fea0003800200 */
.L_x_933:
[----:B------:R-:W-:Y:S01]  /*34e0*/  IMAD.SHL.U32 R0, R0, 0x200000, RZ ;  /* 0x0020000000007824 */ /* 0x000fe200078e00ff */
[----:B------:R-:W-:-:S04]  /*34f0*/  LEA R2, R2, 0x37800000, 0x17 ;  /* 0x3780000002027811 */ /* 0x000fc800078eb8ff */
[----:B------:R-:W-:-:S07]  /*3500*/  LOP3.LUT R0, R2, R0, R7, 0xfe, !PT ;  /* 0x0000000002007212 */ /* 0x000fce00078efe07 */
.L_x_932:
[----:B------:R-:W-:Y:S05]  /*3510*/  BSYNC.RECONVERGENT B0 ;  /* 0x0000000000007941 */ /* 0x000fea0003800200 */
.L_x_931:
[----:B------:R-:W-:Y:S01]  /*3520*/  F2FP.F16.F32.PACK_AB R0, RZ, R0 ;  /* 0x00000000ff00723e */ /* 0x000fe200000000ff */
[----:B------:R-:W-:Y:S06]  /*3530*/  BRA `(.L_x_912) ;  /* 0x0000000000a87947 */ /* 0x000fec0003800000 */
.L_x_924:
[----:B------:R-:W-:-:S09]  /*3540*/  UISETP.NE.AND UP0, UPT, UR4, 0x1c, UPT ;  /* 0x0000001c0400788c */ /* 0x000fd2000bf05270 */
[----:B------:R-:W-:Y:S05]  /*3550*/  BRA.U !UP0, `(.L_x_935) ;  /* 0x0000000108947547 */ /* 0x000fea000b800000 */
[----:B------:R-:W-:-:S09]  /*3560*/  UISETP.NE.AND UP0, UPT, UR4, 0x1d, UPT ;  /* 0x0000001d0400788c */ /* 0x000fd2000bf05270 */
[----:B------:R-:W-:Y:S05]  /*3570*/  BRA.U !UP0, `(.L_x_936) ;  /* 0x00000001087c7547 */ /* 0x000fea000b800000 */
[----:B------:R-:W-:-:S09]  /*3580*/  UISETP.NE.AND UP0, UPT, UR4, 0x2c, UPT ;  /* 0x0000002c0400788c */ /* 0x000fd2000bf05270 */
[----:B------:R-:W-:Y:S05]  /*3590*/  BRA.U !UP0, `(.L_x_937) ;  /* 0x0000000108487547 */ /* 0x000fea000b800000 */
.L_x_911:
        /* <DEDUP_REMOVED lines=8> */
[----:B0-----:R-:W-:Y:S01]  /*3620*/  MOV R4, UR4 ;  /* 0x0000000400047c02 */ /* 0x001fe20008000f00 */
[----:B------:R-:W-:-:S02]  /*3630*/  IMAD.U32 R5, RZ, RZ, UR5 ;  /* 0x00000005ff057e24 */ /* 0x000fc4000f8e00ff */
[----:B-1----:R-:W-:Y:S02]  /*3640*/  IMAD.U32 R6, RZ, RZ, UR6 ;  /* 0x00000006ff067e24 */ /* 0x002fe4000f8e00ff */
[----:B------:R-:W-:Y:S02]  /*3650*/  IMAD.U32 R7, RZ, RZ, UR7 ;  /* 0x00000007ff077e24 */ /* 0x000fe4000f8e00ff */
[----:B---3--:R-:W-:Y:S02]  /*3660*/  IMAD.U32 R10, RZ, RZ, UR8 ;  /* 0x00000008ff0a7e24 */ /* 0x008fe4000f8e00ff */
[----:B------:R-:W-:-:S07]  /*3670*/  IMAD.U32 R11, RZ, RZ, UR9 ;  /* 0x00000009ff0b7e24 */ /* 0x000fce000f8e00ff */
[----:B------:R-:W-:-:S07]  /*3680*/  LEPC R20, `(.L_x_938) ;  /* 0x000000001014794e */ /* 0x000fce0000000000 */
[----:B--2--5:R-:W-:Y:S05]  /*3690*/  CALL.ABS.NOINC R2 ;  /* 0x0000000002007343 */ /* 0x024fea0003c00000 */
.L_x_938:
[----:B------:R-:W-:Y:S01]  /*36a0*/  PRMT R0, RZ, 0x7610, R0 ;  /* 0x00007610ff007816 */ /* 0x000fe20000000000 */
[----:B------:R-:W-:Y:S06]  /*36b0*/  BRA `(.L_x_912) ;  /* 0x0000000000487947 */ /* 0x000fec0003800000 */
.L_x_937:
        /* <DEDUP_REMOVED lines=8> */
.L_x_940:
[----:B------:R-:W-:Y:S05]  /*3740*/  BSYNC.RECONVERGENT B0 ;  /* 0x0000000000007941 */ /* 0x000fea0003800200 */
.L_x_939:
[----:B------:R-:W-:Y:S01]  /*3750*/  F2FP.F16.F32.PACK_AB R0, RZ, R0 ;  /* 0x00000000ff00723e */ /* 0x000fe200000000ff */
[----:B------:R-:W-:Y:S06]  /*3760*/  BRA `(.L_x_912) ;  /* 0x00000000001c7947 */ /* 0x000fec0003800000 */
.L_x_936:
[----:B------:R-:W2:Y:S02]  /*3770*/  LDG.E.64 R2, desc[UR36][R2.64] ;  /* 0x0000002402027981 */ /* 0x000ea4000c1e1b00 */
[----:B--2---:R-:W0:Y:S02]  /*3780*/  I2F.U64 R0, R2 ;  /* 0x0000000200007312 */ /* 0x004e240000301000 */
[----:B0-----:R-:W-:Y:S01]  /*3790*/  F2FP.F16.F32.PACK_AB R0, RZ, R0 ;  /* 0x00000000ff00723e */ /* 0x001fe200000000ff */
[----:B------:R-:W-:Y:S06]  /*37a0*/  BRA `(.L_x_912) ;  /* 0x00000000000c7947 */ /* 0x000fec0003800000 */
.L_x_935:
[----:B------:R-:W2:Y:S02]  /*37b0*/  LDG.E R2, desc[UR36][R2.64] ;  /* 0x0000002402027981 */ /* 0x000ea4000c1e1900 */
[----:B--2---:R-:W-:-:S04]  /*37c0*/  I2FP.F32.U32 R0, R2 ;  /* 0x0000000200007245 */ /* 0x004fc80000201000 */
[----:B------:R-:W-:-:S07]  /*37d0*/  F2FP.F16.F32.PACK_AB R0, RZ, R0 ;  /* 0x00000000ff00723e */ /* 0x000fce00000000ff */
.L_x_912:
[----:B------:R-:W2:Y:S01]  /*37e0*/  LDCU.64 UR4, c[0x0][0x600] ;  /* 0x0000c000ff0477ac */ /* 0x000ea20008000a00 */
[----:B-----5:R-:W-:Y:S02]  /*37f0*/  HADD2.F32 R0, -RZ, R0.H0_H0 ;  /* 0x20000000ff007230 */ /* 0x020fe40000004100 */
[----:B------:R-:W-:Y:S01]  /*3800*/  HADD2.F32 R19, -RZ, R19.H0_H0 ;  /* 0x20000013ff137230 */ /* 0x000fe20000004100 */
[----:B------:R-:W0:Y:S02]  /*3810*/  LDCU.64 UR6, c[0x0][0x5e8] ;  /* 0x0000bd00ff0677ac */ /* 0x000e240008000a00 */
[C---:B--2---:R-:W-:Y:S01]  /*3820*/  FSETP.GTU.FTZ.AND P0, PT, R0.reuse, UR4, PT ;  /* 0x0000000400007c0b */ /* 0x044fe2000bf1c000 */
[----:B------:R-:W-:Y:S01]  /*3830*/  ULOP3.LUT UR4, UR40, 0xff, URZ, 0xc0, !UPT ;  /* 0x000000ff28047892 */ /* 0x000fe2000f8ec0ff */
[----:B------:R-:W-:-:S03]  /*3840*/  FSETP.GE.FTZ.AND P1, PT, R0, UR5, PT ;  /* 0x0000000500007c0b */ /* 0x000fc6000bf36000 */
[----:B------:R-:W-:Y:S01]  /*3850*/  UISETP.GT.AND UP0, UPT, UR4, 0x9, UPT ;  /* 0x000000090400788c */ /* 0x000fe2000bf04270 */
[----:B------:R-:W-:Y:S02]  /*3860*/  FSEL R19, R19, RZ, !P1 ;  /* 0x000000ff13137208 */ /* 0x000fe40004800000 */
[----:B01----:R-:W-:Y:S02]  /*3870*/  IADD3 R2, P1, PT, R16, UR6, RZ ;  /* 0x0000000610027c10 */ /* 0x003fe4000ff3e0ff */
[----:B------:R-:W-:Y:S02]  /*3880*/  FSEL R19, R19, RZ, P0 ;  /* 0x000000ff13137208 */ /* 0x000fe40000000000 */
[----:B------:R-:W-:Y:S02]  /*3890*/  IADD3.X R3, PT, PT, RZ, UR7, RZ, P1, !PT ;  /* 0x00000007ff037c10 */ /* 0x000fe40008ffe4ff */
[----:B------:R-:W-:Y:S01]  /*38a0*/  F2FP.F16.F32.PACK_AB R19, RZ, R19 ;  /* 0x00000013ff13723e */ /* 0x000fe200000000ff */
[----:B------:R-:W-:Y:S06]  /*38b0*/  BRA.U UP0, `(.L_x_941) ;  /* 0x0000000500047547 */ /* 0x000fec000b800000 */
        /* <DEDUP_REMOVED lines=8> */
[----:B------:R-:W-:-:S04]  /*3940*/  HADD2.F32 R0, -RZ, R19.H0_H0 ;  /* 0x20000013ff007230 */ /* 0x000fc80000004100 */
[----:B------:R-:W0:Y:S02]  /*3950*/  F2I.FTZ.TRUNC.NTZ R5, R0 ;  /* 0x0000000000057305 */ /* 0x000e24000021f100 */
[----:B0-----:R0:W-:Y:S01]  /*3960*/  STG.E.U8 desc[UR36][R2.64], R5 ;  /* 0x0000000502007986 */ /* 0x0011e2000c101124 */
[----:B------:R-:W-:Y:S05]  /*3970*/  BRA `(.L_x_946) ;  /* 0x0000000c00807947 */ /* 0x000fea0003800000 */
.L_x_944:
[----:B------:R-:W-:-:S06]  /*3980*/  HADD2.F32 R5, -RZ, R19.H0_H0 ;  /* 0x20000013ff057230 */ /* 0x000fcc0000004100 */
[----:B------:R-:W0:Y:S02]  /*3990*/  F2I.S64.TRUNC R4, R5 ;  /* 0x0000000500047311 */ /* 0x000e24000020d900 */
[----:B0-----:R1:W-:Y:S01]  /*39a0*/  STG.E.U8 desc[UR36][R2.64], R4 ;  /* 0x0000000402007986 */ /* 0x0013e2000c101124 */
[----:B------:R-:W-:Y:S05]  /*39b0*/  BRA `(.L_x_946) ;  /* 0x0000000c00707947 */ /* 0x000fea0003800000 */
.L_x_943:
[----:B------:R-:W-:-:S09]  /*39c0*/  UISETP.NE.AND UP0, UPT, UR4, 0x2, UPT ;  /* 0x000000020400788c */ /* 0x000fd2000bf05270 */
[----:B------:R-:W-:Y:S05]  /*39d0*/  BRA.U !UP0, `(.L_x_947) ;  /* 0x0000000108307547 */ /* 0x000fea000b800000 */
[----:B------:R-:W-:-:S09]  /*39e0*/  UISETP.NE.AND UP0, UPT, UR4, 0x3, UPT ;  /* 0x000000030400788c */ /* 0x000fd2000bf05270 */
[----:B------:R-:W-:Y:S05]  /*39f0*/  BRA.U !UP0, `(.L_x_948) ;  /* 0x0000000108187547 */ /* 0x000fea000b800000 */
[----:B------:R-:W-:-:S09]  /*3a00*/  UISETP.NE.AND UP0, UPT, UR4, 0x4, UPT ;  /* 0x000000040400788c */ /* 0x000fd2000bf05270 */
[----:B------:R-:W-:Y:S05]  /*3a10*/  BRA.U UP0, `(.L_x_945) ;  /* 0x0000000900b87547 */ /* 0x000fea000b800000 */
[----:B------:R-:W-:-:S06]  /*3a20*/  HADD2.F32 R4, -RZ, R19.H0_H0 ;  /* 0x20000013ff047230 */ /* 0x000fcc0000004100 */
[----:B------:R-:W0:Y:S02]  /*3a30*/  F2I.S64.TRUNC R4, R4 ;  /* 0x0000000400047311 */ /* 0x000e24000020d900 */
[----:B0-----:R4:W-:Y:S01]  /*3a40*/  STG.E.64 desc[UR36][R2.64], R4 ;  /* 0x0000000402007986 */ /* 0x0019e2000c101b24 */
[----:B------:R-:W-:Y:S05]  /*3a50*/  BRA `(.L_x_946) ;  /* 0x0000000c00487947 */ /* 0x000fea0003800000 */
.L_x_948:
[----:B------:R-:W-:-:S06]  /*3a60*/  HADD2.F32 R19, -RZ, R19.H0_H0 ;  /* 0x20000013ff137230 */ /* 0x000fcc0000004100 */
[----:B------:R-:W0:Y:S02]  /*3a70*/  F2I.FTZ.TRUNC.NTZ R19, R19 ;  /* 0x0000001300137305 */ /* 0x000e24000021f100 */
[----:B0-----:R3:W-:Y:S01]  /*3a80*/  STG.E desc[UR36][R2.64], R19 ;  /* 0x0000001302007986 */ /* 0x0017e2000c101924 */
[----:B------:R-:W-:Y:S05]  /*3a90*/  BRA `(.L_x_946) ;  /* 0x0000000c00387947 */ /* 0x000fea0003800000 */
.L_x_947:
[----:B------:R-:W-:-:S06]  /*3aa0*/  HADD2.F32 R19, -RZ, R19.H0_H0 ;  /* 0x20000013ff137230 */ /* 0x000fcc0000004100 */
[----:B------:R-:W0:Y:S02]  /*3ab0*/  F2I.FTZ.TRUNC.NTZ R19, R19 ;  /* 0x0000001300137305 */ /* 0x000e24000021f100 */
[----:B0-----:R2:W-:Y:S01]  /*3ac0*/  STG.E.U16 desc[UR36][R2.64], R19 ;  /* 0x0000001302007986 */ /* 0x0015e2000c101524 */
[----:B------:R-:W-:Y:S05]  /*3ad0*/  BRA `(.L_x_946) ;  /* 0x0000000c00287947 */ /* 0x000fea0003800000 */
.L_x_942:
[----:B------:R-:W-:-:S09]  /*3ae0*/  UISETP.GT.AND UP0, UPT, UR4, 0x6, UPT ;  /* 0x000000060400788c */ /* 0x000fd2000bf04270 */
[----:B------:R-:W-:Y:S05]  /*3af0*/  BRA.U UP0, `(.L_x_949) ;  /* 0x0000000100247547 */ /* 0x000fea000b800000 */
[----:B------:R-:W-:-:S09]  /*3b00*/  UISETP.NE.AND UP0, UPT, UR4, 0x5, UPT ;  /* 0x000000050400788c */ /* 0x000fd2000bf05270 */
[----:B------:R-:W-:Y:S05]  /*3b10*/  BRA.U !UP0, `(.L_x_950) ;  /* 0x0000000108147547 */ /* 0x000fea000b800000 */
[----:B------:R-:W-:-:S09]  /*3b20*/  UISETP.NE.AND UP0, UPT, UR4, 0x6, UPT ;  /* 0x000000060400788c */ /* 0x000fd2000bf05270 */
[----:B------:R-:W-:Y:S05]  /*3b30*/  BRA.U UP0, `(.L_x_945) ;  /* 0x0000000900707547 */ /* 0x000fea000b800000 */
[----:B------:R-:W-:-:S05]  /*3b40*/  HADD2.F32 R19, -RZ, R19.H0_H0 ;  /* 0x20000013ff137230 */ /* 0x000fca0000004100 */
[----:B------:R0:W-:Y:S01]  /*3b50*/  STG.E desc[UR36][R2.64], R19 ;  /* 0x0000001302007986 */ /* 0x0001e2000c101924 */
[----:B------:R-:W-:Y:S05]  /*3b60*/  BRA `(.L_x_946) ;  /* 0x0000000c00047947 */ /* 0x000fea0003800000 */
.L_x_950:
[----:B------:R0:W-:Y:S01]  /*3b70*/  STG.E.U16 desc[UR36][R2.64], R19 ;  /* 0x0000001302007986 */ /* 0x0001e2000c101524 */
[----:B------:R-:W-:Y:S05]  /*3b80*/  BRA `(.L_x_946) ;  /* 0x0000000800fc7947 */ /* 0x000fea0003800000 */
.L_x_949:
[----:B------:R-:W-:-:S09]  /*3b90*/  UISETP.NE.AND UP0, UPT, UR4, 0x7, UPT ;  /* 0x000000070400788c */ /* 0x000fd2000bf05270 */
[----:B------:R-:W-:Y:S05]  /*3ba0*/  BRA.U !UP0, `(.L_x_951) ;  /* 0x0000000108347547 */ /* 0x000fea000b800000 */
[----:B------:R-:W-:-:S09]  /*3bb0*/  UISETP.NE.AND UP0, UPT, UR4, 0x8, UPT ;  /* 0x000000080400788c */ /* 0x000fd2000bf05270 */
[----:B------:R-:W-:Y:S05]  /*3bc0*/  BRA.U !UP0, `(.L_x_952) ;  /* 0x0000000108187547 */ /* 0x000fea000b800000 */
[----:B------:R-:W-:-:S09]  /*3bd0*/  UISETP.NE.AND UP0, UPT, UR4, 0x9, UPT ;  /* 0x000000090400788c */ /* 0x000fd2000bf05270 */
[----:B------:R-:W-:Y:S05]  /*3be0*/  BRA.U UP0, `(.L_x_945) ;  /* 0x0000000900447547 */ /* 0x000fea000b800000 */
[----:B------:R-:W-:Y:S02]  /*3bf0*/  HADD2.F32 R4, -RZ, R19.H0_H0 ;  /* 0x20000013ff047230 */ /* 0x000fe40000004100 */
[----:B------:R-:W-:-:S05]  /*3c00*/  IMAD.MOV.U32 R5, RZ, RZ, RZ ;  /* 0x000000ffff057224 */ /* 0x000fca00078e00ff */
[----:B------:R0:W-:Y:S01]  /*3c10*/  STG.E.64 desc[UR36][R2.64], R4 ;  /* 0x0000000402007986 */ /* 0x0001e2000c101b24 */
[----:B------:R-:W-:Y:S05]  /*3c20*/  BRA `(.L_x_946) ;  /* 0x0000000800d47947 */ /* 0x000fea0003800000 */
.L_x_952:
[----:B------:R-:W-:-:S05]  /*3c30*/  HADD2.F32 R0, -RZ, R19.H0_H0 ;  /* 0x20000013ff007230 */ /* 0x000fca0000004100 */
[----:B------:R-:W-:-:S04]  /*3c40*/  F2FP.F16.F32.PACK_AB R0, RZ, R0 ;  /* 0x00000000ff00723e */ /* 0x000fc800000000ff */
[----:B------:R-:W-:-:S05]  /*3c50*/  PRMT R0, R0, 0x5410, RZ ;  /* 0x0000541000007816 */ /* 0x000fca00000000ff */
[----:B------:R0:W-:Y:S01]  /*3c60*/  STG.E desc[UR36][R2.64], R0 ;  /* 0x0000000002007986 */ /* 0x0001e2000c101924 */
[----:B------:R-:W-:Y:S05]  /*3c70*/  BRA `(.L_x_946) ;  /* 0x0000000800c07947 */ /* 0x000fea0003800000 */
.L_x_951:
[----:B------:R-:W-:-:S05]  /*3c80*/  HADD2.F32 R4, -RZ, R19.H0_H0 ;  /* 0x20000013ff047230 */ /* 0x000fca0000004100 */
[----:B------:R-:W-:-:S06]  /*3c90*/  FMUL.FTZ R4, R4, 1 ;  /* 0x3f80000004047820 */ /* 0x000fcc0000410000 */
[----:B------:R-:W0:Y:S02]  /*3ca0*/  F2F.F64.F32 R4, R4 ;  /* 0x0000000400047310 */ /* 0x000e240000201800 */
[----:B0-----:R0:W-:Y:S01]  /*3cb0*/  STG.E.64 desc[UR36][R2.64], R4 ;  /* 0x0000000402007986 */ /* 0x0011e2000c101b24 */
[----:B------:R-:W-:Y:S05]  /*3cc0*/  BRA `(.L_x_946) ;  /* 0x0000000800ac7947 */ /* 0x000fea0003800000 */
.L_x_941:
        /* <DEDUP_REMOVED lines=8> */
[----:B------:R-:W-:-:S05]  /*3d50*/  HADD2.F32 R19, -RZ, R19.H0_H0 ;  /* 0x20000013ff137230 */ /* 0x000fca0000004100 */
[----:B------:R-:W-:-:S04]  /*3d60*/  FSETP.NEU.FTZ.AND P0, PT, R19, RZ, PT ;  /* 0x000000ff1300720b */ /* 0x000fc80003f1d000 */
[----:B------:R-:W-:-:S05]  /*3d70*/  SEL R5, RZ, 0x1, !P0 ;  /* 0x00000001ff057807 */ /* 0x000fca0004000000 */
[----:B------:R0:W-:Y:S01]  /*3d80*/  STG.E.U8 desc[UR36][R2.64], R5 ;  /* 0x0000000502007986 */ /* 0x0001e2000c101124 */
[----:B------:R-:W-:Y:S05]  /*3d90*/  BRA `(.L_x_946) ;  /* 0x0000000800787947 */ /* 0x000fea0003800000 */
.L_x_955:
[----:B------:R-:W-:Y:S01]  /*3da0*/  HADD2.F32 R19, -RZ, R19.H0_H0 ;  /* 0x20000013ff137230 */ /* 0x000fe20000004100 */
[----:B------:R-:W-:-:S04]  /*3db0*/  CS2R R6, SRZ ;  /* 0x0000000000067805 */ /* 0x000fc8000001ff00 */
[----:B------:R-:W-:-:S06]  /*3dc0*/  FMUL.FTZ R4, R19, 1 ;  /* 0x3f80000013047820 */ /* 0x000fcc0000410000 */
[----:B------:R-:W0:Y:S02]  /*3dd0*/  F2F.F64.F32 R4, R4 ;  /* 0x0000000400047310 */ /* 0x000e240000201800 */
[----:B0-----:R0:W-:Y:S01]  /*3de0*/  STG.E.128 desc[UR36][R2.64], R4 ;  /* 0x0000000402007986 */ /* 0x0011e2000c101d24 */
[----:B------:R-:W-:Y:S05]  /*3df0*/  BRA `(.L_x_946) ;  /* 0x0000000800607947 */ /* 0x000fea0003800000 */
.L_x_954:
[----:B------:R-:W-:-:S09]  /*3e00*/  UISETP.NE.AND UP0, UPT, UR4, 0xf, UPT ;  /* 0x0000000f0400788c */ /* 0x000fd2000bf05270 */
[----:B------:R-:W-:Y:S05]  /*3e10*/  BRA.U !UP0, `(.L_x_956) ;  /* 0x0000000108a07547 */ /* 0x000fea000b800000 */
[----:B------:R-:W-:-:S09]  /*3e20*/  UISETP.NE.AND UP0, UPT, UR4, 0x17, UPT ;  /* 0x000000170400788c */ /* 0x000fd2000bf05270 */
[----:B------:R-:W-:Y:S05]  /*3e30*/  BRA.U !UP0, `(.L_x_957) ;  /* 0x00000001084c7547 */ /* 0x000fea000b800000 */
[----:B------:R-:W-:-:S09]  /*3e40*/  UISETP.NE.AND UP0, UPT, UR4, 0x18, UPT ;  /* 0x000000180400788c */ /* 0x000fd2000bf05270 */
[----:B------:R-:W-:Y:S05]  /*3e50*/  BRA.U UP0, `(.L_x_945) ;  /* 0x0000000500a87547 */ /* 0x000fea000b800000 */
[----:B------:R-:W-:Y:S01]  /*3e60*/  HADD2.F32 R19, -RZ, R19.H0_H0 ;  /* 0x20000013ff137230 */ /* 0x000fe20000004100 */
        /* <DEDUP_REMOVED lines=12> */
.L_x_959:
[----:B------:R-:W-:Y:S05]  /*3f30*/  BSYNC.RECONVERGENT B0 ;  /* 0x0000000000007941 */ /* 0x000fea0003800200 */
.L_x_958:
[----:B------:R-:W-:-:S05]  /*3f40*/  LOP3.LUT R5, R0, 0x80, R5, 0xf8, !PT ;  /* 0x0000008000057812 */ /* 0x000fca00078ef805 */
[----:B------:R0:W-:Y:S01]  /*3f50*/  STG.E.U8 desc[UR36][R2.64], R5 ;  /* 0x0000000502007986 */ /* 0x0001e2000c101124 */
[----:B------:R-:W-:Y:S05]  /*3f60*/  BRA `(.L_x_946) ;  /* 0x0000000800047947 */ /* 0x000fea0003800000 */
.L_x_957:
[----:B------:R-:W-:Y:S01]  /*3f70*/  HADD2.F32 R19, -RZ, R19.H0_H0 ;  /* 0x20000013ff137230 */ /* 0x000fe20000004100 */
        /* <DEDUP_REMOVED lines=14> */
.L_x_961:
[----:B------:R-:W-:Y:S05]  /*4060*/  BSYNC.RECONVERGENT B0 ;  /* 0x0000000000007941 */ /* 0x000fea0003800200 */
.L_x_960:
[----:B------:R-:W-:-:S05]  /*4070*/  LOP3.LUT R5, R0, 0x80, R5, 0xf8, !PT ;  /* 0x0000008000057812 */ /* 0x000fca00078ef805 */
[----:B------:R0:W-:Y:S01]  /*4080*/  STG.E.U8 desc[UR36][R2.64], R5 ;  /* 0x0000000502007986 */ /* 0x0001e2000c101124 */
[----:B------:R-:W-:Y:S05]  /*4090*/  BRA `(.L_x_946) ;  /* 0x0000000400b87947 */ /* 0x000fea0003800000 */
.L_x_956:
[----:B------:R-:W-:-:S05]  /*40a0*/  HADD2.F32 R0, -RZ, R19.H0_H0 ;  /* 0x20000013ff007230 */ /* 0x000fca0000004100 */
[----:B------:R-:W-:-:S05]  /*40b0*/  F2FP.BF16.F32.PACK_AB R0, RZ, R0 ;  /* 0x00000000ff00723e */ /* 0x000fca00000010ff */
[----:B------:R0:W-:Y:S01]  /*40c0*/  STG.E.U16 desc[UR36][R2.64], R0 ;  /* 0x0000000002007986 */ /* 0x0001e2000c101524 */
[----:B------:R-:W-:Y:S05]  /*40d0*/  BRA `(.L_x_946) ;  /* 0x0000000400a87947 */ /* 0x000fea0003800000 */
.L_x_953:
        /* <DEDUP_REMOVED lines=8> */
[----:B------:R-:W-:-:S06]  /*4160*/  HADD2.F32 R5, -RZ, R19.H0_H0 ;  /* 0x20000013ff057230 */ /* 0x000fcc0000004100 */
[----:B------:R-:W0:Y:S02]  /*4170*/  F2I.FTZ.U32.TRUNC.NTZ R5, R5 ;  /* 0x0000000500057305 */ /* 0x000e24000021f000 */
[----:B0-----:R0:W-:Y:S01]  /*4180*/  STG.E.U16 desc[UR36][R2.64], R5 ;  /* 0x0000000502007986 */ /* 0x0011e2000c101524 */
[----:B------:R-:W-:Y:S05]  /*4190*/  BRA `(.L_x_946) ;  /* 0x0000000400787947 */ /* 0x000fea0003800000 */
.L_x_964:
[----:B------:R-:W-:Y:S01]  /*41a0*/  HADD2.F32 R5, -RZ, R19.H0_H0 ;  /* 0x20000013ff057230 */ /* 0x000fe20000004100 */
        /* <DEDUP_REMOVED lines=12> */
.L_x_967:
[----:B------:R-:W-:-:S04]  /*4270*/  SHF.R.U32.HI R0, RZ, 0x14, R5 ;  /* 0x00000014ff007819 */ /* 0x000fc80000011605 */
[----:B------:R-:W-:-:S04]  /*4280*/  LOP3.LUT R0, R0, 0x1, RZ, 0xc0, !PT ;  /* 0x0000000100007812 */ /* 0x000fc800078ec0ff */
[----:B------:R-:W-:-:S04]  /*4290*/  IADD3 R0, PT, PT, R5, 0x487ffff, R0 ;  /* 0x0487ffff05007810 */ /* 0x000fc80007ffe000 */
[----:B------:R-:W-:-:S04]  /*42a0*/  SHF.R.U32.HI R0, RZ, 0x14, R0 ;  /* 0x00000014ff007819 */ /* 0x000fc80000011600 */
[----:B------:R-:W-:-:S07]  /*42b0*/  LOP3.LUT R4, R0, 0xff, RZ, 0xc0, !PT ;  /* 0x000000ff00047812 */ /* 0x000fce00078ec0ff */
.L_x_968:
[----:B------:R-:W-:-:S04]  /*42c0*/  SHF.R.U32.HI R5, RZ, 0x18, R5 ;  /* 0x00000018ff057819 */ /* 0x000fc80000011605 */
[----:B------:R-:W-:-:S04]  /*42d0*/  LOP3.LUT R4, R4, 0x80, R5, 0xf8, !PT ;  /* 0x0000008004047812 */ /* 0x000fc800078ef805 */
[----:B------:R-:W-:-:S07]  /*42e0*/  PRMT R0, R4, 0x7610, R0 ;  /* 0x0000761004007816 */ /* 0x000fce0000000000 */
.L_x_966:
[----:B------:R-:W-:Y:S05]  /*42f0*/  BSYNC.RECONVERGENT B0 ;  /* 0x0000000000007941 */ /* 0x000fea0003800200 */
.L_x_965:
[----:B------:R0:W-:Y:S01]  /*4300*/  STG.E.U8 desc[UR36][R2.64], R0 ;  /* 0x0000000002007986 */ /* 0x0001e2000c101124 */
[----:B------:R-:W-:Y:S05]  /*4310*/  BRA `(.L_x_946) ;  /* 0x0000000400187947 */ /* 0x000fea0003800000 */
.L_x_963:
        /* <DEDUP_REMOVED lines=13> */
.L_x_971:
[----:B------:R-:W-:-:S04]  /*43f0*/  SHF.R.U32.HI R0, RZ, 0x15, R5 ;  /* 0x00000015ff007819 */ /* 0x000fc80000011605 */
[----:B------:R-:W-:-:S04]  /*4400*/  LOP3.LUT R0, R0, 0x1, RZ, 0xc0, !PT ;  /* 0x0000000100007812 */ /* 0x000fc800078ec0ff */
[----:B------:R-:W-:-:S04]  /*4410*/  IADD3 R0, PT, PT, R5, 0x88fffff, R0 ;  /* 0x088fffff05007810 */ /* 0x000fc80007ffe000 */
[----:B------:R-:W-:-:S04]  /*4420*/  SHF.R.U32.HI R0, RZ, 0x15, R0 ;  /* 0x00000015ff007819 */ /* 0x000fc80000011600 */
[----:B------:R-:W-:-:S07]  /*4430*/  LOP3.LUT R4, R0, 0xff, RZ, 0xc0, !PT ;  /* 0x000000ff00047812 */ /* 0x000fce00078ec0ff */
.L_x_972:
[----:B------:R-:W-:-:S04]  /*4440*/  SHF.R.U32.HI R5, RZ, 0x18, R5 ;  /* 0x00000018ff057819 */ /* 0x000fc80000011605 */
[----:B------:R-:W-:-:S04]  /*4450*/  LOP3.LUT R4, R4, 0x80, R5, 0xf8, !PT ;  /* 0x0000008004047812 */ /* 0x000fc800078ef805 */
[----:B------:R-:W-:-:S07]  /*4460*/  PRMT R0, R4, 0x7610, R0 ;  /* 0x0000761004007816 */ /* 0x000fce0000000000 */
.L_x_970:
[----:B------:R-:W-:Y:S05]  /*4470*/  BSYNC.RECONVERGENT B0 ;  /* 0x0000000000007941 */ /* 0x000fea0003800200 */
.L_x_969:
[----:B------:R0:W-:Y:S01]  /*4480*/  STG.E.U8 desc[UR36][R2.64], R0 ;  /* 0x0000000002007986 */ /* 0x0001e2000c101124 */
[----:B------:R-:W-:Y:S05]  /*4490*/  BRA `(.L_x_946) ;  /* 0x0000000000b87947 */ /* 0x000fea0003800000 */
.L_x_962:
[----:B------:R-:W-:-:S09]  /*44a0*/  UISETP.NE.AND UP0, UPT, UR4, 0x1c, UPT ;  /* 0x0000001c0400788c */ /* 0x000fd2000bf05270 */
[----:B------:R-:W-:Y:S05]  /*44b0*/  BRA.U !UP0, `(.L_x_973) ;  /* 0x0000000108a47547 */ /* 0x000fea000b800000 */
[----:B------:R-:W-:-:S09]  /*44c0*/  UISETP.NE.AND UP0, UPT, UR4, 0x1d, UPT ;  /* 0x0000001d0400788c */ /* 0x000fd2000bf05270 */
[----:B------:R-:W-:Y:S05]  /*44d0*/  BRA.U !UP0, `(.L_x_974) ;  /* 0x00000001088c7547 */ /* 0x000fea000b800000 */
[----:B------:R-:W-:-:S09]  /*44e0*/  UISETP.NE.AND UP0, UPT, UR4, 0x2c, UPT ;  /* 0x0000002c0400788c */ /* 0x000fd2000bf05270 */
[----:B------:R-:W-:Y:S05]  /*44f0*/  BRA.U !UP0, `(.L_x_975) ;  /* 0x0000000108447547 */ /* 0x000fea000b800000 */
.L_x_945:
[----:B------:R-:W-:Y:S01]  /*4500*/  MOV R0, 0x0 ;  /* 0x0000000000007802 */ /* 0x000fe20000000f00 */
[----:B------:R-:W0:Y:S01]  /*4510*/  LDCU.64 UR6, c[0x4][0x128] ;  /* 0x01002500ff0677ac */ /* 0x000e220008000a00 */
[----:B------:R-:W-:Y:S02]  /*4520*/  HFMA2 R8, -RZ, RZ, 0, 6.020069122314453125e-06 ;  /* 0x00000065ff087431 */ /* 0x000fe400000001ff */
[----:B------:R-:W-:Y:S01]  /*4530*/  IMAD.MOV.U32 R12, RZ, RZ, 0x1 ;  /* 0x00000001ff0c7424 */ /* 0x000fe200078e00ff */
[----:B------:R1:W2:Y:S01]  /*4540*/  LDC.64 R2, c[0x4][R0] ;  /* 0x0100000000027b82 */ /* 0x0002a20000000a00 */
[----:B------:R-:W3:Y:S01]  /*4550*/  LDCU.64 UR8, c[0x4][0x130] ;  /* 0x01002600ff0877ac */ /* 0x000ee20008000a00 */
[----:B------:R-:W-:Y:S01]  /*4560*/  IMAD.MOV.U32 R13, RZ, RZ, RZ ;  /* 0x000000ffff0d7224 */ /* 0x000fe200078e00ff */
[----:B------:R-:W4:Y:S01]  /*4570*/  LDCU.64 UR4, c[0x4][0x30] ;  /* 0x01000600ff0477ac */ /* 0x000f220008000a00 */
[----:B0-----:R-:W-:Y:S01]  /*4580*/  MOV R4, UR6 ;  /* 0x0000000600047c02 */ /* 0x001fe20008000f00 */
[----:B------:R-:W-:-:S02]  /*4590*/  IMAD.U32 R5, RZ, RZ, UR7 ;  /* 0x00000007ff057e24 */ /* 0x000fc4000f8e00ff */
[----:B---3--:R-:W-:Y:S02]  /*45a0*/  IMAD.U32 R6, RZ, RZ, UR8 ;  /* 0x00000008ff067e24 */ /* 0x008fe4000f8e00ff */
[----:B------:R-:W-:Y:S02]  /*45b0*/  IMAD.U32 R7, RZ, RZ, UR9 ;  /* 0x00000009ff077e24 */ /* 0x000fe4000f8e00ff */
[----:B----4-:R-:W-:Y:S02]  /*45c0*/  IMAD.U32 R10, RZ, RZ, UR4 ;  /* 0x00000004ff0a7e24 */ /* 0x010fe4000f8e00ff */
[----:B-1----:R-:W-:-:S07]  /*45d0*/  IMAD.U32 R11, RZ, RZ, UR5 ;  /* 0x00000005ff0b7e24 */ /* 0x002fce000f8e00ff */
[----:B------:R-:W-:-:S07]  /*45e0*/  LEPC R20, `(.L_x_976) ;  /* 0x000000001014794e */ /* 0x000fce0000000000 */
[----:B--2---:R-:W-:Y:S05]  /*45f0*/  CALL.ABS.NOINC R2 ;  /* 0x0000000002007343 */ /* 0x004fea0003c00000 */
.L_x_976:
[----:B------:R-:W-:Y:S05]  /*4600*/  BRA `(.L_x_946) ;  /* 0x00000000005c7947 */ /* 0x000fea0003800000 */
.L_x_975:
[----:B------:R-:W-:Y:S02]  /*4610*/  HADD2.F32 R19, -RZ, R19.H0_H0 ;  /* 0x20000013ff137230 */ /* 0x000fe40000004100 */
        /* <DEDUP_REMOVED lines=11> */
[----:B------:R-:W-:-:S05]  /*46d0*/  @!P0 IMAD.MOV R0, RZ, RZ, R6 ;  /* 0x000000ffff008224 */ /* 0x000fca00078e0206 */
[----:B------:R-:W-:-:S05]  /*46e0*/  @P1 MOV R5, R0 ;  /* 0x0000000000051202 */ /* 0x000fca0000000f00 */
[----:B------:R0:W-:Y:S01]  /*46f0*/  STG.E.U8 desc[UR36][R2.64], R5 ;  /* 0x0000000502007986 */ /* 0x0001e2000c101124 */
[----:B------:R-:W-:Y:S05]  /*4700*/  BRA `(.L_x_946) ;  /* 0x00000000001c7947 */ /* 0x000fea0003800000 */
.L_x_974:
[----:B------:R-:W-:-:S06]  /*4710*/  HADD2.F32 R4, -RZ, R19.H0_H0 ;  /* 0x20000013ff047230 */ /* 0x000fcc0000004100 */
[----:B------:R-:W0:Y:S02]  /*4720*/  F2I.U64.TRUNC R4, R4 ;  /* 0x0000000400047311 */ /* 0x000e24000020d800 */
[----:B0-----:R0:W-:Y:S01]  /*4730*/  STG.E.64 desc[UR36][R2.64], R4 ;  /* 0x0000000402007986 */ /* 0x0011e2000c101b24 */
[----:B------:R-:W-:Y:S05]  /*4740*/  BRA `(.L_x_946) ;  /* 0x00000000000c7947 */ /* 0x000fea0003800000 */
.L_x_973:
[----:B------:R-:W-:-:S06]  /*4750*/  HADD2.F32 R19, -RZ, R19.H0_H0 ;  /* 0x20000013ff137230 */ /* 0x000fcc0000004100 */
[----:B------:R-:W0:Y:S02]  /*4760*/  F2I.FTZ.U32.TRUNC.NTZ R19, R19 ;  /* 0x0000001300137305 */ /* 0x000e24000021f000 */
[----:B0-----:R0:W-:Y:S02]  /*4770*/  STG.E desc[UR36][R2.64], R19 ;  /* 0x0000001302007986 */ /* 0x0011e4000c101924 */
.L_x_946:
[----:B------:R-:W-:-:S07]  /*4780*/  VIADD R17, R17, 0x80 ;  /* 0x0000008011117836 */ /* 0x000fce0000000000 */
.L_x_871:
[----:B------:R-:W-:Y:S05]  /*4790*/  BSYNC.RECONVERGENT B6 ;  /* 0x0000000000067941 */ /* 0x000fea0003800200 */
.L_x_870:
[----:B------:R-:W5:Y:S01]  /*47a0*/  LDCU UR4, c[0x0][0x380] ;  /* 0x00007000ff0477ac */ /* 0x000f620008000800 */
[----:B------:R-:W-:Y:S01]  /*47b0*/  BSSY.RECONVERGENT B6, `(.L_x_977) ;  /* 0x0000469000067945 */ /* 0x000fe20003800200 */
[----:B-----5:R-:W-:-:S13]  /*47c0*/  ISETP.GE.AND P0, PT, R17, UR4, PT ;  /* 0x0000000411007c0c */ /* 0x020fda000bf06270 */
[----:B------:R-:W-:Y:S05]  /*47d0*/  @P0 BRA `(.L_x_978) ;  /* 0x0000004400980947 */ /* 0x000fea0003800000 */
[----:B------:R-:W5:Y:S01]  /*47e0*/  LDCU UR4, c[0x0][0x388] ;  /* 0x00007100ff0477ac */ /* 0x000f620008000800 */
[----:B------:R-:W-:Y:S02]  /*47f0*/  IMAD.MOV.U32 R18, RZ, RZ, RZ ;  /* 0x000000ffff127224 */ /* 0x000fe400078e00ff */
[----:B0-----:R-:W-:Y:S02]  /*4800*/  IMAD.MOV.U32 R0, RZ, RZ, RZ ;  /* 0x000000ffff007224 */ /* 0x001fe400078e00ff */
        /* <DEDUP_REMOVED lines=10> */
[----:B------:R-:W-:-:S04]  /*48b0*/  SHF.R.U32.HI R3, RZ, UR5, R2 ;  /* 0x00000005ff037c19 */ /* 0x000fc80008011602 */
[----:B------:R-:W-:-:S05]  /*48c0*/  IADD3 R18, PT, PT, -R3, RZ, RZ ;  /* 0x000000ff03127210 */ /* 0x000fca0007ffe1ff */
        /* <DEDUP_REMOVED lines=338> */
[----:B0-----:R-:W-:-:S07]  /*5df0*/  IMAD R18, R5, UR4, R18 ;  /* 0x0000000405127c24 */ /* 0x001fce000f8e0212 */
.L_x_979:
        /* <DEDUP_REMOVED lines=19> */
.L_x_983:
[----:B------:R-:W2:Y:S02]  /*5f30*/  LDG.E.U8 R2, desc[UR36][R2.64] ;  /* 0x0000002402027981 */ /* 0x000ea4000c1e1100 */
[----:B--2---:R-:W-:-:S04]  /*5f40*/  I2FP.F32.U32 R0, R2 ;  /* 0x0000000200007245 */ /* 0x004fc80000201000 */
[----:B------:R-:W-:-:S04]  /*5f50*/  F2FP.F16.F32.PACK_AB R0, RZ, R0 ;  /* 0x00000000ff00723e */ /* 0x000fc800000000ff */
[----:B------:R-:W-:Y:S01]  /*5f60*/  PRMT R19, R0, 0x7610, R19 ;  /* 0x0000761000137816 */ /* 0x000fe20000000013 */
[----:B------:R-:W-:Y:S06]  /*5f70*/  BRA `(.L_x_985) ;  /* 0x0000000c00d47947 */ /* 0x000fec0003800000 */
.L_x_982:
        /* <DEDUP_REMOVED lines=11> */
.L_x_987:
[----:B------:R-:W2:Y:S02]  /*6030*/  LDG.E R2, desc[UR36][R2.64] ;  /* 0x0000002402027981 */ /* 0x000ea4000c1e1900 */
[----:B--2---:R-:W-:-:S04]  /*6040*/  I2FP.F32.S32 R0, R2 ;  /* 0x0000000200007245 */ /* 0x004fc80000201400 */
[----:B------:R-:W-:-:S04]  /*6050*/  F2FP.F16.F32.PACK_AB R0, RZ, R0 ;  /* 0x00000000ff00723e */ /* 0x000fc800000000ff */
[----:B------:R-:W-:Y:S01]  /*6060*/  PRMT R19, R0, 0x7610, R19 ;  /* 0x0000761000137816 */ /* 0x000fe20000000013 */
[----:B------:R-:W-:Y:S06]  /*6070*/  BRA `(.L_x_985) ;  /* 0x0000000c00947947 */ /* 0x000fec0003800000 */
.L_x_986:
[----:B------:R-:W2:Y:S02]  /*6080*/  LDG.E.U16 R2, desc[UR36][R2.64] ;  /* 0x0000002402027981 */ /* 0x000ea4000c1e1500 */
[----:B--2---:R-:W0:Y:S02]  /*6090*/  I2F.S16 R0, R2 ;  /* 0x0000000200007306 */ /* 0x004e240000101400 */
[----:B0-----:R-:W-:-:S04]  /*60a0*/  F2FP.F16.F32.PACK_AB R0, RZ, R0 ;  /* 0x00000000ff00723e */ /* 0x001fc800000000ff */
[----:B------:R-:W-:Y:S01]  /*60b0*/  PRMT R19, R0, 0x7610, R19 ;  /* 0x0000761000137816 */ /* 0x000fe20000000013 */
[----:B------:R-:W-:Y:S06]  /*60c0*/  BRA `(.L_x_985) ;  /* 0x0000000c00807947 */ /* 0x000fec0003800000 */
.L_x_981:
        /* <DEDUP_REMOVED lines=9> */
.L_x_989:
[----:B------:R1:W5:Y:S01]  /*6160*/  LDG.E.U16 R19, desc[UR36][R2.64] ;  /* 0x0000002402137981 */ /* 0x000362000c1e1500 */
[----:B------:R-:W-:Y:S05]  /*6170*/  BRA `(.L_x_985) ;  /* 0x0000000c00547947 */ /* 0x000fea0003800000 */
.L_x_988:
        /* <DEDUP_REMOVED lines=9> */
.L_x_991:
[----:B------:R0:W5:Y:S01]  /*6210*/  LDG.E.U16 R19, desc[UR36][R2.64] ;  /* 0x0000002402137981 */ /* 0x000162000c1e1500 */
[----:B------:R-:W-:Y:S05]  /*6220*/  BRA `(.L_x_985) ;  /* 0x0000000c00287947 */ /* 0x000fea0003800000 */
.L_x_990:
        /* <DEDUP_REMOVED lines=13> */
.L_x_980:
        /* <DEDUP_REMOVED lines=14> */
.L_x_994:
        /* <DEDUP_REMOVED lines=13> */
.L_x_993:
        /* <DEDUP_REMOVED lines=27> */
.L_x_996:
        /* <DEDUP_REMOVED lines=11> */
[----:B------:R-:W-:-:S04]  /*6710*/  F2FP.F16.F32.PACK_AB R0, RZ, R0 ;  /* 0x00000000ff00723e */ /* 0x000fc800000000ff */
[----:B------:R-:W-:Y:S01]  /*6720*/  PRMT R19, R0, 0x7610, R19 ;  /* 0x0000761000137816 */ /* 0x000fe20000000013 */
[----:B------:R-:W-:Y:S06]  /*6730*/  BRA `(.L_x_985) ;  /* 0x0000000400e47947 */ /* 0x000fec0003800000 */
.L_x_995:
[----:B------:R-:W2:Y:S02]  /*6740*/  LDG.E.U16 R0, desc[UR36][R2.64] ;  /* 0x0000002402007981 */ /* 0x000ea4000c1e1500 */
[----:B--2---:R-:W-:-:S05]  /*6750*/  IMAD.U32 R0, R0, 0x10000, RZ ;  /* 0x0001000000007824 */ /* 0x004fca00078e00ff */
[----:B------:R-:W-:-:S04]  /*6760*/  F2FP.F16.F32.PACK_AB R0, RZ, R0 ;  /* 0x00000000ff00723e */ /* 0x000fc800000000ff */
[----:B------:R-:W-:Y:S01]  /*6770*/  PRMT R19, R0, 0x7610, R19 ;  /* 0x0000761000137816 */ /* 0x000fe20000000013 */
[----:B------:R-:W-:Y:S06]  /*6780*/  BRA `(.L_x_985) ;  /* 0x0000000400d07947 */ /* 0x000fec0003800000 */
.L_x_992:
        /* <DEDUP_REMOVED lines=13> */
.L_x_999:
        /* <DEDUP_REMOVED lines=21> */
.L_x_1003:
[----:B------:R-:W-:Y:S05]  /*69b0*/  BSYNC.RECONVERGENT B1 ;  /* 0x0000000000017941 */ /* 0x000fea0003800200 */
.L_x_1002:
[----:B------:R-:W-:Y:S01]  /*69c0*/  IMAD.SHL.U32 R0, R0, 0x100000, RZ ;  /* 0x0010000000007824 */ /* 0x000fe200078e00ff */
[----:B------:R-:W-:-:S04]  /*69d0*/  LEA R2, R2, 0x3b800000, 0x17 ;  /* 0x3b80000002027811 */ /* 0x000fc800078eb8ff */
[----:B------:R-:W-:-:S07]  /*69e0*/  LOP3.LUT R0, R2, R0, R7, 0xfe, !PT ;  /* 0x0000000002007212 */ /* 0x000fce00078efe07 */
.L_x_1001:
[----:B------:R-:W-:Y:S05]  /*69f0*/  BSYNC.RECONVERGENT B0 ;  /* 0x0000000000007941 */ /* 0x000fea0003800200 */
.L_x_1000:
[----:B------:R-:W-:-:S04]  /*6a00*/  F2FP.F16.F32.PACK_AB R0, RZ, R0 ;  /* 0x00000000ff00723e */ /* 0x000fc800000000ff */
[----:B------:R-:W-:Y:S01]  /*6a10*/  PRMT R19, R0, 0x7610, R19 ;  /* 0x0000761000137816 */ /* 0x000fe20000000013 */
[----:B------:R-:W-:Y:S06]  /*6a20*/  BRA `(.L_x_985) ;  /* 0x0000000400287947 */ /* 0x000fec0003800000 */
.L_x_998:
        /* <DEDUP_REMOVED lines=21> */
.L_x_1007:
[----:B------:R-:W-:Y:S05]  /*6b80*/  BSYNC.RECONVERGENT B1 ;  /* 0x0000000000017941 */ /* 0x000fea0003800200 */
.L_x_1006:
[----:B------:R-:W-:Y:S01]  /*6b90*/  IMAD.SHL.U32 R0, R0, 0x200000, RZ ;  /* 0x0020000000007824 */ /* 0x000fe200078e00ff */
[----:B------:R-:W-:-:S04]  /*6ba0*/  LEA R2, R2, 0x37800000, 0x17 ;  /* 0x3780000002027811 */ /* 0x000fc800078eb8ff */
[----:B------:R-:W-:-:S07]  /*6bb0*/  LOP3.LUT R0, R2, R0, R7, 0xfe, !PT ;  /* 0x0000000002007212 */ /* 0x000fce00078efe07 */
.L_x_1005:
[----:B------:R-:W-:Y:S05]  /*6bc0*/  BSYNC.RECONVERGENT B0 ;  /* 0x0000000000007941 */ /* 0x000fea0003800200 */
.L_x_1004:
[----:B------:R-:W-:-:S04]  /*6bd0*/  F2FP.F16.F32.PACK_AB R0, RZ, R0 ;  /* 0x00000000ff00723e */ /* 0x000fc800000000ff */
[----:B------:R-:W-:Y:S01]  /*6be0*/  PRMT R19, R0, 0x7610, R19 ;  /* 0x0000761000137816 */ /* 0x000fe20000000013 */
[----:B------:R-:W-:Y:S06]  /*6bf0*/  BRA `(.L_x_985) ;  /* 0x0000000000b47947 */ /* 0x000fec0003800000 */
.L_x_997:
        /* <DEDUP_REMOVED lines=12> */
[----:B------:R-:W-:Y:S01]  /*6cc0*/  @!P0 IMAD.MOV.U32 R0, RZ, RZ, 0x7f800001 ;  /* 0x7f800001ff008424 */ /* 0x000fe200078e00ff */
[----:B------:R-:W-:-:S07]  /*6cd0*/  @P0 SHF.L.U32 R0, R2, 0x17, RZ ;  /* 0x0000001702000819 */ /* 0x000fce00000006ff */
.L_x_1011:
[----:B------:R-:W-:Y:S05]  /*6ce0*/  BSYNC.RECONVERGENT B0 ;  /* 0x0000000000007941 */ /* 0x000fea0003800200 */
.L_x_1010:
[----:B------:R-:W-:-:S04]  /*6cf0*/  F2FP.F16.F32.PACK_AB R0, RZ, R0 ;  /* 0x00000000ff00723e */ /* 0x000fc800000000ff */
[----:B------:R-:W-:Y:S01]  /*6d00*/  PRMT R19, R0, 0x7610, R19 ;  /* 0x0000761000137816 */ /* 0x000fe20000000013 */
[----:B------:R-:W-:Y:S06]  /*6d10*/  BRA `(.L_x_985) ;  /* 0x00000000006c7947 */ /* 0x000fec0003800000 */
.L_x_984:
        /* <DEDUP_REMOVED lines=15> */
[----:B--2---:R-:W-:Y:S05]  /*6e10*/  CALL.ABS.NOINC R2 ;  /* 0x0000000002007343 */ /* 0x004fea0003c00000 */
.L_x_1012:
[----:B------:R-:W-:Y:S01]  /*6e20*/  PRMT R19, RZ, 0x7610, R19 ;  /* 0x00007610ff137816 */ /* 0x000fe20000000013 */
[----:B------:R-:W-:Y:S06]  /*6e30*/  BRA `(.L_x_985) ;  /* 0x0000000000247947 */ /* 0x000fec0003800000 */
.L_x_1009:
[----:B------:R-:W2:Y:S02]  /*6e40*/  LDG.E.64 R2, desc[UR36][R2.64] ;  /* 0x0000002402027981 */ /* 0x000ea4000c1e1b00 */
[----:B--2---:R-:W0:Y:S02]  /*6e50*/  I2F.U64 R0, R2 ;  /* 0x0000000200007312 */ /* 0x004e240000301000 */
[----:B0-----:R-:W-:-:S04]  /*6e60*/  F2FP.F16.F32.PACK_AB R0, RZ, R0 ;  /* 0x00000000ff00723e */ /* 0x001fc800000000ff */
[----:B------:R-:W-:Y:S01]  /*6e70*/  PRMT R19, R0, 0x7610, R19 ;  /* 0x0000761000137816 */ /* 0x000fe20000000013 */
[----:B------:R-:W-:Y:S06]  /*6e80*/  BRA `(.L_x_985) ;  /* 0x0000000000107947 */ /* 0x000fec0003800000 */
.L_x_1008:
[----:B------:R-:W2:Y:S02]  /*6e90*/  LDG.E R2, desc[UR36][R2.64] ;  /* 0x0000002402027981 */ /* 0x000ea4000c1e1900 */
[----:B--2---:R-:W-:-:S04]  /*6ea0*/  I2FP.F32.U32 R0, R2 ;  /* 0x0000000200007245 */ /* 0x004fc80000201000 */
[----:B------:R-:W-:-:S04]  /*6eb0*/  F2FP.F16.F32.PACK_AB R0, RZ, R0 ;  /* 0x00000000ff00723e */ /* 0x000fc800000000ff */
[----:B------:R-:W-:-:S07]  /*6ec0*/  PRMT R19, R0, 0x7610, R19 ;  /* 0x0000761000137816 */ /* 0x000fce0000000013 */
.L_x_985:
        /* <DEDUP_REMOVED lines=18> */
.L_x_1016:
[----:B------:R-:W2:Y:S02]  /*6ff0*/  LDG.E.U8 R2, desc[UR36][R2.64] ;  /* 0x0000002402027981 */ /* 0x000ea4000c1e1100 */
[----:B--2---:R-:W-:-:S04]  /*7000*/  I2FP.F32.U32 R0, R2 ;  /* 0x0000000200007245 */ /* 0x004fc80000201000 */
[----:B------:R-:W-:Y:S01]  /*7010*/  F2FP.F16.F32.PACK_AB R0, RZ, R0 ;  /* 0x00000000ff00723e */ /* 0x000fe200000000ff */
[----:B------:R-:W-:Y:S06]  /*7020*/  BRA `(.L_x_1018) ;  /* 0x0000000c009c7947 */ /* 0x000fec0003800000 */
.L_x_1015:
        /* <DEDUP_REMOVED lines=10> */
.L_x_1020:
[----:B------:R-:W2:Y:S02]  /*70d0*/  LDG.E R2, desc[UR36][R2.64] ;  /* 0x0000002402027981 */ /* 0x000ea4000c1e1900 */
[----:B--2---:R-:W-:-:S04]  /*70e0*/  I2FP.F32.S32 R0, R2 ;  /* 0x0000000200007245 */ /* 0x004fc80000201400 */
[----:B------:R-:W-:Y:S01]  /*70f0*/  F2FP.F16.F32.PACK_AB R0, RZ, R0 ;  /* 0x00000000ff00723e */ /* 0x000fe200000000ff */
[----:B------:R-:W-:Y:S06]  /*7100*/  BRA `(.L_x_1018) ;  /* 0x0000000c00647947 */ /* 0x000fec0003800000 */
.L_x_1019:
[----:B------:R-:W2:Y:S02]  /*7110*/  LDG.E.U16 R2, desc[UR36][R2.64] ;  /* 0x0000002402027981 */ /* 0x000ea4000c1e1500 */
[----:B--2---:R-:W0:Y:S02]  /*7120*/  I2F.S16 R0, R2 ;  /* 0x0000000200007306 */ /* 0x004e240000101400 */
[----:B0-----:R-:W-:Y:S01]  /*7130*/  F2FP.F16.F32.PACK_AB R0, RZ, R0 ;  /* 0x00000000ff00723e */ /* 0x001fe200000000ff */
[----:B------:R-:W-:Y:S06]  /*7140*/  BRA `(.L_x_1018) ;  /* 0x0000000c00547947 */ /* 0x000fec0003800000 */
.L_x_1014:
        /* <DEDUP_REMOVED lines=9> */
.L_x_1022:
[----:B------:R0:W5:Y:S01]  /*71e0*/  LDG.E.U16 R0, desc[UR36][R2.64] ;  /* 0x0000002402007981 */ /* 0x000162000c1e1500 */
[----:B------:R-:W-:Y:S05]  /*71f0*/  BRA `(.L_x_1018) ;  /* 0x0000000c00287947 */ /* 0x000fea0003800000 */
.L_x_1021:
        /* <DEDUP_REMOVED lines=9> */
.L_x_1024:
[----:B------:R1:W5:Y:S01]  /*7290*/  LDG.E.U16 R0, desc[UR36][R2.64] ;  /* 0x0000002402007981 */ /* 0x000362000c1e1500 */
[----:B------:R-:W-:Y:S05]  /*72a0*/  BRA `(.L_x_1018) ;  /* 0x0000000800fc7947 */ /* 0x000fea0003800000 */
.L_x_1023:
        /* <DEDUP_REMOVED lines=12> */
.L_x_1013:
        /* <DEDUP_REMOVED lines=13> */
.L_x_1027:
        /* <DEDUP_REMOVED lines=12> */
.L_x_1026:
        /* <DEDUP_REMOVED lines=27> */
.L_x_1029:
[----:B------:R-:W2:Y:S02]  /*76b0*/  LDG.E.U8 R2, desc[UR36][R2.64] ;  /* 0x0000002402027981 */ /* 0x000ea4000c1e1100 */
[C---:B--2---:R-:W-:Y:S01]  /*76c0*/  SHF.L.U32 R0, R2.reuse, 0x19, RZ ;  /* 0x0000001902007819 */ /* 0x044fe200000006ff */
        /* <DEDUP_REMOVED lines=9> */
[----:B------:R-:W-:Y:S01]  /*7760*/  F2FP.F16.F32.PACK_AB R0, RZ, R0 ;  /* 0x00000000ff00723e */ /* 0x000fe200000000ff */
[----:B------:R-:W-:Y:S06]  /*7770*/  BRA `(.L_x_1018) ;  /* 0x0000000400c87947 */ /* 0x000fec0003800000 */
.L_x_1028:
[----:B------:R-:W2:Y:S02]  /*7780*/  LDG.E.U16 R0, desc[UR36][R2.64] ;  /* 0x0000002402007981 */ /* 0x000ea4000c1e1500 */
[----:B--2---:R-:W-:-:S05]  /*7790*/  IMAD.U32 R0, R0, 0x10000, RZ ;  /* 0x0001000000007824 */ /* 0x004fca00078e00ff */
[----:B------:R-:W-:Y:S01]  /*77a0*/  F2FP.F16.F32.PACK_AB R0, RZ, R0 ;  /* 0x00000000ff00723e */ /* 0x000fe200000000ff */
[----:B------:R-:W-:Y:S06]  /*77b0*/  BRA `(.L_x_1018) ;  /* 0x0000000400b87947 */ /* 0x000fec0003800000 */
.L_x_1025:
        /* <DEDUP_REMOVED lines=12> */
.L_x_1032:
        /* <DEDUP_REMOVED lines=21> */
.L_x_1036:
[----:B------:R-:W-:Y:S05]  /*79d0*/  BSYNC.RECONVERGENT B1 ;  /* 0x0000000000017941 */ /* 0x000fea0003800200 */
.L_x_1035:
[----:B------:R-:W-:Y:S01]  /*79e0*/  IMAD.SHL.U32 R0, R0, 0x100000, RZ ;  /* 0x0010000000007824 */ /* 0x000fe200078e00ff */
[----:B------:R-:W-:-:S04]  /*79f0*/  LEA R2, R2, 0x3b800000, 0x17 ;  /* 0x3b80000002027811 */ /* 0x000fc800078eb8ff */
[----:B------:R-:W-:-:S07]  /*7a00*/  LOP3.LUT R0, R2, R0, R7, 0xfe, !PT ;  /* 0x0000000002007212 */ /* 0x000fce00078efe07 */
.L_x_1034:
[----:B------:R-:W-:Y:S05]  /*7a10*/  BSYNC.RECONVERGENT B0 ;  /* 0x0000000000007941 */ /* 0x000fea0003800200 */
.L_x_1033:
[----:B------:R-:W-:Y:S01]  /*7a20*/  F2FP.F16.F32.PACK_AB R0, RZ, R0 ;  /* 0x00000000ff00723e */ /* 0x000fe200000000ff */
[----:B------:R-:W-:Y:S06]  /*7a30*/  BRA `(.L_x_1018) ;  /* 0x0000000400187947 */ /* 0x000fec0003800000 */
.L_x_1031:
        /* <DEDUP_REMOVED lines=21> */
.L_x_1040:
[----:B------:R-:W-:Y:S05]  /*7b90*/  BSYNC.RECONVERGENT B1 ;  /* 0x0000000000017941 */ /* 0x000fea0003800200 */
.L_x_1039:
[----:B------:R-:W-:Y:S02]  /*7ba0*/  SHF.L.U32 R0, R0, 0x15, RZ ;  /* 0x0000001500007819 */ /* 0x000fe400000006ff */
[----:B------:R-:W-:-:S04]  /*7bb0*/  LEA R2, R2, 0x37800000, 0x17 ;  /* 0x3780000002027811 */ /* 0x000fc800078eb8ff */
[----:B------:R-:W-:-:S07]  /*7bc0*/  LOP3.LUT R0, R2, R0, R7, 0xfe, !PT ;  /* 0x0000000002007212 */ /* 0x000fce00078efe07 */
.L_x_1038:
[----:B------:R-:W-:Y:S05]  /*7bd0*/  BSYNC.RECONVERGENT B0 ;  /* 0x0000000000007941 */ /* 0x000fea0003800200 */
.L_x_1037:
[----:B------:R-:W-:Y:S01]  /*7be0*/  F2FP.F16.F32.PACK_AB R0, RZ, R0 ;  /* 0x00000000ff00723e */ /* 0x000fe200000000ff */
[----:B------:R-:W-:Y:S06]  /*7bf0*/  BRA `(.L_x_1018) ;  /* 0x0000000000a87947 */ /* 0x000fec0003800000 */
.L_x_1030:
        /* <DEDUP_REMOVED lines=14> */
.L_x_1044:
[----:B------:R-:W-:Y:S05]  /*7ce0*/  BSYNC.RECONVERGENT B0 ;  /* 0x0000000000007941 */ /* 0x000fea0003800200 */
.L_x_1043:
[----:B------:R-:W-:Y:S01]  /*7cf0*/  F2FP.F16.F32.PACK_AB R0, RZ, R0 ;  /* 0x00000000ff00723e */ /* 0x000fe200000000ff */
[----:B------:R-:W-:Y:S06]  /*7d00*/  BRA `(.L_x_1018) ;  /* 0x0000000000647947 */ /* 0x000fec0003800000 */
.L_x_1017:
        /* <DEDUP_REMOVED lines=16> */
.L_x_1045:
[----:B------:R-:W-:Y:S01]  /*7e10*/  PRMT R0, RZ, 0x7610, R0 ;  /* 0x00007610ff007816 */ /* 0x000fe20000000000 */
[----:B------:R-:W-:Y:S06]  /*7e20*/  BRA `(.L_x_1018) ;  /* 0x00000000001c7947 */ /* 0x000fec0003800000 */
.L_x_1042:
[----:B------:R-:W2:Y:S02]  /*7e30*/  LDG.E.64 R2, desc[UR36][R2.64] ;  /* 0x0000002402027981 */ /* 0x000ea4000c1e1b00 */
[----:B--2---:R-:W0:Y:S02]  /*7e40*/  I2F.U64 R0, R2 ;  /* 0x0000000200007312 */ /* 0x004e240000301000 */
[----:B0-----:R-:W-:Y:S01]  /*7e50*/  F2FP.F16.F32.PACK_AB R0, RZ, R0 ;  /* 0x00000000ff00723e */ /* 0x001fe200000000ff */
[----:B------:R-:W-:Y:S06]  /*7e60*/  BRA `(.L_x_1018) ;  /* 0x00000000000c7947 */ /* 0x000fec0003800000 */
.L_x_1041:
[----:B------:R-:W2:Y:S02]  /*7e70*/  LDG.E R2, desc[UR36][R2.64] ;  /* 0x0000002402027981 */ /* 0x000ea4000c1e1900 */
[----:B--2---:R-:W-:-:S04]  /*7e80*/  I2FP.F32.U32 R0, R2 ;  /* 0x0000000200007245 */ /* 0x004fc80000201000 */
[----:B------:R-:W-:-:S07]  /*7e90*/  F2FP.F16.F32.PACK_AB R0, RZ, R0 ;  /* 0x00000000ff00723e */ /* 0x000fce00000000ff */
.L_x_1018:
        /* <DEDUP_REMOVED lines=10> */
[----:B------:R-:W-:-:S03]  /*7f40*/  FSEL R19, R19, RZ, P0 ;  /* 0x000000ff13137208 */ /* 0x000fc60000000000 */
[----:B------:R-:W-:Y:S01]  /*7f50*/  IMAD.X R3, RZ, RZ, UR5, P1 ;  /* 0x00000005ff037e24 */ /* 0x000fe200088e06ff */
        /* <DEDUP_REMOVED lines=14> */
.L_x_1049:
[----:B------:R-:W-:-:S06]  /*8040*/  HADD2.F32 R5, -RZ, R19.H0_H0 ;  /* 0x20000013ff057230 */ /* 0x000fcc0000004100 */
[----:B------:R-:W0:Y:S02]  /*8050*/  F2I.S64.TRUNC R4, R5 ;  /* 0x0000000500047311 */ /* 0x000e24000020d900 */
[----:B0-----:R0:W-:Y:S01]  /*8060*/  STG.E.U8 desc[UR36][R2.64], R4 ;  /* 0x0000000402007986 */ /* 0x0011e2000c101124 */
[----:B------:R-:W-:Y:S05]  /*8070*/  BRA `(.L_x_1051) ;  /* 0x0000000c006c7947 */ /* 0x000fea0003800000 */
.L_x_1048:
        /* <DEDUP_REMOVED lines=10> */
.L_x_1053:
[----:B------:R-:W-:-:S06]  /*8120*/  HADD2.F32 R19, -RZ, R19.H0_H0 ;  /* 0x20000013ff137230 */ /* 0x000fcc0000004100 */
[----:B------:R-:W0:Y:S02]  /*8130*/  F2I.FTZ.TRUNC.NTZ R19, R19 ;  /* 0x0000001300137305 */ /* 0x000e24000021f100 */
[----:B0-----:R0:W-:Y:S01]  /*8140*/  STG.E desc[UR36][R2.64], R19 ;  /* 0x0000001302007986 */ /* 0x0011e2000c101924 */
[----:B------:R-:W-:Y:S05]  /*8150*/  BRA `(.L_x_1051) ;  /* 0x0000000c00347947 */ /* 0x000fea0003800000 */
.L_x_1052:
[----:B------:R-:W-:-:S06]  /*8160*/  HADD2.F32 R19, -RZ, R19.H0_H0 ;  /* 0x20000013ff137230 */ /* 0x000fcc0000004100 */
[----:B------:R-:W0:Y:S02]  /*8170*/  F2I.FTZ.TRUNC.NTZ R19, R19 ;  /* 0x0000001300137305 */ /* 0x000e24000021f100 */
[----:B0-----:R0:W-:Y:S01]  /*8180*/  STG.E.U16 desc[UR36][R2.64], R19 ;  /* 0x0000001302007986 */ /* 0x0011e2000c101524 */
[----:B------:R-:W-:Y:S05]  /*8190*/  BRA `(.L_x_1051) ;  /* 0x0000000c00247947 */ /* 0x000fea0003800000 */
.L_x_1047:
        /* <DEDUP_REMOVED lines=9> */
.L_x_1055:
[----:B------:R0:W-:Y:S01]  /*8230*/  STG.E.U16 desc[UR36][R2.64], R19 ;  /* 0x0000001302007986 */ /* 0x0001e2000c101524 */
[----:B------:R-:W-:Y:S05]  /*8240*/  BRA `(.L_x_1051) ;  /* 0x0000000800f87947 */ /* 0x000fea0003800000 */
.L_x_1054:
        /* <DEDUP_REMOVED lines=10> */
.L_x_1057:
[----:B------:R-:W-:-:S05]  /*82f0*/  HADD2.F32 R0, -RZ, R19.H0_H0 ;  /* 0x20000013ff007230 */ /* 0x000fca0000004100 */
[----:B------:R-:W-:-:S04]  /*8300*/  F2FP.F16.F32.PACK_AB R0, RZ, R0 ;  /* 0x00000000ff00723e */ /* 0x000fc800000000ff */
[----:B------:R-:W-:-:S05]  /*8310*/  PRMT R0, R0, 0x5410, RZ ;  /* 0x0000541000007816 */ /* 0x000fca00000000ff */
[----:B------:R0:W-:Y:S01]  /*8320*/  STG.E desc[UR36][R2.64], R0 ;  /* 0x0000000002007986 */ /* 0x0001e2000c101924 */
[----:B------:R-:W-:Y:S05]  /*8330*/  BRA `(.L_x_1051) ;  /* 0x0000000800bc7947 */ /* 0x000fea0003800000 */
.L_x_1056:
[----:B------:R-:W-:-:S05]  /*8340*/  HADD2.F32 R4, -RZ, R19.H0_H0 ;  /* 0x20000013ff047230 */ /* 0x000fca0000004100 */
[----:B------:R-:W-:-:S06]  /*8350*/  FMUL.FTZ R4, R4, 1 ;  /* 0x3f80000004047820 */ /* 0x000fcc0000410000 */
[----:B------:R-:W0:Y:S02]  /*8360*/  F2F.F64.F32 R4, R4 ;  /* 0x0000000400047310 */ /* 0x000e240000201800 */
[----:B0-----:R0:W-:Y:S01]  /*8370*/  STG.E.64 desc[UR36][R2.64], R4 ;  /* 0x0000000402007986 */ /* 0x0011e2000c101b24 */
[----:B------:R-:W-:Y:S05]  /*8380*/  BRA `(.L_x_1051) ;  /* 0x0000000800a87947 */ /* 0x000fea0003800000 */
.L_x_1046:
        /* <DEDUP_REMOVED lines=14> */
.L_x_1061:
[----:B------:R-:W-:Y:S01]  /*8470*/  HADD2.F32 R5, -RZ, R19.H0_H0 ;  /* 0x20000013ff057230 */ /* 0x000fe20000004100 */
        /* <DEDUP_REMOVED lines=17> */
.L_x_1064:
[----:B------:R-:W-:-:S04]  /*8590*/  SHF.R.U32.HI R5, RZ, 0x18, R5 ;  /* 0x00000018ff057819 */ /* 0x000fc80000011605 */
[----:B------:R-:W-:-:S07]  /*85a0*/  LOP3.LUT R0, R0, 0x80, R5, 0xf8, !PT ;  /* 0x0000008000007812 */ /* 0x000fce00078ef805 */
.L_x_1063:
[----:B------:R-:W-:Y:S05]  /*85b0*/  BSYNC.RECONVERGENT B0 ;  /* 0x0000000000007941 */ /* 0x000fea0003800200 */
.L_x_1062:
[----:B------:R3:W-:Y:S01]  /*85c0*/  STG.E.U8 desc[UR36][R2.64], R0 ;  /* 0x0000000002007986 */ /* 0x0007e2000c101124 */
[----:B------:R-:W-:Y:S05]  /*85d0*/  BRA `(.L_x_1051) ;  /* 0x0000000800147947 */ /* 0x000fea0003800000 */
.L_x_1060:
        /* <DEDUP_REMOVED lines=18> */
.L_x_1067:
[----:B------:R-:W-:-:S04]  /*8700*/  SHF.R.U32.HI R5, RZ, 0x18, R5 ;  /* 0x00000018ff057819 */ /* 0x000fc80000011605 */
[----:B------:R-:W-:-:S07]  /*8710*/  LOP3.LUT R0, R0, 0x80, R5, 0xf8, !PT ;  /* 0x0000008000007812 */ /* 0x000fce00078ef805 */
.L_x_1066:
[----:B------:R-:W-:Y:S05]  /*8720*/  BSYNC.RECONVERGENT B0 ;  /* 0x0000000000007941 */ /* 0x000fea0003800200 */
.L_x_1065:
[----:B------:R0:W-:Y:S01]  /*8730*/  STG.E.U8 desc[UR36][R2.64], R0 ;  /* 0x0000000002007986 */ /* 0x0001e2000c101124 */
[----:B------:R-:W-:Y:S05]  /*8740*/  BRA `(.L_x_1051) ;  /* 0x0000000400b87947 */ /* 0x000fea0003800000 */
.L_x_1059:
[----:B------:R-:W-:-:S09]  /*8750*/  UISETP.NE.AND UP0, UPT, UR6, 0x1c, UPT ;  /* 0x0000001c0600788c */ /* 0x000fd2000bf05270 */
[----:B------:R-:W-:Y:S05]  /*8760*/  BRA.U !UP0, `(.L_x_1068) ;  /* 0x0000000108607547 */ /* 0x000fea000b800000 */
[----:B------:R-:W-:-:S09]  /*8770*/  UISETP.NE.AND UP0, UPT, UR6, 0x1d, UPT ;  /* 0x0000001d0600788c */ /* 0x000fd2000bf05270 */
[----:B------:R-:W-:Y:S05]  /*8780*/  BRA.U !UP0, `(.L_x_1069) ;  /* 0x0000000108487547 */ /* 0x000fea000b800000 */
[----:B------:R-:W-:-:S09]  /*8790*/  UISETP.NE.AND UP0, UPT, UR6, 0x2c, UPT ;  /* 0x0000002c0600788c */ /* 0x000fd2000bf05270 */
[----:B------:R-:W-:Y:S05]  /*87a0*/  BRA.U UP0, `(.L_x_1050) ;  /* 0x0000000100bc7547 */ /* 0x000fea000b800000 */
        /* <DEDUP_REMOVED lines=16> */
.L_x_1069:
[----:B------:R-:W-:-:S06]  /*88b0*/  HADD2.F32 R4, -RZ, R19.H0_H0 ;  /* 0x20000013ff047230 */ /* 0x000fcc0000004100 */
[----:B------:R-:W0:Y:S02]  /*88c0*/  F2I.U64.TRUNC R4, R4 ;  /* 0x0000000400047311 */ /* 0x000e24000020d800 */
[----:B0-----:R1:W-:Y:S01]  /*88d0*/  STG.E.64 desc[UR36][R2.64], R4 ;  /* 0x0000000402007986 */ /* 0x0013e2000c101b24 */
[----:B------:R-:W-:Y:S05]  /*88e0*/  BRA `(.L_x_1051) ;  /* 0x0000000400507947 */ /* 0x000fea0003800000 */
.L_x_1068:
[----:B------:R-:W-:-:S06]  /*88f0*/  HADD2.F32 R19, -RZ, R19.H0_H0 ;  /* 0x20000013ff137230 */ /* 0x000fcc0000004100 */
[----:B------:R-:W0:Y:S02]  /*8900*/  F2I.FTZ.U32.TRUNC.NTZ R19, R19 ;  /* 0x0000001300137305 */ /* 0x000e24000021f000 */
[----:B0-----:R0:W-:Y:S01]  /*8910*/  STG.E desc[UR36][R2.64], R19 ;  /* 0x0000001302007986 */ /* 0x0011e2000c101924 */
[----:B------:R-:W-:Y:S05]  /*8920*/  BRA `(.L_x_1051) ;  /* 0x0000000400407947 */ /* 0x000fea0003800000 */
.L_x_1058:
        /* <DEDUP_REMOVED lines=11> */
.L_x_1071:
[----:B------:R-:W-:Y:S01]  /*89e0*/  HADD2.F32 R19, -RZ, R19.H0_H0 ;  /* 0x20000013ff137230 */ /* 0x000fe20000004100 */
[----:B------:R-:W-:-:S04]  /*89f0*/  CS2R R6, SRZ ;  /* 0x0000000000067805 */ /* 0x000fc8000001ff00 */
[----:B------:R-:W-:-:S06]  /*8a00*/  FMUL.FTZ R4, R19, 1 ;  /* 0x3f80000013047820 */ /* 0x000fcc0000410000 */
[----:B------:R-:W0:Y:S02]  /*8a10*/  F2F.F64.F32 R4, R4 ;  /* 0x0000000400047310 */ /* 0x000e240000201800 */
[----:B0-----:R0:W-:Y:S01]  /*8a20*/  STG.E.128 desc[UR36][R2.64], R4 ;  /* 0x0000000402007986 */ /* 0x0011e2000c101d24 */
[----:B------:R-:W-:Y:S05]  /*8a30*/  BRA `(.L_x_1051) ;  /* 0x0000000000fc7947 */ /* 0x000fea0003800000 */
.L_x_1070:
[----:B------:R-:W-:-:S09]  /*8a40*/  UISETP.NE.AND UP0, UPT, UR6, 0xf, UPT ;  /* 0x0000000f0600788c */ /* 0x000fd2000bf05270 */
[----:B------:R-:W-:Y:S05]  /*8a50*/  BRA.U !UP0, `(.L_x_1072) ;  /* 0x0000000108e87547 */ /* 0x000fea000b800000 */
[----:B------:R-:W-:-:S09]  /*8a60*/  UISETP.NE.AND UP0, UPT, UR6, 0x17, UPT ;  /* 0x000000170600788c */ /* 0x000fd2000bf05270 */
[----:B------:R-:W-:Y:S05]  /*8a70*/  BRA.U !UP0, `(.L_x_1073) ;  /* 0x0000000108907547 */ /* 0x000fea000b800000 */
[----:B------:R-:W-:-:S09]  /*8a80*/  UISETP.NE.AND UP0, UPT, UR6, 0x18, UPT ;  /* 0x000000180600788c */ /* 0x000fd2000bf05270 */
[----:B------:R-:W-:Y:S05]  /*8a90*/  BRA.U !UP0, `(.L_x_1074) ;  /* 0x0000000108447547 */ /* 0x000fea000b800000 */
.L_x_1050:
[----:B------:R-:W-:Y:S01]  /*8aa0*/  MOV R0, 0x0 ;  /* 0x0000000000007802 */ /* 0x000fe20000000f00 */
[----:B------:R-:W0:Y:S01]  /*8ab0*/  LDCU.64 UR4, c[0x4][0x128] ;  /* 0x01002500ff0477ac */ /* 0x000e220008000a00 */
[----:B------:R-:W-:Y:S02]  /*8ac0*/  HFMA2 R12, -RZ, RZ, 0, 5.9604644775390625e-08 ;  /* 0x00000001ff0c7431 */ /* 0x000fe400000001ff */
[----:B------:R-:W-:Y:S01]  /*8ad0*/  IMAD.MOV.U32 R8, RZ, RZ, 0x65 ;  /* 0x00000065ff087424 */ /* 0x000fe200078e00ff */
[----:B------:R1:W2:Y:S01]  /*8ae0*/  LDC.64 R2, c[0x4][R0] ;  /* 0x0100000000027b82 */ /* 0x0002a20000000a00 */
[----:B------:R-:W3:Y:S01]  /*8af0*/  LDCU.64 UR6, c[0x4][0x130] ;  /* 0x01002600ff0677ac */ /* 0x000ee20008000a00 */
[----:B------:R-:W-:Y:S01]  /*8b00*/  IMAD.MOV.U32 R13, RZ, RZ, RZ ;  /* 0x000000ffff0d7224 */ /* 0x000fe200078e00ff */
[----:B------:R-:W4:Y:S01]  /*8b10*/  LDCU.64 UR8, c[0x4][0x30] ;  /* 0x01000600ff0877ac */ /* 0x000f220008000a00 */
[----:B0-----:R-:W-:Y:S01]  /*8b20*/  IMAD.U32 R4, RZ, RZ, UR4 ;  /* 0x00000004ff047e24 */ /* 0x001fe2000f8e00ff */
[----:B------:R-:W-:Y:S01]  /*8b30*/  MOV R5, UR5 ;  /* 0x0000000500057c02 */ /* 0x000fe20008000f00 */
[----:B---3--:R-:W-:-:S02]  /*8b40*/  IMAD.U32 R6, RZ, RZ, UR6 ;  /* 0x00000006ff067e24 */ /* 0x008fc4000f8e00ff */
[----:B------:R-:W-:Y:S02]  /*8b50*/  IMAD.U32 R7, RZ, RZ, UR7 ;  /* 0x00000007ff077e24 */ /* 0x000fe4000f8e00ff */
[----:B----4-:R-:W-:Y:S02]  /*8b60*/  IMAD.U32 R10, RZ, RZ, UR8 ;  /* 0x00000008ff0a7e24 */ /* 0x010fe4000f8e00ff */
[----:B-1----:R-:W-:-:S07]  /*8b70*/  IMAD.U32 R11, RZ, RZ, UR9 ;  /* 0x00000009ff0b7e24 */ /* 0x002fce000f8e00ff */
[----:B------:R-:W-:-:S07]  /*8b80*/  LEPC R20, `(.L_x_1075) ;  /* 0x000000001014794e */ /* 0x000fce0000000000 */
[----:B--2---:R-:W-:Y:S05]  /*8b90*/  CALL.ABS.NOINC R2 ;  /* 0x0000000002007343 */ /* 0x004fea0003c00000 */
.L_x_1075:
[----:B------:R-:W-:Y:S05]  /*8ba0*/  BRA `(.L_x_1051) ;  /* 0x0000000000a07947 */ /* 0x000fea0003800000 */
.L_x_1074:
[----:B------:R-:W-:Y:S01]  /*8bb0*/  HADD2.F32 R19, -RZ, R19.H0_H0 ;  /* 0x20000013ff137230 */ /* 0x000fe20000004100 */
        /* <DEDUP_REMOVED lines=12> */
.L_x_1077:
[----:B------:R-:W-:Y:S05]  /*8c80*/  BSYNC.RECONVERGENT B0 ;  /* 0x0000000000007941 */ /* 0x000fea0003800200 */
.L_x_1076:
[----:B------:R-:W-:-:S05]  /*8c90*/  LOP3.LUT R5, R0, 0x80, R5, 0xf8, !PT ;  /* 0x0000008000057812 */ /* 0x000fca00078ef805 */
[----:B------:R0:W-:Y:S01]  /*8ca0*/  STG.E.U8 desc[UR36][R2.64], R5 ;  /* 0x0000000502007986 */ /* 0x0001e2000c101124 */
[----:B------:R-:W-:Y:S05]  /*8cb0*/  BRA `(.L_x_1051) ;  /* 0x00000000005c7947 */ /* 0x000fea0003800000 */
.L_x_1073:
[----:B------:R-:W-:Y:S01]  /*8cc0*/  HADD2.F32 R5, -RZ, R19.H0_H0 ;  /* 0x20000013ff057230 */ /* 0x000fe20000004100 */
        /* <DEDUP_REMOVED lines=11> */
.L_x_1079:
[----:B------:R-:W-:Y:S01]  /*8d80*/  IMAD.MOV.U32 R0, RZ, RZ, 0x7f ;  /* 0x0000007fff007424 */ /* 0x000fe200078e00ff */
[----:B------:R-:W-:-:S04]  /*8d90*/  ISETP.GT.U32.AND P0, PT, R4, 0x7f800000, PT ;  /* 0x7f8000000400780c */ /* 0x000fc80003f04070 */
[----:B------:R-:W-:-:S09]  /*8da0*/  SEL R0, R0, 0x7c, P0 ;  /* 0x0000007c00007807 */ /* 0x000fd20000000000 */
.L_x_1080:
[----:B------:R-:W-:Y:S05]  /*8db0*/  BSYNC.RECONVERGENT B0 ;  /* 0x0000000000007941 */ /* 0x000fea0003800200 */
.L_x_1078:
[----:B------:R-:W-:-:S04]  /*8dc0*/  SHF.R.U32.HI R5, RZ, 0x18, R5 ;  /* 0x00000018ff057819 */ /* 0x000fc80000011605 */
[----:B------:R-:W-:-:S05]  /*8dd0*/  LOP3.LUT R5, R0, 0x80, R5, 0xf8, !PT ;  /* 0x0000008000057812 */ /* 0x000fca00078ef805 */
[----:B------:R0:W-:Y:S01]  /*8de0*/  STG.E.U8 desc[UR36][R2.64], R5 ;  /* 0x0000000502007986 */ /* 0x0001e2000c101124 */
[----:B------:R-:W-:Y:S05]  /*8df0*/  BRA `(.L_x_1051) ;  /* 0x00000000000c7947 */ /* 0x000fea0003800000 */
.L_x_1072:
[----:B------:R-:W-:-:S05]  /*8e00*/  HADD2.F32 R0, -RZ, R19.H0_H0 ;  /* 0x20000013ff007230 */ /* 0x000fca0000004100 */
[----:B------:R-:W-:-:S05]  /*8e10*/  F2FP.BF16.F32.PACK_AB R0, RZ, R0 ;  /* 0x00000000ff00723e */ /* 0x000fca00000010ff */
[----:B------:R0:W-:Y:S02]  /*8e20*/  STG.E.U16 desc[UR36][R2.64], R0 ;  /* 0x0000000002007986 */ /* 0x0001e4000c101524 */
.L_x_1051:
[----:B------:R-:W-:-:S07]  /*8e30*/  VIADD R17, R17, 0x80 ;  /* 0x0000008011117836 */ /* 0x000fce0000000000 */
.L_x_978:
[----:B------:R-:W-:Y:S05]  /*8e40*/  BSYNC.RECONVERGENT B6 ;  /* 0x0000000000067941 */ /* 0x000fea0003800200 */
.L_x_977:
        /* <DEDUP_REMOVED lines=358> */
.L_x_1083:
        /* <DEDUP_REMOVED lines=19> */
.L_x_1087:
[----:B------:R-:W2:Y:S02]  /*a5e0*/  LDG.E.U8 R2, desc[UR36][R2.64] ;  /* 0x0000002402027981 */ /* 0x000ea4000c1e1100 */
[----:B--2---:R-:W-:-:S04]  /*a5f0*/  I2FP.F32.U32 R0, R2 ;  /* 0x0000000200007245 */ /* 0x004fc80000201000 */
[----:B------:R-:W-:-:S04]  /*a600*/  F2FP.F16.F32.PACK_AB R0, RZ, R0 ;  /* 0x00000000ff00723e */ /* 0x000fc800000000ff */
[----:B------:R-:W-:Y:S01]  /*a610*/  PRMT R19, R0, 0x7610, R19 ;  /* 0x0000761000137816 */ /* 0x000fe20000000013 */
[----:B------:R-:W-:Y:S06]  /*a620*/  BRA `(.L_x_1089) ;  /* 0x0000000c00d47947 */ /* 0x000fec0003800000 */
.L_x_1086:
        /* <DEDUP_REMOVED lines=11> */
.L_x_1091:
[----:B------:R-:W2:Y:S02]  /*a6e0*/  LDG.E R2, desc[UR36][R2.64] ;  /* 0x0000002402027981 */ /* 0x000ea4000c1e1900 */
[----:B--2---:R-:W-:-:S04]  /*a6f0*/  I2FP.F32.S32 R0, R2 ;  /* 0x0000000200007245 */ /* 0x004fc80000201400 */
[----:B------:R-:W-:-:S04]  /*a700*/  F2FP.F16.F32.PACK_AB R0, RZ, R0 ;  /* 0x00000000ff00723e */ /* 0x000fc800000000ff */
[----:B------:R-:W-:Y:S01]  /*a710*/  PRMT R19, R0, 0x7610, R19 ;  /* 0x0000761000137816 */ /* 0x000fe20000000013 */
[----:B------:R-:W-:Y:S06]  /*a720*/  BRA `(.L_x_1089) ;  /* 0x0000000c00947947 */ /* 0x000fec0003800000 */
.L_x_1090:
[----:B------:R-:W2:Y:S02]  /*a730*/  LDG.E.U16 R2, desc[UR36][R2.64] ;  /* 0x0000002402027981 */ /* 0x000ea4000c1e1500 */
[----:B--2---:R-:W0:Y:S02]  /*a740*/  I2F.S16 R0, R2 ;  /* 0x0000000200007306 */ /* 0x004e240000101400 */
[----:B0-----:R-:W-:-:S04]  /*a750*/  F2FP.F16.F32.PACK_AB R0, RZ, R0 ;  /* 0x00000000ff00723e */ /* 0x001fc800000000ff */
[----:B------:R-:W-:Y:S01]  /*a760*/  PRMT R19, R0, 0x7610, R19 ;  /* 0x0000761000137816 */ /* 0x000fe20000000013 */
[----:B------:R-:W-:Y:S06]  /*a770*/  BRA `(.L_x_1089) ;  /* 0x0000000c00807947 */ /* 0x000fec0003800000 */
.L_x_1085:
        /* <DEDUP_REMOVED lines=9> */
.L_x_1093:
[----:B------:R1:W5:Y:S01]  /*a810*/  LDG.E.U16 R19, desc[UR36][R2.64] ;  /* 0x0000002402137981 */ /* 0x000362000c1e1500 */
[----:B------:R-:W-:Y:S05]  /*a820*/  BRA `(.L_x_1089) ;  /* 0x0000000c00547947 */ /* 0x000fea0003800000 */
.L_x_1092:
        /* <DEDUP_REMOVED lines=9> */
.L_x_1095:
[----:B------:R0:W5:Y:S01]  /*a8c0*/  LDG.E.U16 R19, desc[UR36][R2.64] ;  /* 0x0000002402137981 */ /* 0x000162000c1e1500 */
[----:B------:R-:W-:Y:S05]  /*a8d0*/  BRA `(.L_x_1089) ;  /* 0x0000000c00287947 */ /* 0x000fea0003800000 */
.L_x_1094:
        /* <DEDUP_REMOVED lines=13> */
.L_x_1084:
        /* <DEDUP_REMOVED lines=14> */
.L_x_1098:
        /* <DEDUP_REMOVED lines=13> */
.L_x_1097:
        /* <DEDUP_REMOVED lines=27> */
.L_x_1100:
        /* <DEDUP_REMOVED lines=14> */
.L_x_1099:
[----:B------:R-:W2:Y:S02]  /*adf0*/  LDG.E.U16 R0, desc[UR36][R2.64] ;  /* 0x0000002402007981 */ /* 0x000ea4000c1e1500 */
[----:B--2---:R-:W-:-:S05]  /*ae00*/  IMAD.U32 R0, R0, 0x10000, RZ ;  /* 0x0001000000007824 */ /* 0x004fca00078e00ff */
[----:B------:R-:W-:-:S04]  /*ae10*/  F2FP.F16.F32.PACK_AB R0, RZ, R0 ;  /* 0x00000000ff00723e */ /* 0x000fc800000000ff */
[----:B------:R-:W-:Y:S01]  /*ae20*/  PRMT R19, R0, 0x7610, R19 ;  /* 0x0000761000137816 */ /* 0x000fe20000000013 */
[----:B------:R-:W-:Y:S06]  /*ae30*/  BRA `(.L_x_1089) ;  /* 0x0000000400d07947 */ /* 0x000fec0003800000 */
.L_x_1096:
        /* <DEDUP_REMOVED lines=13> */
.L_x_1103:
        /* <DEDUP_REMOVED lines=21> */
.L_x_1107:
[----:B------:R-:W-:Y:S05]  /*b060*/  BSYNC.RECONVERGENT B1 ;  /* 0x0000000000017941 */ /* 0x000fea0003800200 */
.L_x_1106:
[----:B------:R-:W-:Y:S01]  /*b070*/  IMAD.SHL.U32 R0, R0, 0x100000, RZ ;  /* 0x0010000000007824 */ /* 0x000fe200078e00ff */
[----:B------:R-:W-:-:S04]  /*b080*/  LEA R2, R2, 0x3b800000, 0x17 ;  /* 0x3b80000002027811 */ /* 0x000fc800078eb8ff */
[----:B------:R-:W-:-:S07]  /*b090*/  LOP3.LUT R0, R2, R0, R7, 0xfe, !PT ;  /* 0x0000000002007212 */ /* 0x000fce00078efe07 */
.L_x_1105:
[----:B------:R-:W-:Y:S05]  /*b0a0*/  BSYNC.RECONVERGENT B0 ;  /* 0x0000000000007941 */ /* 0x000fea0003800200 */
.L_x_1104:
[----:B------:R-:W-:-:S04]  /*b0b0*/  F2FP.F16.F32.PACK_AB R0, RZ, R0 ;  /* 0x00000000ff00723e */ /* 0x000fc800000000ff */
[----:B------:R-:W-:Y:S01]  /*b0c0*/  PRMT R19, R0, 0x7610, R19 ;  /* 0x0000761000137816 */ /* 0x000fe20000000013 */
[----:B------:R-:W-:Y:S06]  /*b0d0*/  BRA `(.L_x_1089) ;  /* 0x0000000400287947 */ /* 0x000fec0003800000 */
.L_x_1102:
        /* <DEDUP_REMOVED lines=21> */
.L_x_1111:
[----:B------:R-:W-:Y:S05]  /*b230*/  BSYNC.RECONVERGENT B1 ;  /* 0x0000000000017941 */ /* 0x000fea0003800200 */
.L_x_1110:
[----:B------:R-:W-:Y:S02]  /*b240*/  SHF.L.U32 R0, R0, 0x15, RZ ;  /* 0x0000001500007819 */ /* 0x000fe400000006ff */
[----:B------:R-:W-:-:S04]  /*b250*/  LEA R2, R2, 0x37800000, 0x17 ;  /* 0x3780000002027811 */ /* 0x000fc800078eb8ff */
[----:B------:R-:W-:-:S07]  /*b260*/  LOP3.LUT R0, R2, R0, R7, 0xfe, !PT ;  /* 0x0000000002007212 */ /* 0x000fce00078efe07 */
.L_x_1109:
[----:B------:R-:W-:Y:S05]  /*b270*/  BSYNC.RECONVERGENT B0 ;  /* 0x0000000000007941 */ /* 0x000fea0003800200 */
.L_x_1108:
[----:B------:R-:W-:-:S04]  /*b280*/  F2FP.F16.F32.PACK_AB R0, RZ, R0 ;  /* 0x00000000ff00723e */ /* 0x000fc800000000ff */
[----:B------:R-:W-:Y:S01]  /*b290*/  PRMT R19, R0, 0x7610, R19 ;  /* 0x0000761000137816 */ /* 0x000fe20000000013 */
[----:B------:R-:W-:Y:S06]  /*b2a0*/  BRA `(.L_x_1089) ;  /* 0x0000000000b47947 */ /* 0x000fec0003800000 */
.L_x_1101:
        /* <DEDUP_REMOVED lines=14> */
.L_x_1115:
[----:B------:R-:W-:Y:S05]  /*b390*/  BSYNC.RECONVERGENT B0 ;  /* 0x0000000000007941 */ /* 0x000fea0003800200 */
.L_x_1114:
[----:B------:R-:W-:-:S04]  /*b3a0*/  F2FP.F16.F32.PACK_AB R0, RZ, R0 ;  /* 0x00000000ff00723e */ /* 0x000fc800000000ff */
[----:B------:R-:W-:Y:S01]  /*b3b0*/  PRMT R19, R0, 0x7610, R19 ;  /* 0x0000761000137816 */ /* 0x000fe20000000013 */
[----:B------:R-:W-:Y:S06]  /*b3c0*/  BRA `(.L_x_1089) ;  /* 0x00000000006c7947 */ /* 0x000fec0003800000 */
.L_x_1088:
        /* <DEDUP_REMOVED lines=16> */
.L_x_1116:
[----:B------:R-:W-:Y:S01]  /*b4d0*/  PRMT R19, RZ, 0x7610, R19 ;  /* 0x00007610ff137816 */ /* 0x000fe20000000013 */
[----:B------:R-:W-:Y:S06]  /*b4e0*/  BRA `(.L_x_1089) ;  /* 0x0000000000247947 */ /* 0x000fec0003800000 */
.L_x_1113:
[----:B------:R-:W2:Y:S02]  /*b4f0*/  LDG.E.64 R2, desc[UR36][R2.64] ;  /* 0x0000002402027981 */ /* 0x000ea4000c1e1b00 */
[----:B--2---:R-:W0:Y:S02]  /*b500*/  I2F.U64 R0, R2 ;  /* 0x0000000200007312 */ /* 0x004e240000301000 */
[----:B0-----:R-:W-:-:S04]  /*b510*/  F2FP.F16.F32.PACK_AB R0, RZ, R0 ;  /* 0x00000000ff00723e */ /* 0x001fc800000000ff */
[----:B------:R-:W-:Y:S01]  /*b520*/  PRMT R19, R0, 0x7610, R19 ;  /* 0x0000761000137816 */ /* 0x000fe20000000013 */
[----:B------:R-:W-:Y:S06]  /*b530*/  BRA `(.L_x_1089) ;  /* 0x0000000000107947 */ /* 0x000fec0003800000 */
.L_x_1112:
[----:B------:R-:W2:Y:S02]  /*b540*/  LDG.E R2, desc[UR36][R2.64] ;  /* 0x0000002402027981 */ /* 0x000ea4000c1e1900 */
[----:B--2---:R-:W-:-:S04]  /*b550*/  I2FP.F32.U32 R0, R2 ;  /* 0x0000000200007245 */ /* 0x004fc80000201000 */
[----:B------:R-:W-:-:S04]  /*b560*/  F2FP.F16.F32.PACK_AB R0, RZ, R0 ;  /* 0x00000000ff00723e */ /* 0x000fc800000000ff */
[----:B------:R-:W-:-:S07]  /*b570*/  PRMT R19, R0, 0x7610, R19 ;  /* 0x0000761000137816 */ /* 0x000fce0000000013 */
.L_x_1089:
        /* <DEDUP_REMOVED lines=18> */
.L_x_1120:
[----:B------:R-:W2:Y:S02]  /*b6a0*/  LDG.E.U8 R2, desc[UR36][R2.64] ;  /* 0x0000002402027981 */ /* 0x000ea4000c1e1100 */
[----:B--2---:R-:W-:-:S04]  /*b6b0*/  I2FP.F32.U32 R0, R2 ;  /* 0x0000000200007245 */ /* 0x004fc80000201000 */
[----:B------:R-:W-:Y:S01]  /*b6c0*/  F2FP.F16.F32.PACK_AB R0, RZ, R0 ;  /* 0x00000000ff00723e */ /* 0x000fe200000000ff */
[----:B------:R-:W-:Y:S06]  /*b6d0*/  BRA `(.L_x_1122) ;  /* 0x0000000c009c7947 */ /* 0x000fec0003800000 */
.L_x_1119:
        /* <DEDUP_REMOVED lines=10> */
.L_x_1124:
[----:B------:R-:W2:Y:S02]  /*b780*/  LDG.E R2, desc[UR36][R2.64] ;  /* 0x0000002402027981 */ /* 0x000ea4000c1e1900 */
[----:B--2---:R-:W-:-:S04]  /*b790*/  I2FP.F32.S32 R0, R2 ;  /* 0x0000000200007245 */ /* 0x004fc80000201400 */
[----:B------:R-:W-:Y:S01]  /*b7a0*/  F2FP.F16.F32.PACK_AB R0, RZ, R0 ;  /* 0x00000000ff00723e */ /* 0x000fe200000000ff */
[----:B------:R-:W-:Y:S06]  /*b7b0*/  BRA `(.L_x_1122) ;  /* 0x0000000c00647947 */ /* 0x000fec0003800000 */
.L_x_1123:
[----:B------:R-:W2:Y:S02]  /*b7c0*/  LDG.E.U16 R2, desc[UR36][R2.64] ;  /* 0x0000002402027981 */ /* 0x000ea4000c1e1500 */
[----:B--2---:R-:W0:Y:S02]  /*b7d0*/  I2F.S16 R0, R2 ;  /* 0x0000000200007306 */ /* 0x004e240000101400 */
[----:B0-----:R-:W-:Y:S01]  /*b7e0*/  F2FP.F16.F32.PACK_AB R0, RZ, R0 ;  /* 0x00000000ff00723e */ /* 0x001fe200000000ff */
[----:B------:R-:W-:Y:S06]  /*b7f0*/  BRA `(.L_x_1122) ;  /* 0x0000000c00547947 */ /* 0x000fec0003800000 */
.L_x_1118:
        /* <DEDUP_REMOVED lines=9> */
.L_x_1126:
[----:B------:R0:W5:Y:S01]  /*b890*/  LDG.E.U16 R0, desc[UR36][R2.64] ;  /* 0x0000002402007981 */ /* 0x000162000c1e1500 */
[----:B------:R-:W-:Y:S05]  /*b8a0*/  BRA `(.L_x_1122) ;  /* 0x0000000c00287947 */ /* 0x000fea0003800000 */
.L_x_1125:
        /* <DEDUP_REMOVED lines=9> */
.L_x_1128:
[----:B------:R1:W5:Y:S01]  /*b940*/  LDG.E.U16 R0, desc[UR36][R2.64] ;  /* 0x0000002402007981 */ /* 0x000362000c1e1500 */
[----:B------:R-:W-:Y:S05]  /*b950*/  BRA `(.L_x_1122) ;  /* 0x0000000800fc7947 */ /* 0x000fea0003800000 */
.L_x_1127:
        /* <DEDUP_REMOVED lines=12> */
.L_x_1117:
        /* <DEDUP_REMOVED lines=13> */
.L_x_1131:
        /* <DEDUP_REMOVED lines=12> */
.L_x_1130:
        /* <DEDUP_REMOVED lines=27> */
.L_x_1133:
        /* <DEDUP_REMOVED lines=13> */
.L_x_1132:
[----:B------:R-:W2:Y:S02]  /*be30*/  LDG.E.U16 R0, desc[UR36][R2.64] ;  /* 0x0000002402007981 */ /* 0x000ea4000c1e1500 */
[----:B--2---:R-:W-:-:S05]  /*be40*/  IMAD.U32 R0, R0, 0x10000, RZ ;  /* 0x0001000000007824 */ /* 0x004fca00078e00ff */
[----:B------:R-:W-:Y:S01]  /*be50*/  F2FP.F16.F32.PACK_AB R0, RZ, R0 ;  /* 0x00000000ff00723e */ /* 0x000fe200000000ff */
[----:B------:R-:W-:Y:S06]  /*be60*/  BRA `(.L_x_1122) ;  /* 0x0000000400b87947 */ /* 0x000fec0003800000 */
.L_x_1129:
        /* <DEDUP_REMOVED lines=12> */
.L_x_1136:
        /* <DEDUP_REMOVED lines=21> */
.L_x_1140:
[----:B------:R-:W-:Y:S05]  /*c080*/  BSYNC.RECONVERGENT B1 ;  /* 0x0000000000017941 */ /* 0x000fea0003800200 */
.L_x_1139:
[----:B------:R-:W-:Y:S01]  /*c090*/  IMAD.SHL.U32 R0, R0, 0x100000, RZ ;  /* 0x0010000000007824 */ /* 0x000fe200078e00ff */
[----:B------:R-:W-:-:S04]  /*c0a0*/  LEA R2, R2, 0x3b800000, 0x17 ;  /* 0x3b80000002027811 */ /* 0x000fc800078eb8ff */
[----:B------:R-:W-:-:S07]  /*c0b0*/  LOP3.LUT R0, R2, R0, R7, 0xfe, !PT ;  /* 0x0000000002007212 */ /* 0x000fce00078efe07 */
.L_x_1138:
[----:B------:R-:W-:Y:S05]  /*c0c0*/  BSYNC.RECONVERGENT B0 ;  /* 0x0000000000007941 */ /* 0x000fea0003800200 */
.L_x_1137:
[----:B------:R-:W-:Y:S01]  /*c0d0*/  F2FP.F16.F32.PACK_AB R0, RZ, R0 ;  /* 0x00000000ff00723e */ /* 0x000fe200000000ff */
[----:B------:R-:W-:Y:S06]  /*c0e0*/  BRA `(.L_x_1122) ;  /* 0x0000000400187947 */ /* 0x000fec0003800000 */
.L_x_1135:
        /* <DEDUP_REMOVED lines=21> */
.L_x_1144:
[----:B------:R-:W-:Y:S05]  /*c240*/  BSYNC.RECONVERGENT B1 ;  /* 0x0000000000017941 */ /* 0x000fea0003800200 */
.L_x_1143:
[----:B------:R-:W-:Y:S01]  /*c250*/  IMAD.SHL.U32 R0, R0, 0x200000, RZ ;  /* 0x0020000000007824 */ /* 0x000fe200078e00ff */
[----:B------:R-:W-:-:S04]  /*c260*/  LEA R2, R2, 0x37800000, 0x17 ;  /* 0x3780000002027811 */ /* 0x000fc800078eb8ff */
[----:B------:R-:W-:-:S07]  /*c270*/  LOP3.LUT R0, R2, R0, R7, 0xfe, !PT ;  /* 0x0000000002007212 */ /* 0x000fce00078efe07 */
.L_x_1142:
[----:B------:R-:W-:Y:S05]  /*c280*/  BSYNC.RECONVERGENT B0 ;  /* 0x0000000000007941 */ /* 0x000fea0003800200 */
.L_x_1141:
[----:B------:R-:W-:Y:S01]  /*c290*/  F2FP.F16.F32.PACK_AB R0, RZ, R0 ;  /* 0x00000000ff00723e */ /* 0x000fe200000000ff */
[----:B------:R-:W-:Y:S06]  /*c2a0*/  BRA `(.L_x_1122) ;  /* 0x0000000000a87947 */ /* 0x000fec0003800000 */
.L_x_1134:
        /* <DEDUP_REMOVED lines=14> */
.L_x_1148:
[----:B------:R-:W-:Y:S05]  /*c390*/  BSYNC.RECONVERGENT B0 ;  /* 0x0000000000007941 */ /* 0x000fea0003800200 */
.L_x_1147:
[----:B------:R-:W-:Y:S01]  /*c3a0*/  F2FP.F16.F32.PACK_AB R0, RZ, R0 ;  /* 0x00000000ff00723e */ /* 0x000fe200000000ff */
[----:B------:R-:W-:Y:S06]  /*c3b0*/  BRA `(.L_x_1122) ;  /* 0x0000000000647947 */ /* 0x000fec0003800000 */
.L_x_1121:
        /* <DEDUP_REMOVED lines=16> */
.L_x_1149:
[----:B------:R-:W-:Y:S01]  /*c4c0*/  PRMT R0, RZ, 0x7610, R0 ;  /* 0x00007610ff007816 */ /* 0x000fe20000000000 */
[----:B------:R-:W-:Y:S06]  /*c4d0*/  BRA `(.L_x_1122) ;  /* 0x00000000001c7947 */ /* 0x000fec0003800000 */
.L_x_1146:
[----:B------:R-:W2:Y:S02]  /*c4e0*/  LDG.E.64 R2, desc[UR36][R2.64] ;  /* 0x0000002402027981 */ /* 0x000ea4000c1e1b00 */
[----:B--2---:R-:W0:Y:S02]  /*c4f0*/  I2F.U64 R0, R2 ;  /* 0x0000000200007312 */ /* 0x004e240000301000 */
[----:B0-----:R-:W-:Y:S01]  /*c500*/  F2FP.F16.F32.PACK_AB R0, RZ, R0 ;  /* 0x00000000ff00723e */ /* 0x001fe200000000ff */
[----:B------:R-:W-:Y:S06]  /*c510*/  BRA `(.L_x_1122) ;  /* 0x00000000000c7947 */ /* 0x000fec0003800000 */
.L_x_1145:
[----:B------:R-:W2:Y:S02]  /*c520*/  LDG.E R2, desc[UR36][R2.64] ;  /* 0x0000002402027981 */ /* 0x000ea4000c1e1900 */
[----:B--2---:R-:W-:-:S04]  /*c530*/  I2FP.F32.U32 R0, R2 ;  /* 0x0000000200007245 */ /* 0x004fc80000201000 */
[----:B------:R-:W-:-:S07]  /*c540*/  F2FP.F16.F32.PACK_AB R0, RZ, R0 ;  /* 0x00000000ff00723e */ /* 0x000fce00000000ff */
.L_x_1122:
        /* <DEDUP_REMOVED lines=26> */
.L_x_1153:
[----:B------:R-:W-:-:S06]  /*c6f0*/  HADD2.F32 R5, -RZ, R19.H0_H0 ;  /* 0x20000013ff057230 */ /* 0x000fcc0000004100 */
[----:B------:R-:W0:Y:S02]  /*c700*/  F2I.S64.TRUNC R4, R5 ;  /* 0x0000000500047311 */ /* 0x000e24000020d900 */
[----:B0-----:R0:W-:Y:S01]  /*c710*/  STG.E.U8 desc[UR36][R2.64], R4 ;  /* 0x0000000402007986 */ /* 0x0011e2000c101124 */
[----:B------:R-:W-:Y:S05]  /*c720*/  BRA `(.L_x_1155) ;  /* 0x0000000c006c7947 */ /* 0x000fea0003800000 */
.L_x_1152:
        /* <DEDUP_REMOVED lines=10> */
.L_x_1157:
[----:B------:R-:W-:-:S06]  /*c7d0*/  HADD2.F32 R19, -RZ, R19.H0_H0 ;  /* 0x20000013ff137230 */ /* 0x000fcc0000004100 */
[----:B------:R-:W0:Y:S02]  /*c7e0*/  F2I.FTZ.TRUNC.NTZ R19, R19 ;  /* 0x0000001300137305 */ /* 0x000e24000021f100 */
[----:B0-----:R0:W-:Y:S01]  /*c7f0*/  STG.E desc[UR36][R2.64], R19 ;  /* 0x0000001302007986 */ /* 0x0011e2000c101924 */
[----:B------:R-:W-:Y:S05]  /*c800*/  BRA `(.L_x_1155) ;  /* 0x0000000c00347947 */ /* 0x000fea0003800000 */
.L_x_1156:
[----:B------:R-:W-:-:S06]  /*c810*/  HADD2.F32 R19, -RZ, R19.H0_H0 ;  /* 0x20000013ff137230 */ /* 0x000fcc0000004100 */
[----:B------:R-:W0:Y:S02]  /*c820*/  F2I.FTZ.TRUNC.NTZ R19, R19 ;  /* 0x0000001300137305 */ /* 0x000e24000021f100 */
[----:B0-----:R0:W-:Y:S01]  /*c830*/  STG.E.U16 desc[UR36][R2.64], R19 ;  /* 0x0000001302007986 */ /* 0x0011e2000c101524 */
[----:B------:R-:W-:Y:S05]  /*c840*/  BRA `(.L_x_1155) ;  /* 0x0000000c00247947 */ /* 0x000fea0003800000 */
.L_x_1151:
        /* <DEDUP_REMOVED lines=9> */
.L_x_1159:
[----:B------:R0:W-:Y:S01]  /*c8e0*/  STG.E.U16 desc[UR36][R2.64], R19 ;  /* 0x0000001302007986 */ /* 0x0001e2000c101524 */
[----:B------:R-:W-:Y:S05]  /*c8f0*/  BRA `(.L_x_1155) ;  /* 0x0000000800f87947 */ /* 0x000fea0003800000 */
.L_x_1158:
[----:B------:R-:W-:-:S09]  /*c900*/  UISETP.NE.AND UP0, UPT, UR6, 0x7, UPT ;  /* 0x000000070600788c */ /* 0x000fd2000bf05270 */
[----:B------:R-:W-:Y:S05]  /*c910*/  BRA.U !UP0, `(.L_x_1160) ;  /* 0x0000000108347547 */ /* 0x000fea000b800000 */
[----:B------:R-:W-:-:S09]  /*c920*/  UISETP.NE.AND UP0, UPT, UR6, 0x8, UPT ;  /* 0x000000080600788c */ /* 0x000fd2000bf05270 */
[----:B------:R-:W-:Y:S05]  /*c930*/  BRA.U !UP0, `(.L_x_1161) ;  /* 0x0000000108187547 */ /* 0x000fea000b800000 */
[----:B------:R-:W-:-:S09]  /*c940*/  UISETP.NE.AND UP0, UPT, UR6, 0x9, UPT ;  /* 0x000000090600788c */ /* 0x000fd2000bf05270 */
[----:B------:R-:W-:Y:S05]  /*c950*/  BRA.U UP0, `(.L_x_1154) ;  /* 0x0000000500fc7547 */ /* 0x000fea000b800000 */
[----:B------:R-:W-:Y:S02]  /*c960*/  HADD2.F32 R4, -RZ, R19.H0_H0 ;  /* 0x20000013ff047230 */ /* 0x000fe40000004100 */
[----:B------:R-:W-:-:S05]  /*c970*/  HFMA2 R5, -RZ, RZ, 0, 0 ;  /* 0x00000000ff057431 */ /* 0x000fca00000001ff */
[----:B------:R0:W-:Y:S01]  /*c980*/  STG.E.64 desc[UR36][R2.64], R4 ;  /* 0x0000000402007986 */ /* 0x0001e2000c101b24 */
[----:B------:R-:W-:Y:S05]  /*c990*/  BRA `(.L_x_1155) ;  /* 0x0000000800d07947 */ /* 0x000fea0003800000 */
.L_x_1161:
[----:B------:R-:W-:-:S05]  /*c9a0*/  HADD2.F32 R0, -RZ, R19.H0_H0 ;  /* 0x20000013ff007230 */ /* 0x000fca0000004100 */
[----:B------:R-:W-:-:S04]  /*c9b0*/  F2FP.F16.F32.PACK_AB R0, RZ, R0 ;  /* 0x00000000ff00723e */ /* 0x000fc800000000ff */
[----:B------:R-:W-:-:S05]  /*c9c0*/  PRMT R0, R0, 0x5410, RZ ;  /* 0x0000541000007816 */ /* 0x000fca00000000ff */
[----:B------:R0:W-:Y:S01]  /*c9d0*/  STG.E desc[UR36][R2.64], R0 ;  /* 0x0000000002007986 */ /* 0x0001e2000c101924 */
[----:B------:R-:W-:Y:S05]  /*c9e0*/  BRA `(.L_x_1155) ;  /* 0x0000000800bc7947 */ /* 0x000fea0003800000 */
.L_x_1160:
[----:B------:R-:W-:-:S05]  /*c9f0*/  HADD2.F32 R4, -RZ, R19.H0_H0 ;  /* 0x20000013ff047230 */ /* 0x000fca0000004100 */
[----:B------:R-:W-:-:S06]  /*ca00*/  FMUL.FTZ R4, R4, 1 ;  /* 0x3f80000004047820 */ /* 0x000fcc0000410000 */
[----:B------:R-:W0:Y:S02]  /*ca10*/  F2F.F64.F32 R4, R4 ;  /* 0x0000000400047310 */ /* 0x000e240000201800 */
[----:B0-----:R0:W-:Y:S01]  /*ca20*/  STG.E.64 desc[UR36][R2.64], R4 ;  /* 0x0000000402007986 */ /* 0x0011e2000c101b24 */
[----:B------:R-:W-:Y:S05]  /*ca30*/  BRA `(.L_x_1155) ;  /* 0x0000000800a87947 */ /* 0x000fea0003800000 */
.L_x_1150:
        /* <DEDUP_REMOVED lines=14> */
.L_x_1165:
        /* <DEDUP_REMOVED lines=18> */
.L_x_1168:
[----:B------:R-:W-:-:S04]  /*cc40*/  SHF.R.U32.HI R5, RZ, 0x18, R5 ;  /* 0x00000018ff057819 */ /* 0x000fc80000011605 */
[----:B------:R-:W-:-:S07]  /*cc50*/  LOP3.LUT R0, R0, 0x80, R5, 0xf8, !PT ;  /* 0x0000008000007812 */ /* 0x000fce00078ef805 */
.L_x_1167:
[----:B------:R-:W-:Y:S05]  /*cc60*/  BSYNC.RECONVERGENT B0 ;  /* 0x0000000000007941 */ /* 0x000fea0003800200 */
.L_x_1166:
[----:B------:R0:W-:Y:S01]  /*cc70*/  STG.E.U8 desc[UR36][R2.64], R0 ;  /* 0x0000000002007986 */ /* 0x0001e2000c101124 */
[----:B------:R-:W-:Y:S05]  /*cc80*/  BRA `(.L_x_1155) ;  /* 0x0000000800147947 */ /* 0x000fea0003800000 */
.L_x_1164:
        /* <DEDUP_REMOVED lines=18> */
.L_x_1171:
[----:B------:R-:W-:-:S04]  /*cdb0*/  SHF.R.U32.HI R5, RZ, 0x18, R5 ;  /* 0x00000018ff057819 */ /* 0x000fc80000011605 */
[----:B------:R-:W-:-:S07]  /*cdc0*/  LOP3.LUT R0, R0, 0x80, R5, 0xf8, !PT ;  /* 0x0000008000007812 */ /* 0x000fce00078ef805 */
.L_x_1170:
[----:B------:R-:W-:Y:S05]  /*cdd0*/  BSYNC.RECONVERGENT B0 ;  /* 0x0000000000007941 */ /* 0x000fea0003800200 */
.L_x_1169:
[----:B------:R0:W-:Y:S01]  /*cde0*/  STG.E.U8 desc[UR36][R2.64], R0 ;  /* 0x0000000002007986 */ /* 0x0001e2000c101124 */
[----:B------:R-:W-:Y:S05]  /*cdf0*/  BRA `(.L_x_1155) ;  /* 0x0000000400b87947 */ /* 0x000fea0003800000 */
.L_x_1163:
[----:B------:R-:W-:-:S09]  /*ce00*/  UISETP.NE.AND UP0, UPT, UR6, 0x1c, UPT ;  /* 0x0000001c0600788c */ /* 0x000fd2000bf05270 */
[----:B------:R-:W-:Y:S05]  /*ce10*/  BRA.U !UP0, `(.L_x_1172) ;  /* 0x0000000108607547 */ /* 0x000fea000b800000 */
[----:B------:R-:W-:-:S09]  /*ce20*/  UISETP.NE.AND UP0, UPT, UR6, 0x1d, UPT ;  /* 0x0000001d0600788c */ /* 0x000fd2000bf05270 */
[----:B------:R-:W-:Y:S05]  /*ce30*/  BRA.U !UP0, `(.L_x_1173) ;  /* 0x0000000108487547 */ /* 0x000fea000b800000 */
[----:B------:R-:W-:-:S09]  /*ce40*/  UISETP.NE.AND UP0, UPT, UR6, 0x2c, UPT ;  /* 0x0000002c0600788c */ /* 0x000fd2000bf05270 */
[----:B------:R-:W-:Y:S05]  /*ce50*/  BRA.U UP0, `(.L_x_1154) ;  /* 0x0000000100bc7547 */ /* 0x000fea000b800000 */
[----:B------:R-:W-:Y:S02]  /*ce60*/  HADD2.F32 R19, -RZ, R19.H0_H0 ;  /* 0x20000013ff137230 */ /* 0x000fe40000004100 */
[----:B------:R-:W-:-:S03]  /*ce70*/  HFMA2 R5, -RZ, RZ, 0, 1.5199184417724609375e-05 ;  /* 0x000000ffff057431 */ /* 0x000fc600000001ff */
        /* <DEDUP_REMOVED lines=14> */
.L_x_1173:
[----:B------:R-:W-:-:S06]  /*cf60*/  HADD2.F32 R4, -RZ, R19.H0_H0 ;  /* 0x20000013ff047230 */ /* 0x000fcc0000004100 */
[----:B------:R-:W0:Y:S02]  /*cf70*/  F2I.U64.TRUNC R4, R4 ;  /* 0x0000000400047311 */ /* 0x000e24000020d800 */
[----:B0-----:R0:W-:Y:S01]  /*cf80*/  STG.E.64 desc[UR36][R2.64], R4 ;  /* 0x0000000402007986 */ /* 0x0011e2000c101b24 */
[----:B------:R-:W-:Y:S05]  /*cf90*/  BRA `(.L_x_1155) ;  /* 0x0000000400507947 */ /* 0x000fea0003800000 */
.L_x_1172:
[----:B------:R-:W-:-:S06]  /*cfa0*/  HADD2.F32 R19, -RZ, R19.H0_H0 ;  /* 0x20000013ff137230 */ /* 0x000fcc0000004100 */
[----:B------:R-:W0:Y:S02]  /*cfb0*/  F2I.FTZ.U32.TRUNC.NTZ R19, R19 ;  /* 0x0000001300137305 */ /* 0x000e24000021f000 */
[----:B0-----:R0:W-:Y:S01]  /*cfc0*/  STG.E desc[UR36][R2.64], R19 ;  /* 0x0000001302007986 */ /* 0x0011e2000c101924 */
[----:B------:R-:W-:Y:S05]  /*cfd0*/  BRA `(.L_x_1155) ;  /* 0x0000000400407947 */ /* 0x000fea0003800000 */
.L_x_1162:
        /* <DEDUP_REMOVED lines=11> */
.L_x_1175:
[----:B------:R-:W-:Y:S01]  /*d090*/  HADD2.F32 R19, -RZ, R19.H0_H0 ;  /* 0x20000013ff137230 */ /* 0x000fe20000004100 */
[----:B------:R-:W-:-:S04]  /*d0a0*/  CS2R R6, SRZ ;  /* 0x0000000000067805 */ /* 0x000fc8000001ff00 */
[----:B------:R-:W-:-:S06]  /*d0b0*/  FMUL.FTZ R4, R19, 1 ;  /* 0x3f80000013047820 */ /* 0x000fcc0000410000 */
[----:B------:R-:W0:Y:S02]  /*d0c0*/  F2F.F64.F32 R4, R4 ;  /* 0x0000000400047310 */ /* 0x000e240000201800 */
[----:B0-----:R0:W-:Y:S01]  /*d0d0*/  STG.E.128 desc[UR36][R2.64], R4 ;  /* 0x0000000402007986 */ /* 0x0011e2000c101d24 */
[----:B------:R-:W-:Y:S05]  /*d0e0*/  BRA `(.L_x_1155) ;  /* 0x0000000000fc7947 */ /* 0x000fea0003800000 */
.L_x_1174:
[----:B------:R-:W-:-:S09]  /*d0f0*/  UISETP.NE.AND UP0, UPT, UR6, 0xf, UPT ;  /* 0x0000000f0600788c */ /* 0x000fd2000bf05270 */
[----:B------:R-:W-:Y:S05]  /*d100*/  BRA.U !UP0, `(.L_x_1176) ;  /* 0x0000000108e87547 */ /* 0x000fea000b800000 */
[----:B------:R-:W-:-:S09]  /*d110*/  UISETP.NE.AND UP0, UPT, UR6, 0x17, UPT ;  /* 0x000000170600788c */ /* 0x000fd2000bf05270 */
[----:B------:R-:W-:Y:S05]  /*d120*/  BRA.U !UP0, `(.L_x_1177) ;  /* 0x0000000108907547 */ /* 0x000fea000b800000 */
[----:B------:R-:W-:-:S09]  /*d130*/  UISETP.NE.AND UP0, UPT, UR6, 0x18, UPT ;  /* 0x000000180600788c */ /* 0x000fd2000bf05270 */
[----:B------:R-:W-:Y:S05]  /*d140*/  BRA.U !UP0, `(.L_x_1178) ;  /* 0x0000000108447547 */ /* 0x000fea000b800000 */
.L_x_1154:
        /* <DEDUP_REMOVED lines=16> */
.L_x_1179:
[----:B------:R-:W-:Y:S05]  /*d250*/  BRA `(.L_x_1155) ;  /* 0x0000000000a07947 */ /* 0x000fea0003800000 */
.L_x_1178:
        /* <DEDUP_REMOVED lines=13> */
.L_x_1181:
[----:B------:R-:W-:Y:S05]  /*d330*/  BSYNC.RECONVERGENT B0 ;  /* 0x0000000000007941 */ /* 0x000fea0003800200 */
.L_x_1180:
[----:B------:R-:W-:-:S05]  /*d340*/  LOP3.LUT R5, R0, 0x80, R5, 0xf8, !PT ;  /* 0x0000008000057812 */ /* 0x000fca00078ef805 */
[----:B------:R3:W-:Y:S01]  /*d350*/  STG.E.U8 desc[UR36][R2.64], R5 ;  /* 0x0000000502007986 */ /* 0x0007e2000c101124 */
[----:B------:R-:W-:Y:S05]  /*d360*/  BRA `(.L_x_1155) ;  /* 0x00000000005c7947 */ /* 0x000fea0003800000 */
.L_x_1177:
        /* <DEDUP_REMOVED lines=12> */
.L_x_1183:
[----:B------:R-:W-:Y:S01]  /*d430*/  IMAD.MOV.U32 R0, RZ, RZ, 0x7f ;  /* 0x0000007fff007424 */ /* 0x000fe200078e00ff */
[----:B------:R-:W-:-:S04]  /*d440*/  ISETP.GT.U32.AND P0, PT, R4, 0x7f800000, PT ;  /* 0x7f8000000400780c */ /* 0x000fc80003f04070 */
[----:B------:R-:W-:-:S09]  /*d450*/  SEL R0, R0, 0x7c, P0 ;  /* 0x0000007c00007807 */ /* 0x000fd20000000000 */
.L_x_1184:
[----:B------:R-:W-:Y:S05]  /*d460*/  BSYNC.RECONVERGENT B0 ;  /* 0x0000000000007941 */ /* 0x000fea0003800200 */
.L_x_1182:
[----:B------:R-:W-:-:S04]  /*d470*/  SHF.R.U32.HI R5, RZ, 0x18, R5 ;  /* 0x00000018ff057819 */ /* 0x000fc80000011605 */
[----:B------:R-:W-:-:S05]  /*d480*/  LOP3.LUT R5, R0, 0x80, R5, 0xf8, !PT ;  /* 0x0000008000057812 */ /* 0x000fca00078ef805 */
[----:B------:R2:W-:Y:S01]  /*d490*/  STG.E.U8 desc[UR36][R2.64], R5 ;  /* 0x0000000502007986 */ /* 0x0005e2000c101124 */
[----:B------:R-:W-:Y:S05]  /*d4a0*/  BRA `(.L_x_1155) ;  /* 0x00000000000c7947 */ /* 0x000fea0003800000 */
.L_x_1176:
[----:B------:R-:W-:-:S05]  /*d4b0*/  HADD2.F32 R0, -RZ, R19.H0_H0 ;  /* 0x20000013ff007230 */ /* 0x000fca0000004100 */
[----:B------:R-:W-:-:S05]  /*d4c0*/  F2FP.BF16.F32.PACK_AB R0, RZ, R0 ;  /* 0x00000000ff00723e */ /* 0x000fca00000010ff */
[----:B------:R4:W-:Y:S02]  /*d4d0*/  STG.E.U16 desc[UR36][R2.64], R0 ;  /* 0x0000000002007986 */ /* 0x0009e4000c101524 */
.L_x_1155:
[----:B------:R-:W-:-:S07]  /*d4e0*/  IADD3 R17, PT, PT, R17, 0x80, RZ ;  /* 0x0000008011117810 */ /* 0x000fce0007ffe0ff */
.L_x_1082:
[----:B------:R-:W-:Y:S05]  /*d4f0*/  BSYNC.RECONVERGENT B6 ;  /* 0x0000000000067941 */ /* 0x000fea0003800200 */
.L_x_1081:
[----:B------:R-:W5:Y:S02]  /*d500*/  LDCU UR4, c[0x0][0x380] ;  /* 0x00007000ff0477ac */ /* 0x000f640008000800 */
[----:B-----5:R-:W-:-:S13]  /*d510*/  ISETP.GE.AND P0, PT, R17, UR4, PT ;  /* 0x0000000411007c0c */ /* 0x020fda000bf06270 */
[----:B------:R-:W-:Y:S05]  /*d520*/  @P0 EXIT ;  /* 0x000000000000094d */ /* 0x000fea0003800000 */
[----:B------:R-:W5:Y:S01]  /*d530*/  LDCU UR4, c[0x0][0x388] ;  /* 0x00007100ff0477ac */ /* 0x000f620008000800 */
[----:B------:R-:W-:Y:S02]  /*d540*/  IMAD.MOV.U32 R18, RZ, RZ, RZ ;  /* 0x000000ffff127224 */ /* 0x000fe400078e00ff */
[----:B0--34-:R-:W-:Y:S02]  /*d550*/  IMAD.MOV.U32 R0, RZ, RZ, RZ ;  /* 0x000000ffff007224 */ /* 0x019fe400078e00ff */
        /* <DEDUP_REMOVED lines=8> */
[----:B-12---:R-:W-:Y:S01]  /*d5e0*/  IMAD.HI.U32 R2, R17, UR4, R16 ;  /* 0x0000000411027c27 */ /* 0x006fe2000f8e0010 */
[----:B------:R-:W1:Y:S04]  /*d5f0*/  LDCU UR4, c[0x0][0x4c0] ;  /* 0x00009800ff0477ac */ /* 0x000e680008000800 */
[----:B------:R-:W-:-:S04]  /*d600*/  SHF.R.U32.HI R3, RZ, UR5, R2 ;  /* 0x00000005ff037c19 */ /* 0x000fc80008011602 */
[----:B------:R-:W-:-:S05]  /*d610*/  IADD3 R0, PT, PT, -R3, RZ, RZ ;  /* 0x000000ff03007210 */ /* 0x000fca0007ffe1ff */
        /* <DEDUP_REMOVED lines=339> */
.L_x_1185:
[----:B------:R-:W0:Y:S01]  /*eb50*/  LDCU.64 UR6, c[0x0][0x5e8] ;  /* 0x0000bd00ff0677ac */ /* 0x000e220008000a00 */
[----:B------:R-:W1:Y:S01]  /*eb60*/  LDCU.64 UR8, c[0x0][0x5f0] ;  /* 0x0000be00ff0877ac */ /* 0x000e620008000a00 */
[----:B------:R-:W-:-:S04]  /*eb70*/  UPRMT UR4, UR40, 0x7771, URZ ;  /* 0x0000777128047896 */ /* 0x000fc800080000ff */
[----:B------:R-:W-:Y:S01]  /*eb80*/  UISETP.GT.AND UP0, UPT, UR4, 0x9, UPT ;  /* 0x000000090400788c */ /* 0x000fe2000bf04270 */
[----:B0-----:R-:W-:Y:S02]  /*eb90*/  IADD3 R16, P0, PT, R16, UR6, RZ ;  /* 0x0000000610107c10 */ /* 0x001fe4000ff1e0ff */
[----:B-12---:R-:W-:-:S03]  /*eba0*/  IADD3 R2, P1, PT, R0, UR8, RZ ;  /* 0x0000000800027c10 */ /* 0x006fc6000ff3e0ff */
[----:B------:R-:W-:Y:S01]  /*ebb0*/  IMAD.X R17, RZ, RZ, UR7, P0 ;  /* 0x00000007ff117e24 */ /* 0x000fe200080e06ff */
[----:B------:R-:W-:Y:S02]  /*ebc0*/  IADD3.X R3, PT, PT, RZ, UR9, RZ, P1, !PT ;  /* 0x00000009ff037c10 */ /* 0x000fe40008ffe4ff */
        /* <DEDUP_REMOVED lines=14> */
.L_x_1189:
[----:B------:R-:W2:Y:S02]  /*ecb0*/  LDG.E.U8 R2, desc[UR36][R2.64] ;  /* 0x0000002402027981 */ /* 0x000ea4000c1e1100 */
[----:B--2---:R-:W-:-:S04]  /*ecc0*/  I2FP.F32.U32 R0, R2 ;  /* 0x0000000200007245 */ /* 0x004fc80000201000 */
[----:B------:R-:W-:-:S04]  /*ecd0*/  F2FP.F16.F32.PACK_AB R0, RZ, R0 ;  /* 0x00000000ff00723e */ /* 0x000fc800000000ff */
[----:B------:R-:W-:Y:S01]  /*ece0*/  PRMT R19, R0, 0x7610, R19 ;  /* 0x0000761000137816 */ /* 0x000fe20000000013 */
[----:B------:R-:W-:Y:S06]  /*ecf0*/  BRA `(.L_x_1191) ;  /* 0x0000000c00d47947 */ /* 0x000fec0003800000 */
.L_x_1188:
        /* <DEDUP_REMOVED lines=11> */
.L_x_1193:
[----:B------:R-:W2:Y:S02]  /*edb0*/  LDG.E R2, desc[UR36][R2.64] ;  /* 0x0000002402027981 */ /* 0x000ea4000c1e1900 */
[----:B--2---:R-:W-:-:S04]  /*edc0*/  I2FP.F32.S32 R0, R2 ;  /* 0x0000000200007245 */ /* 0x004fc80000201400 */
[----:B------:R-:W-:-:S04]  /*edd0*/  F2FP.F16.F32.PACK_AB R0, RZ, R0 ;  /* 0x00000000ff00723e */ /* 0x000fc800000000ff */
[----:B------:R-:W-:Y:S01]  /*ede0*/  PRMT R19, R0, 0x7610, R19 ;  /* 0x0000761000137816 */ /* 0x000fe20000000013 */
[----:B------:R-:W-:Y:S06]  /*edf0*/  BRA `(.L_x_1191) ;  /* 0x0000000c00947947 */ /* 0x000fec0003800000 */
.L_x_1192:
[----:B------:R-:W2:Y:S02]  /*ee00*/  LDG.E.U16 R2, desc[UR36][R2.64] ;  /* 0x0000002402027981 */ /* 0x000ea4000c1e1500 */
[----:B--2---:R-:W0:Y:S02]  /*ee10*/  I2F.S16 R0, R2 ;  /* 0x0000000200007306 */ /* 0x004e240000101400 */
[----:B0-----:R-:W-:-:S04]  /*ee20*/  F2FP.F16.F32.PACK_AB R0, RZ, R0 ;  /* 0x00000000ff00723e */ /* 0x001fc800000000ff */
[----:B------:R-:W-:Y:S01]  /*ee30*/  PRMT R19, R0, 0x7610, R19 ;  /* 0x0000761000137816 */ /* 0x000fe20000000013 */
[----:B------:R-:W-:Y:S06]  /*ee40*/  BRA `(.L_x_1191) ;  /* 0x0000000c00807947 */ /* 0x000fec0003800000 */
.L_x_1187:
        /* <DEDUP_REMOVED lines=9> */
.L_x_1195:
[----:B------:R0:W5:Y:S01]  /*eee0*/  LDG.E.U16 R19, desc[UR36][R2.64] ;  /* 0x0000002402137981 */ /* 0x000162000c1e1500 */
[----:B------:R-:W-:Y:S05]  /*eef0*/  BRA `(.L_x_1191) ;  /* 0x0000000c00547947 */ /* 0x000fea0003800000 */
.L_x_1194:
        /* <DEDUP_REMOVED lines=9> */
.L_x_1197:
[----:B------:R1:W5:Y:S01]  /*ef90*/  LDG.E.U16 R19, desc[UR36][R2.64] ;  /* 0x0000002402137981 */ /* 0x000362000c1e1500 */
[----:B------:R-:W-:Y:S05]  /*efa0*/  BRA `(.L_x_1191) ;  /* 0x0000000c00287947 */ /* 0x000fea0003800000 */
.L_x_1196:
        /* <DEDUP_REMOVED lines=13> */
.L_x_1186:
        /* <DEDUP_REMOVED lines=14> */
.L_x_1200:
        /* <DEDUP_REMOVED lines=13> */
.L_x_1199:
        /* <DEDUP_REMOVED lines=27> */
.L_x_1202:
        /* <DEDUP_REMOVED lines=14> */
.L_x_1201:
[----:B------:R-:W2:Y:S02]  /*f4c0*/  LDG.E.U16 R0, desc[UR36][R2.64] ;  /* 0x0000002402007981 */ /* 0x000ea4000c1e1500 */
[----:B--2---:R-:W-:-:S04]  /*f4d0*/  SHF.L.U32 R0, R0, 0x10, RZ ;  /* 0x0000001000007819 */ /* 0x004fc800000006ff */
[----:B------:R-:W-:-:S04]  /*f4e0*/  F2FP.F16.F32.PACK_AB R0, RZ, R0 ;  /* 0x00000000ff00723e */ /* 0x000fc800000000ff */
[----:B------:R-:W-:Y:S01]  /*f4f0*/  PRMT R19, R0, 0x7610, R19 ;  /* 0x0000761000137816 */ /* 0x000fe20000000013 */
[----:B------:R-:W-:Y:S06]  /*f500*/  BRA `(.L_x_1191) ;  /* 0x0000000400d07947 */ /* 0x000fec0003800000 */
.L_x_1198:
        /* <DEDUP_REMOVED lines=13> */
.L_x_1205:
        /* <DEDUP_REMOVED lines=21> */
.L_x_1209:
[----:B------:R-:W-:Y:S05]  /*f730*/  BSYNC.RECONVERGENT B1 ;  /* 0x0000000000017941 */ /* 0x000fea0003800200 */
.L_x_1208:
[----:B------:R-:W-:Y:S02]  /*f740*/  SHF.L.U32 R0, R0, 0x14, RZ ;  /* 0x0000001400007819 */ /* 0x000fe400000006ff */
[----:B------:R-:W-:-:S04]  /*f750*/  LEA R2, R2, 0x3b800000, 0x17 ;  /* 0x3b80000002027811 */ /* 0x000fc800078eb8ff */
[----:B------:R-:W-:-:S07]  /*f760*/  LOP3.LUT R0, R2, R0, R7, 0xfe, !PT ;  /* 0x0000000002007212 */ /* 0x000fce00078efe07 */
.L_x_1207:
[----:B------:R-:W-:Y:S05]  /*f770*/  BSYNC.RECONVERGENT B0 ;  /* 0x0000000000007941 */ /* 0x000fea0003800200 */
.L_x_1206:
[----:B------:R-:W-:-:S04]  /*f780*/  F2FP.F16.F32.PACK_AB R0, RZ, R0 ;  /* 0x00000000ff00723e */ /* 0x000fc800000000ff */
[----:B------:R-:W-:Y:S01]  /*f790*/  PRMT R19, R0, 0x7610, R19 ;  /* 0x0000761000137816 */ /* 0x000fe20000000013 */
[----:B------:R-:W-:Y:S06]  /*f7a0*/  BRA `(.L_x_1191) ;  /* 0x0000000400287947 */ /* 0x000fec0003800000 */
.L_x_1204:
        /* <DEDUP_REMOVED lines=21> */
.L_x_1213:
[----:B------:R-:W-:Y:S05]  /*f900*/  BSYNC.RECONVERGENT B1 ;  /* 0x0000000000017941 */ /* 0x000fea0003800200 */
.L_x_1212:
[----:B------:R-:W-:Y:S02]  /*f910*/  SHF.L.U32 R0, R0, 0x15, RZ ;  /* 0x0000001500007819 */ /* 0x000fe400000006ff */
[----:B------:R-:W-:-:S04]  /*f920*/  LEA R2, R2, 0x37800000, 0x17 ;  /* 0x3780000002027811 */ /* 0x000fc800078eb8ff */
[----:B------:R-:W-:-:S07]  /*f930*/  LOP3.LUT R0, R2, R0, R7, 0xfe, !PT ;  /* 0x0000000002007212 */ /* 0x000fce00078efe07 */
.L_x_1211:
[----:B------:R-:W-:Y:S05]  /*f940*/  BSYNC.RECONVERGENT B0 ;  /* 0x0000000000007941 */ /* 0x000fea0003800200 */
.L_x_1210:
[----:B------:R-:W-:-:S04]  /*f950*/  F2FP.F16.F32.PACK_AB R0, RZ, R0 ;  /* 0x00000000ff00723e */ /* 0x000fc800000000ff */
[----:B------:R-:W-:Y:S01]  /*f960*/  PRMT R19, R0, 0x7610, R19 ;  /* 0x0000761000137816 */ /* 0x000fe20000000013 */
[----:B------:R-:W-:Y:S06]  /*f970*/  BRA `(.L_x_1191) ;  /* 0x0000000000b47947 */ /* 0x000fec0003800000 */
.L_x_1203:
        /* <DEDUP_REMOVED lines=14> */
.L_x_1217:
[----:B------:R-:W-:Y:S05]  /*fa60*/  BSYNC.RECONVERGENT B0 ;  /* 0x0000000000007941 */ /* 0x000fea0003800200 */
.L_x_1216:
[----:B------:R-:W-:-:S04]  /*fa70*/  F2FP.F16.F32.PACK_AB R0, RZ, R0 ;  /* 0x00000000ff00723e */ /* 0x000fc800000000ff */
[----:B------:R-:W-:Y:S01]  /*fa80*/  PRMT R19, R0, 0x7610, R19 ;  /* 0x0000761000137816 */ /* 0x000fe20000000013 */
[----:B------:R-:W-:Y:S06]  /*fa90*/  BRA `(.L_x_1191) ;  /* 0x00000000006c7947 */ /* 0x000fec0003800000 */
.L_x_1190:
        /* <DEDUP_REMOVED lines=8> */
[----:B0-----:R-:W-:Y:S01]  /*fb20*/  IMAD.U32 R4, RZ, RZ, UR4 ;  /* 0x00000004ff047e24 */ /* 0x001fe2000f8e00ff */
[----:B------:R-:W-:Y:S01]  /*fb30*/  MOV R5, UR5 ;  /* 0x0000000500057c02 */ /* 0x000fe20008000f00 */
[----:B-1----:R-:W-:-:S02]  /*fb40*/  IMAD.U32 R6, RZ, RZ, UR6 ;  /* 0x00000006ff067e24 */ /* 0x002fc4000f8e00ff */
[----:B------:R-:W-:Y:S02]  /*fb50*/  IMAD.U32 R7, RZ, RZ, UR7 ;  /* 0x00000007ff077e24 */ /* 0x000fe4000f8e00ff */
[----:B---3--:R-:W-:Y:S02]  /*fb60*/  IMAD.U32 R10, RZ, RZ, UR8 ;  /* 0x00000008ff0a7e24 */ /* 0x008fe4000f8e00ff */
[----:B------:R-:W-:-:S07]  /*fb70*/  IMAD.U32 R11, RZ, RZ, UR9 ;  /* 0x00000009ff0b7e24 */ /* 0x000fce000f8e00ff */
[----:B------:R-:W-:-:S07]  /*fb80*/  LEPC R20, `(.L_x_1218) ;  /* 0x000000001014794e */ /* 0x000fce0000000000 */
[----:B--2---:R-:W-:Y:S05]  /*fb90*/  CALL.ABS.NOINC R2 ;  /* 0x0000000002007343 */ /* 0x004fea0003c00000 */
.L_x_1218:
[----:B------:R-:W-:Y:S01]  /*fba0*/  PRMT R19, RZ, 0x7610, R19 ;  /* 0x00007610ff137816 */ /* 0x000fe20000000013 */
[----:B------:R-:W-:Y:S06]  /*fbb0*/  BRA `(.L_x_1191) ;  /* 0x0000000000247947 */ /* 0x000fec0003800000 */
.L_x_1215:
[----:B------:R-:W2:Y:S02]  /*fbc0*/  LDG.E.64 R2, desc[UR36][R2.64] ;  /* 0x0000002402027981 */ /* 0x000ea4000c1e1b00 */
[----:B--2---:R-:W0:Y:S02]  /*fbd0*/  I2F.U64 R0, R2 ;  /* 0x0000000200007312 */ /* 0x004e240000301000 */
[----:B0-----:R-:W-:-:S04]  /*fbe0*/  F2FP.F16.F32.PACK_AB R0, RZ, R0 ;  /* 0x00000000ff00723e */ /* 0x001fc800000000ff */
[----:B------:R-:W-:Y:S01]  /*fbf0*/  PRMT R19, R0, 0x7610, R19 ;  /* 0x0000761000137816 */ /* 0x000fe20000000013 */
[----:B------:R-:W-:Y:S06]  /*fc00*/  BRA `(.L_x_1191) ;  /* 0x0000000000107947 */ /* 0x000fec0003800000 */
.L_x_1214:
[----:B------:R-:W2:Y:S02]  /*fc10*/  LDG.E R2, desc[UR36][R2.64] ;  /* 0x0000002402027981 */ /* 0x000ea4000c1e1900 */
[----:B--2---:R-:W-:-:S04]  /*fc20*/  I2FP.F32.U32 R0, R2 ;  /* 0x0000000200007245 */ /* 0x004fc80000201000 */
[----:B------:R-:W-:-:S04]  /*fc30*/  F2FP.F16.F32.PACK_AB R0, RZ, R0 ;  /* 0x00000000ff00723e */ /* 0x000fc800000000ff */
[----:B------:R-:W-:-:S07]  /*fc40*/  PRMT R19, R0, 0x7610, R19 ;  /* 0x0000761000137816 */ /* 0x000fce0000000013 */
.L_x_1191:
        /* <DEDUP_REMOVED lines=18> */
.L_x_1222:
[----:B------:R-:W2:Y:S02]  /*fd70*/  LDG.E.U8 R2, desc[UR36][R2.64] ;  /* 0x0000002402027981 */ /* 0x000ea4000c1e1100 */
[----:B--2---:R-:W-:-:S04]  /*fd80*/  I2FP.F32.U32 R0, R2 ;  /* 0x0000000200007245 */ /* 0x004fc80000201000 */
[----:B------:R-:W-:Y:S01]  /*fd90*/  F2FP.F16.F32.PACK_AB R0, RZ, R0 ;  /* 0x00000000ff00723e */ /* 0x000fe200000000ff */
[----:B------:R-:W-:Y:S06]  /*fda0*/  BRA `(.L_x_1224) ;  /* 0x0000000c009c7947 */ /* 0x000fec0003800000 */
.L_x_1221:
        /* <DEDUP_REMOVED lines=10> */
.L_x_1226:
[----:B------:R-:W2:Y:S02]  /*fe50*/  LDG.E R2, desc[UR36][R2.64] ;  /* 0x0000002402027981 */ /* 0x000ea4000c1e1900 */
[----:B--2---:R-:W-:-:S04]  /*fe60*/  I2FP.F32.S32 R0, R2 ;  /* 0x0000000200007245 */ /* 0x004fc80000201400 */
[----:B------:R-:W-:Y:S01]  /*fe70*/  F2FP.F16.F32.PACK_AB R0, RZ, R0 ;  /* 0x00000000ff00723e */ /* 0x000fe200000000ff */
[----:B------:R-:W-:Y:S06]  /*fe80*/  BRA `(.L_x_1224) ;  /* 0x0000000c00647947 */ /* 0x000fec0003800000 */
.L_x_1225:
[----:B------:R-:W2:Y:S02]  /*fe90*/  LDG.E.U16 R2, desc[UR36][R2.64] ;  /* 0x0000002402027981 */ /* 0x000ea4000c1e1500 */
[----:B--2---:R-:W0:Y:S02]  /*fea0*/  I2F.S16 R0, R2 ;  /* 0x0000000200007306 */ /* 0x004e240000101400 */
[----:B0-----:R-:W-:Y:S01]  /*feb0*/  F2FP.F16.F32.PACK_AB R0, RZ, R0 ;  /* 0x00000000ff00723e */ /* 0x001fe200000000ff */
[----:B------:R-:W-:Y:S06]  /*fec0*/  BRA `(.L_x_1224) ;  /* 0x0000000c00547947 */ /* 0x000fec0003800000 */
.L_x_1220:
        /* <DEDUP_REMOVED lines=9> */
.L_x_1228:
[----:B------:R1:W5:Y:S01]  /*ff60*/  LDG.E.U16 R0, desc[UR36][R2.64] ;  /* 0x0000002402007981 */ /* 0x000362000c1e1500 */
[----:B------:R-:W-:Y:S05]  /*ff70*/  BRA `(.L_x_1224) ;  /* 0x0000000c00287947 */ /* 0x000fea0003800000 */
.L_x_1227:
        /* <DEDUP_REMOVED lines=9> */
.L_x_1230:
[----:B------:R0:W5:Y:S01]  /*10010*/  LDG.E.U16 R0, desc[UR36][R2.64] ;  /* 0x0000002402007981 */ /* 0x000162000c1e1500 */
[----:B------:R-:W-:Y:S05]  /*10020*/  BRA `(.L_x_1224) ;  /* 0x0000000800fc7947 */ /* 0x000fea0003800000 */
.L_x_1229:
        /* <DEDUP_REMOVED lines=12> */
.L_x_1219:
        /* <DEDUP_REMOVED lines=13> */
.L_x_1233:
        /* <DEDUP_REMOVED lines=12> */
.L_x_1232:
        /* <DEDUP_REMOVED lines=24> */
[----:B------:R-:W-:-:S04]  /*10400*/  F2FP.F16.F32.PACK_AB R5, RZ, R5 ;  /* 0x00000005ff05723e */ /* 0x000fc800000000ff */
[----:B------:R-:W-:Y:S01]  /*10410*/  PRMT R0, R5, 0x7610, R0 ;  /* 0x0000761005007816 */ /* 0x000fe20000000000 */
[----:B------:R-:W-:Y:S06]  /*10420*/  BRA `(.L_x_1224) ;  /* 0x0000000400fc7947 */ /* 0x000fec0003800000 */
.L_x_1235:
        /* <DEDUP_REMOVED lines=13> */
.L_x_1234:
[----:B------:R-:W2:Y:S02]  /*10500*/  LDG.E.U16 R0, desc[UR36][R2.64] ;  /* 0x0000002402007981 */ /* 0x000ea4000c1e1500 */
[----:B--2---:R-:W-:-:S05]  /*10510*/  IMAD.U32 R0, R0, 0x10000, RZ ;  /* 0x0001000000007824 */ /* 0x004fca00078e00ff */
[----:B------:R-:W-:Y:S01]  /*10520*/  F2FP.F16.F32.PACK_AB R0, RZ, R0 ;  /* 0x00000000ff00723e */ /* 0x000fe200000000ff */
[----:B------:R-:W-:Y:S06]  /*10530*/  BRA `(.L_x_1224) ;  /* 0x0000000400b87947 */ /* 0x000fec0003800000 */
.L_x_1231:
        /* <DEDUP_REMOVED lines=12> */
.L_x_1238:
        /* <DEDUP_REMOVED lines=21> */
.L_x_1242:
[----:B------:R-:W-:Y:S05]  /*10750*/  BSYNC.RECONVERGENT B1 ;  /* 0x0000000000017941 */ /* 0x000fea0003800200 */
.L_x_1241:
[----:B------:R-:W-:Y:S01]  /*10760*/  IMAD.SHL.U32 R0, R0, 0x100000, RZ ;  /* 0x0010000000007824 */ /* 0x000fe200078e00ff */
[----:B------:R-:W-:-:S04]  /*10770*/  LEA R2, R2, 0x3b800000, 0x17 ;  /* 0x3b80000002027811 */ /* 0x000fc800078eb8ff */
[----:B------:R-:W-:-:S07]  /*10780*/  LOP3.LUT R0, R2, R0, R7, 0xfe, !PT ;  /* 0x0000000002007212 */ /* 0x000fce00078efe07 */
.L_x_1240:
[----:B------:R-:W-:Y:S05]  /*10790*/  BSYNC.RECONVERGENT B0 ;  /* 0x0000000000007941 */ /* 0x000fea0003800200 */
.L_x_1239:
[----:B------:R-:W-:Y:S01]  /*107a0*/  F2FP.F16.F32.PACK_AB R0, RZ, R0 ;  /* 0x00000000ff00723e */ /* 0x000fe200000000ff */
[----:B------:R-:W-:Y:S06]  /*107b0*/  BRA `(.L_x_1224) ;  /* 0x0000000400187947 */ /* 0x000fec0003800000 */
.L_x_1237:
        /* <DEDUP_REMOVED lines=21> */
.L_x_1246:
[----:B------:R-:W-:Y:S05]  /*10910*/  BSYNC.RECONVERGENT B1 ;  /* 0x0000000000017941 */ /* 0x000fea0003800200 */
.L_x_1245:
[----:B------:R-:W-:Y:S01]  /*10920*/  IMAD.SHL.U32 R0, R0, 0x200000, RZ ;  /* 0x0020000000007824 */ /* 0x000fe200078e00ff */
[----:B------:R-:W-:-:S04]  /*10930*/  LEA R2, R2, 0x37800000, 0x17 ;  /* 0x3780000002027811 */ /* 0x000fc800078eb8ff */
[----:B------:R-:W-:-:S07]  /*10940*/  LOP3.LUT R0, R2, R0, R7, 0xfe, !PT ;  /* 0x0000000002007212 */ /* 0x000fce00078efe07 */
.L_x_1244:
[----:B------:R-:W-:Y:S05]  /*10950*/  BSYNC.RECONVERGENT B0 ;  /* 0x0000000000007941 */ /* 0x000fea0003800200 */
.L_x_1243:
[----:B------:R-:W-:Y:S01]  /*10960*/  F2FP.F16.F32.PACK_AB R0, RZ, R0 ;  /* 0x00000000ff00723e */ /* 0x000fe200000000ff */
[----:B------:R-:W-:Y:S06]  /*10970*/  BRA `(.L_x_1224) ;  /* 0x0000000000a87947 */ /* 0x000fec0003800000 */
.L_x_1236:
        /* <DEDUP_REMOVED lines=14> */
.L_x_1250:
[----:B------:R-:W-:Y:S05]  /*10a60*/  BSYNC.RECONVERGENT B0 ;  /* 0x0000000000007941 */ /* 0x000fea0003800200 */
.L_x_1249:
[----:B------:R-:W-:Y:S01]  /*10a70*/  F2FP.F16.F32.PACK_AB R0, RZ, R0 ;  /* 0x00000000ff00723e */ /* 0x000fe200000000ff */
[----:B------:R-:W-:Y:S06]  /*10a80*/  BRA `(.L_x_1224) ;  /* 0x0000000000647947 */ /* 0x000fec0003800000 */
.L_x_1223:
        /* <DEDUP_REMOVED lines=15> */
[----:B--2--5:R-:W-:Y:S05]  /*10b80*/  CALL.ABS.NOINC R2 ;  /* 0x0000000002007343 */ /* 0x024fea0003c00000 */
.L_x_1251:
[----:B------:R-:W-:Y:S01]  /*10b90*/  PRMT R0, RZ, 0x7610, R0 ;  /* 0x00007610ff007816 */ /* 0x000fe20000000000 */
[----:B------:R-:W-:Y:S06]  /*10ba0*/  BRA `(.L_x_1224) ;  /* 0x00000000001c7947 */ /* 0x000fec0003800000 */
.L_x_1248:
[----:B------:R-:W2:Y:S02]  /*10bb0*/  LDG.E.64 R2, desc[UR36][R2.64] ;  /* 0x0000002402027981 */ /* 0x000ea4000c1e1b00 */
[----:B--2---:R-:W0:Y:S02]  /*10bc0*/  I2F.U64 R0, R2 ;  /* 0x0000000200007312 */ /* 0x004e240000301000 */
[----:B0-----:R-:W-:Y:S01]  /*10bd0*/  F2FP.F16.F32.PACK_AB R0, RZ, R0 ;  /* 0x00000000ff00723e */ /* 0x001fe200000000ff */
[----:B------:R-:W-:Y:S06]  /*10be0*/  BRA `(.L_x_1224) ;  /* 0x00000000000c7947 */ /* 0x000fec0003800000 */
.L_x_1247:
[----:B------:R-:W2:Y:S02]  /*10bf0*/  LDG.E R2, desc[UR36][R2.64] ;  /* 0x0000002402027981 */ /* 0x000ea4000c1e1900 */
[----:B--2---:R-:W-:-:S04]  /*10c00*/  I2FP.F32.U32 R0, R2 ;  /* 0x0000000200007245 */ /* 0x004fc80000201000 */
[----:B------:R-:W-:-:S07]  /*10c10*/  F2FP.F16.F32.PACK_AB R0, RZ, R0 ;  /* 0x00000000ff00723e */ /* 0x000fce00000000ff */
.L_x_1224:
[----:B------:R-:W2:Y:S01]  /*10c20*/  LDCU.64 UR4, c[0x0][0x600] ;  /* 0x0000c000ff0477ac */ /* 0x000ea20008000a00 */
[----:B-----5:R-:W-:Y:S02]  /*10c30*/  HADD2.F32 R0, -RZ, R0.H0_H0 ;  /* 0x20000000ff007230 */ /* 0x020fe40000004100 */
[----:B------:R-:W-:-:S03]  /*10c40*/  HADD2.F32 R19, -RZ, R19.H0_H0 ;  /* 0x20000013ff137230 */ /* 0x000fc60000004100 */
[C---:B--2---:R-:W-:Y:S01]  /*10c50*/  FSETP.GTU.FTZ.AND P0, PT, R0.reuse, UR4, PT ;  /* 0x0000000400007c0b */ /* 0x044fe2000bf1c000 */
[----:B------:R-:W-:Y:S01]  /*10c60*/  ULOP3.LUT UR4, UR40, 0xff, URZ, 0xc0, !UPT ;  /* 0x000000ff28047892 */ /* 0x000fe2000f8ec0ff */
[----:B------:R-:W-:-:S03]  /*10c70*/  FSETP.GE.FTZ.AND P1, PT, R0, UR5, PT ;  /* 0x0000000500007c0b */ /* 0x000fc6000bf36000 */
[----:B------:R-:W-:Y:S01]  /*10c80*/  UISETP.GT.AND UP0, UPT, UR4, 0x9, UPT ;  /* 0x000000090400788c */ /* 0x000fe2000bf04270 */
[----:B------:R-:W-:-:S04]  /*10c90*/  FSEL R19, R19, RZ, !P1 ;  /* 0x000000ff13137208 */ /* 0x000fc80004800000 */
[----:B------:R-:W-:-:S04]  /*10ca0*/  FSEL R19, R19, RZ, P0 ;  /* 0x000000ff13137208 */ /* 0x000fc80000000000 */
        /* <DEDUP_REMOVED lines=11> */
[----:B01----:R-:W0:Y:S02]  /*10d60*/  F2I.FTZ.TRUNC.NTZ R3, R0 ;  /* 0x0000000000037305 */ /* 0x003e24000021f100 */
[----:B0-----:R-:W-:Y:S01]  /*10d70*/  STG.E.U8 desc[UR36][R16.64], R3 ;  /* 0x0000000310007986 */ /* 0x001fe2000c101124 */
[----:B------:R-:W-:Y:S05]  /*10d80*/  EXIT ;  /* 0x000000000000794d */ /* 0x000fea0003800000 */
.L_x_1255:
[----:B01----:R-:W-:-:S06]  /*10d90*/  HADD2.F32 R3, -RZ, R19.H0_H0 ;  /* 0x20000013ff037230 */ /* 0x003fcc0000004100 */
[----:B------:R-:W0:Y:S02]  /*10da0*/  F2I.S64.TRUNC R2, R3 ;  /* 0x0000000300027311 */ /* 0x000e24000020d900 */
[----:B0-----:R-:W-:Y:S01]  /*10db0*/  STG.E.U8 desc[UR36][R16.64], R2 ;  /* 0x0000000210007986 */ /* 0x001fe2000c101124 */
[----:B------:R-:W-:Y:S05]  /*10dc0*/  EXIT ;  /* 0x000000000000794d */ /* 0x000fea0003800000 */
.L_x_1254:
[----:B------:R-:W-:-:S09]  /*10dd0*/  UISETP.NE.AND UP0, UPT, UR4, 0x2, UPT ;  /* 0x000000020400788c */ /* 0x000fd2000bf05270 */
[----:B------:R-:W-:Y:S05]  /*10de0*/  BRA.U !UP0, `(.L_x_1257) ;  /* 0x0000000108307547 */ /* 0x000fea000b800000 */
[----:B------:R-:W-:-:S09]  /*10df0*/  UISETP.NE.AND UP0, UPT, UR4, 0x3, UPT ;  /* 0x000000030400788c */ /* 0x000fd2000bf05270 */
[----:B------:R-:W-:Y:S05]  /*10e00*/  BRA.U !UP0, `(.L_x_1258) ;  /* 0x0000000108187547 */ /* 0x000fea000b800000 */
[----:B------:R-:W-:-:S09]  /*10e10*/  UISETP.NE.AND UP0, UPT, UR4, 0x4, UPT ;  /* 0x000000040400788c */ /* 0x000fd2000bf05270 */
[----:B------:R-:W-:Y:S05]  /*10e20*/  BRA.U UP0, `(.L_x_1256) ;  /* 0x0000000900707547 */ /* 0x000fea000b800000 */
[----:B01----:R-:W-:-:S06]  /*10e30*/  HADD2.F32 R2, -RZ, R19.H0_H0 ;  /* 0x20000013ff027230 */ /* 0x003fcc0000004100 */
[----:B------:R-:W0:Y:S02]  /*10e40*/  F2I.S64.TRUNC R2, R2 ;  /* 0x0000000200027311 */ /* 0x000e24000020d900 */
[----:B0-----:R-:W-:Y:S01]  /*10e50*/  STG.E.64 desc[UR36][R16.64], R2 ;  /* 0x0000000210007986 */ /* 0x001fe2000c101b24 */
[----:B------:R-:W-:Y:S05]  /*10e60*/  EXIT ;  /* 0x000000000000794d */ /* 0x000fea0003800000 */
.L_x_1258:
[----:B------:R-:W-:-:S06]  /*10e70*/  HADD2.F32 R19, -RZ, R19.H0_H0 ;  /* 0x20000013ff137230 */ /* 0x000fcc0000004100 */
[----:B------:R-:W2:Y:S02]  /*10e80*/  F2I.FTZ.TRUNC.NTZ R19, R19 ;  /* 0x0000001300137305 */ /* 0x000ea4000021f100 */
[----:B--2---:R-:W-:Y:S01]  /*10e90*/  STG.E desc[UR36][R16.64], R19 ;  /* 0x0000001310007986 */ /* 0x004fe2000c101924 */
[----:B------:R-:W-:Y:S05]  /*10ea0*/  EXIT ;  /* 0x000000000000794d */ /* 0x000fea0003800000 */
.L_x_1257:
[----:B------:R-:W-:-:S06]  /*10eb0*/  HADD2.F32 R19, -RZ, R19.H0_H0 ;  /* 0x20000013ff137230 */ /* 0x000fcc0000004100 */
[----:B------:R-:W2:Y:S02]  /*10ec0*/  F2I.FTZ.TRUNC.NTZ R19, R19 ;  /* 0x0000001300137305 */ /* 0x000ea4000021f100 */
[----:B--2---:R-:W-:Y:S01]  /*10ed0*/  STG.E.U16 desc[UR36][R16.64], R19 ;  /* 0x0000001310007986 */ /* 0x004fe2000c101524 */
[----:B------:R-:W-:Y:S05]  /*10ee0*/  EXIT ;  /* 0x000000000000794d */ /* 0x000fea0003800000 */
.L_x_1253:
[----:B------:R-:W-:-:S09]  /*10ef0*/  UISETP.GT.AND UP0, UPT, UR4, 0x6, UPT ;  /* 0x000000060400788c */ /* 0x000fd2000bf04270 */
[----:B------:R-:W-:Y:S05]  /*10f00*/  BRA.U UP0, `(.L_x_1259) ;  /* 0x0000000100247547 */ /* 0x000fea000b800000 */
[----:B------:R-:W-:-:S09]  /*10f10*/  UISETP.NE.AND UP0, UPT, UR4, 0x5, UPT ;  /* 0x000000050400788c */ /* 0x000fd2000bf05270 */
[----:B------:R-:W-:Y:S05]  /*10f20*/  BRA.U !UP0, `(.L_x_1260) ;  /* 0x0000000108147547 */ /* 0x000fea000b800000 */
[----:B------:R-:W-:-:S09]  /*10f30*/  UISETP.NE.AND UP0, UPT, UR4, 0x6, UPT ;  /* 0x000000060400788c */ /* 0x000fd2000bf05270 */
[----:B------:R-:W-:Y:S05]  /*10f40*/  BRA.U UP0, `(.L_x_1256) ;  /* 0x0000000900287547 */ /* 0x000fea000b800000 */
[----:B------:R-:W-:-:S05]  /*10f50*/  HADD2.F32 R19, -RZ, R19.H0_H0 ;  /* 0x20000013ff137230 */ /* 0x000fca0000004100 */
[----:B------:R-:W-:Y:S01]  /*10f60*/  STG.E desc[UR36][R16.64], R19 ;  /* 0x0000001310007986 */ /* 0x000fe2000c101924 */
[----:B------:R-:W-:Y:S05]  /*10f70*/  EXIT ;  /* 0x000000000000794d */ /* 0x000fea0003800000 */
.L_x_1260:
[----:B------:R-:W-:Y:S01]  /*10f80*/  STG.E.U16 desc[UR36][R16.64], R19 ;  /* 0x0000001310007986 */ /* 0x000fe2000c101524 */
[----:B------:R-:W-:Y:S05]  /*10f90*/  EXIT ;  /* 0x000000000000794d */ /* 0x000fea0003800000 */
.L_x_1259:
[----:B------:R-:W-:-:S09]  /*10fa0*/  UISETP.NE.AND UP0, UPT, UR4, 0x7, UPT ;  /* 0x000000070400788c */ /* 0x000fd2000bf05270 */
[----:B------:R-:W-:Y:S05]  /*10fb0*/  BRA.U !UP0, `(.L_x_1261) ;  /* 0x0000000108347547 */ /* 0x000fea000b800000 */
[----:B------:R-:W-:-:S09]  /*10fc0*/  UISETP.NE.AND UP0, UPT, UR4, 0x8, UPT ;  /* 0x000000080400788c */ /* 0x000fd2000bf05270 */
[----:B------:R-:W-:Y:S05]  /*10fd0*/  BRA.U !UP0, `(.L_x_1262) ;  /* 0x0000000108187547 */ /* 0x000fea000b800000 */
[----:B------:R-:W-:-:S09]  /*10fe0*/  UISETP.NE.AND UP0, UPT, UR4, 0x9, UPT ;  /* 0x000000090400788c */ /* 0x000fd2000bf05270 */
[----:B------:R-:W-:Y:S05]  /*10ff0*/  BRA.U UP0, `(.L_x_1256) ;  /* 0x0000000500fc7547 */ /* 0x000fea000b800000 */
[----:B01----:R-:W-:Y:S02]  /*11000*/  HADD2.F32 R2, -RZ, R19.H0_H0 ;  /* 0x20000013ff027230 */ /* 0x003fe40000004100 */
[----:B------:R-:W-:-:S05]  /*11010*/  IMAD.MOV.U32 R3, RZ, RZ, RZ ;  /* 0x000000ffff037224 */ /* 0x000fca00078e00ff */
[----:B------:R-:W-:Y:S01]  /*11020*/  STG.E.64 desc[UR36][R16.64], R2 ;  /* 0x0000000210007986 */ /* 0x000fe2000c101b24 */
[----:B------:R-:W-:Y:S05]  /*11030*/  EXIT ;  /* 0x000000000000794d */ /* 0x000fea0003800000 */
.L_x_1262:
[----:B------:R-:W-:-:S05]  /*11040*/  HADD2.F32 R0, -RZ, R19.H0_H0 ;  /* 0x20000013ff007230 */ /* 0x000fca0000004100 */
[----:B------:R-:W-:-:S04]  /*11050*/  F2FP.F16.F32.PACK_AB R0, RZ, R0 ;  /* 0x00000000ff00723e */ /* 0x000fc800000000ff */
[----:B------:R-:W-:-:S05]  /*11060*/  PRMT R0, R0, 0x5410, RZ ;  /* 0x0000541000007816 */ /* 0x000fca00000000ff */
[----:B------:R-:W-:Y:S01]  /*11070*/  STG.E desc[UR36][R16.64], R0 ;  /* 0x0000000010007986 */ /* 0x000fe2000c101924 */
[----:B------:R-:W-:Y:S05]  /*11080*/  EXIT ;  /* 0x000000000000794d */ /* 0x000fea0003800000 */
.L_x_1261:
[----:B01----:R-:W-:-:S05]  /*11090*/  HADD2.F32 R2, -RZ, R19.H0_H0 ;  /* 0x20000013ff027230 */ /* 0x003fca0000004100 */
[----:B------:R-:W-:-:S06]  /*110a0*/  FMUL.FTZ R2, R2, 1 ;  /* 0x3f80000002027820 */ /* 0x000fcc0000410000 */
[----:B------:R-:W0:Y:S02]  /*110b0*/  F2F.F64.F32 R2, R2 ;  /* 0x0000000200027310 */ /* 0x000e240000201800 */
[----:B0-----:R-:W-:Y:S01]  /*110c0*/  STG.E.64 desc[UR36][R16.64], R2 ;  /* 0x0000000210007986 */ /* 0x001fe2000c101b24 */
[----:B------:R-:W-:Y:S05]  /*110d0*/  EXIT ;  /* 0x000000000000794d */ /* 0x000fea0003800000 */
.L_x_1252:
        /* <DEDUP_REMOVED lines=10> */
[----:B01----:R-:W-:-:S06]  /*11180*/  HADD2.F32 R3, -RZ, R19.H0_H0 ;  /* 0x20000013ff037230 */ /* 0x003fcc0000004100 */
[----:B------:R-:W0:Y:S02]  /*11190*/  F2I.FTZ.U32.TRUNC.NTZ R3, R3 ;  /* 0x0000000300037305 */ /* 0x000e24000021f000 */
[----:B0-----:R-:W-:Y:S01]  /*111a0*/  STG.E.U16 desc[UR36][R16.64], R3 ;  /* 0x0000000310007986 */ /* 0x001fe2000c101524 */
[----:B------:R-:W-:Y:S05]  /*111b0*/  EXIT ;  /* 0x000000000000794d */ /* 0x000fea0003800000 */
.L_x_1266:
[----:B01----:R-:W-:Y:S01]  /*111c0*/  HADD2.F32 R3, -RZ, R19.H0_H0 ;  /* 0x20000013ff037230 */ /* 0x003fe20000004100 */
        /* <DEDUP_REMOVED lines=16> */
.L_x_1269:
[----:B------:R-:W-:-:S04]  /*112d0*/  SHF.R.U32.HI R3, RZ, 0x18, R3 ;  /* 0x00000018ff037819 */ /* 0x000fc80000011603 */
[----:B------:R-:W-:-:S04]  /*112e0*/  LOP3.LUT R0, R0, 0x80, R3, 0xf8, !PT ;  /* 0x0000008000007812 */ /* 0x000fc800078ef803 */
[----:B------:R-:W-:-:S07]  /*112f0*/  PRMT R8, R0, 0x7610, R8 ;  /* 0x0000761000087816 */ /* 0x000fce0000000008 */
.L_x_1268:
[----:B------:R-:W-:Y:S05]  /*11300*/  BSYNC.RECONVERGENT B0 ;  /* 0x0000000000007941 */ /* 0x000fea0003800200 */
.L_x_1267:
[----:B------:R-:W-:Y:S01]  /*11310*/  STG.E.U8 desc[UR36][R16.64], R8 ;  /* 0x0000000810007986 */ /* 0x000fe2000c101124 */
[----:B------:R-:W-:Y:S05]  /*11320*/  EXIT ;  /* 0x000000000000794d */ /* 0x000fea0003800000 */
.L_x_1265:
        /* <DEDUP_REMOVED lines=17> */
.L_x_1272:
[----:B------:R-:W-:-:S04]  /*11440*/  SHF.R.U32.HI R3, RZ, 0x18, R3 ;  /* 0x00000018ff037819 */ /* 0x000fc80000011603 */
[----:B------:R-:W-:-:S04]  /*11450*/  LOP3.LUT R0, R0, 0x80, R3, 0xf8, !PT ;  /* 0x0000008000007812 */ /* 0x000fc800078ef803 */
[----:B------:R-:W-:-:S07]  /*11460*/  PRMT R8, R0, 0x7610, R8 ;  /* 0x0000761000087816 */ /* 0x000fce0000000008 */
.L_x_1271:
[----:B------:R-:W-:Y:S05]  /*11470*/  BSYNC.RECONVERGENT B0 ;  /* 0x0000000000007941 */ /* 0x000fea0003800200 */
.L_x_1270:
[----:B------:R-:W-:Y:S01]  /*11480*/  STG.E.U8 desc[UR36][R16.64], R8 ;  /* 0x0000000810007986 */ /* 0x000fe2000c101124 */
[----:B------:R-:W-:Y:S05]  /*11490*/  EXIT ;  /* 0x000000000000794d */ /* 0x000fea0003800000 */
.L_x_1264:
[----:B------:R-:W-:-:S09]  /*114a0*/  UISETP.NE.AND UP0, UPT, UR4, 0x1c, UPT ;  /* 0x0000001c0400788c */ /* 0x000fd2000bf05270 */
[----:B------:R-:W-:Y:S05]  /*114b0*/  BRA.U !UP0, `(.L_x_1273) ;  /* 0x0000000108607547 */ /* 0x000fea000b800000 */
[----:B------:R-:W-:-:S09]  /*114c0*/  UISETP.NE.AND UP0, UPT, UR4, 0x1d, UPT ;  /* 0x0000001d0400788c */ /* 0x000fd2000bf05270 */
[----:B------:R-:W-:Y:S05]  /*114d0*/  BRA.U !UP0, `(.L_x_1274) ;  /* 0x0000000108487547 */ /* 0x000fea000b800000 */
[----:B------:R-:W-:-:S09]  /*114e0*/  UISETP.NE.AND UP0, UPT, UR4, 0x2c, UPT ;  /* 0x0000002c0400788c */ /* 0x000fd2000bf05270 */
[----:B------:R-:W-:Y:S05]  /*114f0*/  BRA.U UP0, `(.L_x_1256) ;  /* 0x0000000100bc7547 */ /* 0x000fea000b800000 */
[----:B------:R-:W-:Y:S02]  /*11500*/  HADD2.F32 R19, -RZ, R19.H0_H0 ;  /* 0x20000013ff137230 */ /* 0x000fe40000004100 */
[----:B01----:R-:W-:-:S03]  /*11510*/  IMAD.MOV.U32 R3, RZ, RZ, 0xff ;  /* 0x000000ffff037424 */ /* 0x003fc600078e00ff */
        /* <DEDUP_REMOVED lines=12> */
[----:B------:R-:W-:Y:S01]  /*115e0*/  STG.E.U8 desc[UR36][R16.64], R3 ;  /* 0x0000000310007986 */ /* 0x000fe2000c101124 */
[----:B------:R-:W-:Y:S05]  /*115f0*/  EXIT ;  /* 0x000000000000794d */ /* 0x000fea0003800000 */
.L_x_1274:
[----:B01----:R-:W-:-:S06]  /*11600*/  HADD2.F32 R2, -RZ, R19.H0_H0 ;  /* 0x20000013ff027230 */ /* 0x003fcc0000004100 */
[----:B------:R-:W0:Y:S02]  /*11610*/  F2I.U64.TRUNC R2, R2 ;  /* 0x0000000200027311 */ /* 0x000e24000020d800 */
[----:B0-----:R-:W-:Y:S01]  /*11620*/  STG.E.64 desc[UR36][R16.64], R2 ;  /* 0x0000000210007986 */ /* 0x001fe2000c101b24 */
[----:B------:R-:W-:Y:S05]  /*11630*/  EXIT ;  /* 0x000000000000794d */ /* 0x000fea0003800000 */
.L_x_1273:
[----:B------:R-:W-:-:S06]  /*11640*/  HADD2.F32 R19, -RZ, R19.H0_H0 ;  /* 0x20000013ff137230 */ /* 0x000fcc0000004100 */
[----:B------:R-:W2:Y:S02]  /*11650*/  F2I.FTZ.U32.TRUNC.NTZ R19, R19 ;  /* 0x0000001300137305 */ /* 0x000ea4000021f000 */
[----:B--2---:R-:W-:Y:S01]  /*11660*/  STG.E desc[UR36][R16.64], R19 ;  /* 0x0000001310007986 */ /* 0x004fe2000c101924 */
[----:B------:R-:W-:Y:S05]  /*11670*/  EXIT ;  /* 0x000000000000794d */ /* 0x000fea0003800000 */
.L_x_1263:
        /* <DEDUP_REMOVED lines=8> */
[----:B01----:R-:W-:-:S05]  /*11700*/  SEL R3, RZ, 0x1, !P0 ;  /* 0x00000001ff037807 */ /* 0x003fca0004000000 */
[----:B------:R-:W-:Y:S01]  /*11710*/  STG.E.U8 desc[UR36][R16.64], R3 ;  /* 0x0000000310007986 */ /* 0x000fe2000c101124 */
[----:B------:R-:W-:Y:S05]  /*11720*/  EXIT ;  /* 0x000000000000794d */ /* 0x000fea0003800000 */
.L_x_1276:
[----:B------:R-:W-:Y:S01]  /*11730*/  HADD2.F32 R19, -RZ, R19.H0_H0 ;  /* 0x20000013ff137230 */ /* 0x000fe20000004100 */
[----:B------:R-:W-:-:S04]  /*11740*/  CS2R R6, SRZ ;  /* 0x0000000000067805 */ /* 0x000fc8000001ff00 */
[----:B------:R-:W-:-:S06]  /*11750*/  FMUL.FTZ R4, R19, 1 ;  /* 0x3f80000013047820 */ /* 0x000fcc0000410000 */
[----:B------:R-:W2:Y:S02]  /*11760*/  F2F.F64.F32 R4, R4 ;  /* 0x0000000400047310 */ /* 0x000ea40000201800 */
[----:B--2---:R-:W-:Y:S01]  /*11770*/  STG.E.128 desc[UR36][R16.64], R4 ;  /* 0x0000000410007986 */ /* 0x004fe2000c101d24 */
[----:B------:R-:W-:Y:S05]  /*11780*/  EXIT ;  /* 0x000000000000794d */ /* 0x000fea0003800000 */
.L_x_1275:
[----:B------:R-:W-:-:S09]  /*11790*/  UISETP.NE.AND UP0, UPT, UR4, 0xf, UPT ;  /* 0x0000000f0400788c */ /* 0x000fd2000bf05270 */
[----:B------:R-:W-:Y:S05]  /*117a0*/  BRA.U !UP0, `(.L_x_1277) ;  /* 0x0000000108e87547 */ /* 0x000fea000b800000 */
[----:B------:R-:W-:-:S09]  /*117b0*/  UISETP.NE.AND UP0, UPT, UR4, 0x17, UPT ;  /* 0x000000170400788c */ /* 0x000fd2000bf05270 */
[----:B------:R-:W-:Y:S05]  /*117c0*/  BRA.U !UP0, `(.L_x_1278) ;  /* 0x0000000108907547 */ /* 0x000fea000b800000 */
[----:B------:R-:W-:-:S09]  /*117d0*/  UISETP.NE.AND UP0, UPT, UR4, 0x18, UPT ;  /* 0x000000180400788c */ /* 0x000fd2000bf05270 */
[----:B------:R-:W-:Y:S05]  /*117e0*/  BRA.U !UP0, `(.L_x_1279) ;  /* 0x0000000108447547 */ /* 0x000fea000b800000 */
.L_x_1256:
[----:B------:R-:W-:Y:S01]  /*117f0*/  MOV R0, 0x0 ;  /* 0x0000000000007802 */ /* 0x000fe20000000f00 */
[----:B------:R-:W2:Y:S01]  /*11800*/  LDCU.64 UR4, c[0x4][0x128] ;  /* 0x01002500ff0477ac */ /* 0x000ea20008000a00 */
[----:B------:R-:W-:Y:S02]  /*11810*/  HFMA2 R12, -RZ, RZ, 0, 5.9604644775390625e-08 ;  /* 0x00000001ff0c7431 */ /* 0x000fe400000001ff */
[----:B------:R-:W-:Y:S01]  /*11820*/  IMAD.MOV.U32 R8, RZ, RZ, 0x65 ;  /* 0x00000065ff087424 */ /* 0x000fe200078e00ff */
[----:B01----:R0:W1:Y:S01]  /*11830*/  LDC.64 R2, c[0x4][R0] ;  /* 0x0100000000027b82 */ /* 0x0030620000000a00 */
[----:B------:R-:W3:Y:S01]  /*11840*/  LDCU.64 UR6, c[0x4][0x130] ;  /* 0x01002600ff0677ac */ /* 0x000ee20008000a00 */
[----:B------:R-:W-:Y:S01]  /*11850*/  IMAD.MOV.U32 R13, RZ, RZ, RZ ;  /* 0x000000ffff0d7224 */ /* 0x000fe200078e00ff */
[----:B------:R-:W4:Y:S01]  /*11860*/  LDCU.64 UR8, c[0x4][0x30] ;  /* 0x01000600ff0877ac */ /* 0x000f220008000a00 */
[----:B--2---:R-:W-:Y:S02]  /*11870*/  IMAD.U32 R4, RZ, RZ, UR4 ;  /* 0x00000004ff047e24 */ /* 0x004fe4000f8e00ff */
[----:B------:R-:W-:Y:S01]  /*11880*/  IMAD.U32 R5, RZ, RZ, UR5 ;  /* 0x00000005ff057e24 */ /* 0x000fe2000f8e00ff */
[----:B---3--:R-:W-:Y:S01]  /*11890*/  MOV R6, UR6 ;  /* 0x0000000600067c02 */ /* 0x008fe20008000f00 */
[----:B------:R-:W-:-:S02]  /*118a0*/  IMAD.U32 R7, RZ, RZ, UR7 ;  /* 0x00000007ff077e24 */ /* 0x000fc4000f8e00ff */
[----:B----4-:R-:W-:Y:S02]  /*118b0*/  IMAD.U32 R10, RZ, RZ, UR8 ;  /* 0x00000008ff0a7e24 */ /* 0x010fe4000f8e00ff */
[----:B0-----:R-:W-:-:S07]  /*118c0*/  IMAD.U32 R11, RZ, RZ, UR9 ;  /* 0x00000009ff0b7e24 */ /* 0x001fce000f8e00ff */
[----:B------:R-:W-:-:S07]  /*118d0*/  LEPC R20, `(.L_x_1280) ;  /* 0x000000001014794e */ /* 0x000fce0000000000 */
[----:B-1----:R-:W-:Y:S05]  /*118e0*/  CALL.ABS.NOINC R2 ;  /* 0x0000000002007343 */ /* 0x002fea0003c00000 */
.L_x_1280:
[----:B------:R-:W-:Y:S05]  /*118f0*/  EXIT ;  /* 0x000000000000794d */ /* 0x000fea0003800000 */
.L_x_1279:
[----:B------:R-:W-:Y:S01]  /*11900*/  HADD2.F32 R19, -RZ, R19.H0_H0 ;  /* 0x20000013ff137230 */ /* 0x000fe20000004100 */
[----:B------:R-:W-:Y:S01]  /*11910*/  BSSY.RECONVERGENT B0, `(.L_x_1281) ;  /* 0x000000c000007945 */ /* 0x000fe20003800200 */
[----:B------:R-:W-:-:S03]  /*11920*/  IMAD.MOV.U32 R0, RZ, RZ, 0x7f ;  /* 0x0000007fff007424 */ /* 0x000fc600078e00ff */
[----:B01----:R-:W-:Y:S02]  /*11930*/  LOP3.LUT R2, R19, 0x7fffffff, RZ, 0xc0, !PT ;  /* 0x7fffffff13027812 */ /* 0x003fe400078ec0ff */
        /* <DEDUP_REMOVED lines=9> */
.L_x_1282:
[----:B------:R-:W-:Y:S05]  /*119d0*/  BSYNC.RECONVERGENT B0 ;  /* 0x0000000000007941 */ /* 0x000fea0003800200 */
.L_x_1281:
[----:B------:R-:W-:-:S05]  /*119e0*/  LOP3.LUT R3, R0, 0x80, R3, 0xf8, !PT ;  /* 0x0000008000037812 */ /* 0x000fca00078ef803 */
[----:B------:R-:W-:Y:S01]  /*119f0*/  STG.E.U8 desc[UR36][R16.64], R3 ;  /* 0x0000000310007986 */ /* 0x000fe2000c101124 */
[----:B------:R-:W-:Y:S05]  /*11a00*/  EXIT ;  /* 0x000000000000794d */ /* 0x000fea0003800000 */
.L_x_1278:
[----:B01----:R-:W-:Y:S01]  /*11a10*/  HADD2.F32 R3, -RZ, R19.H0_H0 ;  /* 0x20000013ff037230 */ /* 0x003fe20000004100 */
        /* <DEDUP_REMOVED lines=11> */
.L_x_1284:
[----:B------:R-:W-:Y:S01]  /*11ad0*/  IMAD.MOV.U32 R0, RZ, RZ, 0x7f ;  /* 0x0000007fff007424 */ /* 0x000fe200078e00ff */
[----:B------:R-:W-:-:S04]  /*11ae0*/  ISETP.GT.U32.AND P0, PT, R2, 0x7f800000, PT ;  /* 0x7f8000000200780c */ /* 0x000fc80003f04070 */
[----:B------:R-:W-:-:S09]  /*11af0*/  SEL R0, R0, 0x7c, P0 ;  /* 0x0000007c00007807 */ /* 0x000fd20000000000 */
.L_x_1285:
[----:B------:R-:W-:Y:S05]  /*11b00*/  BSYNC.RECONVERGENT B0 ;  /* 0x0000000000007941 */ /* 0x000fea0003800200 */
.L_x_1283:
[----:B------:R-:W-:-:S04]  /*11b10*/  SHF.R.U32.HI R3, RZ, 0x18, R3 ;  /* 0x00000018ff037819 */ /* 0x000fc80000011603 */
[----:B------:R-:W-:-:S05]  /*11b20*/  LOP3.LUT R3, R0, 0x80, R3, 0xf8, !PT ;  /* 0x0000008000037812 */ /* 0x000fca00078ef803 */
[----:B------:R-:W-:Y:S01]  /*11b30*/  STG.E.U8 desc[UR36][R16.64], R3 ;  /* 0x0000000310007986 */ /* 0x000fe2000c101124 */
[----:B------:R-:W-:Y:S05]  /*11b40*/  EXIT ;  /* 0x000000000000794d */ /* 0x000fea0003800000 */
.L_x_1277:
[----:B------:R-:W-:-:S05]  /*11b50*/  HADD2.F32 R0, -RZ, R19.H0_H0 ;  /* 0x20000013ff007230 */ /* 0x000fca0000004100 */
[----:B------:R-:W-:-:S05]  /*11b60*/  F2FP.BF16.F32.PACK_AB R0, RZ, R0 ;  /* 0x00000000ff00723e */ /* 0x000fca00000010ff */
[----:B------:R-:W-:Y:S01]  /*11b70*/  STG.E.U16 desc[UR36][R16.64], R0 ;  /* 0x0000000010007986 */ /* 0x000fe2000c101524 */
[----:B------:R-:W-:Y:S05]  /*11b80*/  EXIT ;  /* 0x000000000000794d */ /* 0x000fea0003800000 */
.L_x_1286:
        /* <DEDUP_REMOVED lines=15> */
.L_x_3327:


//--------------------- .text._ZN2at6native27unrolled_elementwise_kernelIZZZNS0_65_GLOBAL__N__eb3311e5_27_ActivationHardtanhKernel_cu_9e10b42f_293624hardtanh_backward_kernelERNS_14TensorIteratorERKN3c106ScalarES8_ENKUlvE_clEvENKUlvE1_clEvEUlNS5_4HalfESB_E_St5arrayIPcLm3EELi4E23TrivialOffsetCalculatorILi2EjESG_ILi1EjENS0_6memory12LoadWithCastILi2EEENSJ_13StoreWithCastILi1EEEEEviT_T0_T2_T3_T4_T5_ --------------------------
	.section	.text._ZN2at6native27unrolled_elementwise_kernelIZZZNS0_65_GLOBAL__N__eb3311e5_27_ActivationHardtanhKernel_cu_9e10b42f_293624hardtanh_backward_kernelERNS_14TensorIteratorERKN3c106ScalarES8_ENKUlvE_clEvENKUlvE1_clEvEUlNS5_4HalfESB_E_St5arrayIPcLm3EELi4E23TrivialOffsetCalculatorILi2EjESG_ILi1EjENS0_6memory12LoadWithCastILi2EEENSJ_13StoreWithCastILi1EEEEEviT_T0_T2_T3_T4_T5_,"ax",@progbits
	.align	128
        .global         _ZN2at6native27unrolled_elementwise_kernelIZZZNS0_65_GLOBAL__N__eb3311e5_27_ActivationHardtanhKernel_cu_9e10b42f_293624hardtanh_backward_kernelERNS_14TensorIteratorERKN3c106ScalarES8_ENKUlvE_clEvENKUlvE1_clEvEUlNS5_4HalfESB_E_St5arrayIPcLm3EELi4E23TrivialOffsetCalculatorILi2EjESG_ILi1EjENS0_6memory12LoadWithCastILi2EEENSJ_13StoreWithCastILi1EEEEEviT_T0_T2_T3_T4_T5_
        .type           _ZN2at6native27unrolled_elementwise_kernelIZZZNS0_65_GLOBAL__N__eb3311e5_27_ActivationHardtanhKernel_cu_9e10b42f_293624hardtanh_backward_kernelERNS_14TensorIteratorERKN3c106ScalarES8_ENKUlvE_clEvENKUlvE1_clEvEUlNS5_4HalfESB_E_St5arrayIPcLm3EELi4E23TrivialOffsetCalculatorILi2EjESG_ILi1EjENS0_6memory12LoadWithCastILi2EEENSJ_13StoreWithCastILi1EEEEEviT_T0_T2_T3_T4_T5_,@function
        .size           _ZN2at6native27unrolled_elementwise_kernelIZZZNS0_65_GLOBAL__N__eb3311e5_27_ActivationHardtanhKernel_cu_9e10b42f_293624hardtanh_backward_kernelERNS_14TensorIteratorERKN3c106ScalarES8_ENKUlvE_clEvENKUlvE1_clEvEUlNS5_4HalfESB_E_St5arrayIPcLm3EELi4E23TrivialOffsetCalculatorILi2EjESG_ILi1EjENS0_6memory12LoadWithCastILi2EEENSJ_13StoreWithCastILi1EEEEEviT_T0_T2_T3_T4_T5_,(.L_x_3328 - _ZN2at6native27unrolled_elementwise_kernelIZZZNS0_65_GLOBAL__N__eb3311e5_27_ActivationHardtanhKernel_cu_9e10b42f_293624hardtanh_backward_kernelERNS_14TensorIteratorERKN3c106ScalarES8_ENKUlvE_clEvENKUlvE1_clEvEUlNS5_4HalfESB_E_St5arrayIPcLm3EELi4E23TrivialOffsetCalculatorILi2EjESG_ILi1EjENS0_6memory12LoadWithCastILi2EEENSJ_13StoreWithCastILi1EEEEEviT_T0_T2_T3_T4_T5_)
        .other          _ZN2at6native27unrolled_elementwise_kernelIZZZNS0_65_GLOBAL__N__eb3311e5_27_ActivationHardtanhKernel_cu_9e10b42f_293624hardtanh_backward_kernelERNS_14TensorIteratorERKN3c106ScalarES8_ENKUlvE_clEvENKUlvE1_clEvEUlNS5_4HalfESB_E_St5arrayIPcLm3EELi4E23TrivialOffsetCalculatorILi2EjESG_ILi1EjENS0_6memory12LoadWithCastILi2EEENSJ_13StoreWithCastILi1EEEEEviT_T0_T2_T3_T4_T5_,@"STO_CUDA_ENTRY STV_DEFAULT"
_ZN2at6native27unrolled_elementwise_kernelIZZZNS0_65_GLOBAL__N__eb3311e5_27_ActivationHardtanhKernel_cu_9e10b42f_293624hardtanh_backward_kernelERNS_14TensorIteratorERKN3c106ScalarES8_ENKUlvE_clEvENKUlvE1_clEvEUlNS5_4HalfESB_E_St5arrayIPcLm3EELi4E23TrivialOffsetCalculatorILi2EjESG_ILi1EjENS0_6memory12LoadWithCastILi2EEENSJ_13StoreWithCastILi1EEEEEviT_T0_T2_T3_T4_T5_:
.text._ZN2at6native27unrolled_elementwise_kernelIZZZNS0_65_GLOBAL__N__eb3311e5_27_ActivationHardtanhKernel_cu_9e10b42f_293624hardtanh_backward_kernelERNS_14TensorIteratorERKN3c106ScalarES8_ENKUlvE_clEvENKUlvE1_clEvEUlNS5_4HalfESB_E_St5arrayIPcLm3EELi4E23TrivialOffsetCalculatorILi2EjESG_ILi1EjENS0_6memory12LoadWithCastILi2EEENSJ_13StoreWithCastILi1EEEEEviT_T0_T2_T3_T4_T5_:
        /* <DEDUP_REMOVED lines=36> */
.L_x_1292:
[----:B------:R-:W2:Y:S02]  /*0240*/  LDG.E.U8 R4, desc[UR36][R4.64] ;  /* 0x0000002404047981 */ /* 0x000ea4000c1e1100 */
[----:B--2---:R-:W-:-:S04]  /*0250*/  I2FP.F32.U32 R0, R4 ;  /* 0x0000000400007245 */ /* 0x004fc80000201000 */
[----:B------:R-:W-:-:S04]  /*0260*/  F2FP.F16.F32.PACK_AB R0, RZ, R0 ;  /* 0x00000000ff00723e */ /* 0x000fc800000000ff */
[----:B------:R-:W-:Y:S01]  /*0270*/  PRMT R27, R0, 0x7610, R27 ;  /* 0x00007610001b7816 */ /* 0x000fe2000000001b */
[----:B------:R-:W-:Y:S06]  /*0280*/  BRA `(.L_x_1294) ;  /* 0x0000000c00d87947 */ /* 0x000fec0003800000 */
.L_x_1291:
        /* <DEDUP_REMOVED lines=11> */
.L_x_1296:
[----:B------:R-:W2:Y:S02]  /*0340*/  LDG.E R4, desc[UR36][R4.64] ;  /* 0x0000002404047981 */ /* 0x000ea4000c1e1900 */
[----:B--2---:R-:W-:-:S04]  /*0350*/  I2FP.F32.S32 R0, R4 ;  /* 0x0000000400007245 */ /* 0x004fc80000201400 */
[----:B------:R-:W-:-:S04]  /*0360*/  F2FP.F16.F32.PACK_AB R0, RZ, R0 ;  /* 0x00000000ff00723e */ /* 0x000fc800000000ff */
[----:B------:R-:W-:Y:S01]  /*0370*/  PRMT R27, R0, 0x7610, R27 ;  /* 0x00007610001b7816 */ /* 0x000fe2000000001b */
[----:B------:R-:W-:Y:S06]  /*0380*/  BRA `(.L_x_1294) ;  /* 0x0000000c00987947 */ /* 0x000fec0003800000 */
.L_x_1295:
[----:B------:R-:W2:Y:S02]  /*0390*/  LDG.E.U16 R4, desc[UR36][R4.64] ;  /* 0x0000002404047981 */ /* 0x000ea4000c1e1500 */
[----:B--2---:R-:W0:Y:S02]  /*03a0*/  I2F.S16 R0, R4 ;  /* 0x0000000400007306 */ /* 0x004e240000101400 */
[----:B0-----:R-:W-:-:S04]  /*03b0*/  F2FP.F16.F32.PACK_AB R0, RZ, R0 ;  /* 0x00000000ff00723e */ /* 0x001fc800000000ff */
[----:B------:R-:W-:Y:S01]  /*03c0*/  PRMT R27, R0, 0x7610, R27 ;  /* 0x00007610001b7816 */ /* 0x000fe2000000001b */
[----:B------:R-:W-:Y:S06]  /*03d0*/  BRA `(.L_x_1294) ;  /* 0x0000000c00847947 */ /* 0x000fec0003800000 */
.L_x_1290:
        /* <DEDUP_REMOVED lines=9> */
.L_x_1298:
[----:B------:R1:W5:Y:S01]  /*0470*/  LDG.E.U16 R27, desc[UR36][R4.64] ;  /* 0x00000024041b7981 */ /* 0x000362000c1e1500 */
[----:B------:R-:W-:Y:S05]  /*0480*/  BRA `(.L_x_1294) ;  /* 0x0000000c00587947 */ /* 0x000fea0003800000 */
.L_x_1297:
        /* <DEDUP_REMOVED lines=9> */
.L_x_1300:
[----:B------:R0:W5:Y:S01]  /*0520*/  LDG.E.U16 R27, desc[UR36][R4.64] ;  /* 0x00000024041b7981 */ /* 0x000162000c1e1500 */
[----:B------:R-:W-:Y:S05]  /*0530*/  BRA `(.L_x_1294) ;  /* 0x0000000c002c7947 */ /* 0x000fea0003800000 */
.L_x_1299:
        /* <DEDUP_REMOVED lines=13> */
.L_x_1289:
        /* <DEDUP_REMOVED lines=14> */
.L_x_1303:
        /* <DEDUP_REMOVED lines=13> */
.L_x_1302:
        /* <DEDUP_REMOVED lines=27> */
.L_x_1305:
        /* <DEDUP_REMOVED lines=12> */
[----:B------:R-:W-:-:S04]  /*0a30*/  F2FP.F16.F32.PACK_AB R0, RZ, R0 ;  /* 0x00000000ff00723e */ /* 0x000fc800000000ff */
[----:B------:R-:W-:Y:S01]  /*0a40*/  PRMT R27, R0, 0x7610, R27 ;  /* 0x00007610001b7816 */ /* 0x000fe2000000001b */
[----:B------:R-:W-:Y:S06]  /*0a50*/  BRA `(.L_x_1294) ;  /* 0x0000000400e47947 */ /* 0x000fec0003800000 */
.L_x_1304:
[----:B------:R-:W2:Y:S02]  /*0a60*/  LDG.E.U16 R0, desc[UR36][R4.64] ;  /* 0x0000002404007981 */ /* 0x000ea4000c1e1500 */
[----:B--2---:R-:W-:-:S05]  /*0a70*/  IMAD.U32 R0, R0, 0x10000, RZ ;  /* 0x0001000000007824 */ /* 0x004fca00078e00ff */
[----:B------:R-:W-:-:S04]  /*0a80*/  F2FP.F16.F32.PACK_AB R0, RZ, R0 ;  /* 0x00000000ff00723e */ /* 0x000fc800000000ff */
[----:B------:R-:W-:Y:S01]  /*0a90*/  PRMT R27, R0, 0x7610, R27 ;  /* 0x00007610001b7816 */ /* 0x000fe2000000001b */
[----:B------:R-:W-:Y:S06]  /*0aa0*/  BRA `(.L_x_1294) ;  /* 0x0000000400d07947 */ /* 0x000fec0003800000 */
.L_x_1301:
        /* <DEDUP_REMOVED lines=13> */
.L_x_1308:
        /* <DEDUP_REMOVED lines=21> */
.L_x_1312:
[----:B------:R-:W-:Y:S05]  /*0cd0*/  BSYNC.RECONVERGENT B1 ;  /* 0x0000000000017941 */ /* 0x000fea0003800200 */
.L_x_1311:
[----:B------:R-:W-:Y:S01]  /*0ce0*/  IMAD.SHL.U32 R0, R0, 0x100000, RZ ;  /* 0x0010000000007824 */ /* 0x000fe200078e00ff */
[----:B------:R-:W-:-:S04]  /*0cf0*/  LEA R3, R3, 0x3b800000, 0x17 ;  /* 0x3b80000003037811 */ /* 0x000fc800078eb8ff */
[----:B------:R-:W-:-:S07]  /*0d00*/  LOP3.LUT R0, R3, R0, R7, 0xfe, !PT ;  /* 0x0000000003007212 */ /* 0x000fce00078efe07 */
.L_x_1310:
[----:B------:R-:W-:Y:S05]  /*0d10*/  BSYNC.RECONVERGENT B0 ;  /* 0x0000000000007941 */ /* 0x000fea0003800200 */
.L_x_1309:
[----:B------:R-:W-:-:S04]  /*0d20*/  F2FP.F16.F32.PACK_AB R0, RZ, R0 ;  /* 0x00000000ff00723e */ /* 0x000fc800000000ff */
[----:B------:R-:W-:Y:S01]  /*0d30*/  PRMT R27, R0, 0x7610, R27 ;  /* 0x00007610001b7816 */ /* 0x000fe2000000001b */
[----:B------:R-:W-:Y:S06]  /*0d40*/  BRA `(.L_x_1294) ;  /* 0x0000000400287947 */ /* 0x000fec0003800000 */
.L_x_1307:
        /* <DEDUP_REMOVED lines=21> */
.L_x_1316:
[----:B------:R-:W-:Y:S05]  /*0ea0*/  BSYNC.RECONVERGENT B1 ;  /* 0x0000000000017941 */ /* 0x000fea0003800200 */
.L_x_1315:
[----:B------:R-:W-:Y:S01]  /*0eb0*/  IMAD.SHL.U32 R0, R0, 0x200000, RZ ;  /* 0x0020000000007824 */ /* 0x000fe200078e00ff */
[----:B------:R-:W-:-:S04]  /*0ec0*/  LEA R3, R3, 0x37800000, 0x17 ;  /* 0x3780000003037811 */ /* 0x000fc800078eb8ff */
[----:B------:R-:W-:-:S07]  /*0ed0*/  LOP3.LUT R0, R3, R0, R7, 0xfe, !PT ;  /* 0x0000000003007212 */ /* 0x000fce00078efe07 */
.L_x_1314:
[----:B------:R-:W-:Y:S05]  /*0ee0*/  BSYNC.RECONVERGENT B0 ;  /* 0x0000000000007941 */ /* 0x000fea0003800200 */
.L_x_1313:
[----:B------:R-:W-:-:S04]  /*0ef0*/  F2FP.F16.F32.PACK_AB R0, RZ, R0 ;  /* 0x00000000ff00723e */ /* 0x000fc800000000ff */
[----:B------:R-:W-:Y:S01]  /*0f00*/  PRMT R27, R0, 0x7610, R27 ;  /* 0x00007610001b7816 */ /* 0x000fe2000000001b */
[----:B------:R-:W-:Y:S06]  /*0f10*/  BRA `(.L_x_1294) ;  /* 0x0000000000b47947 */ /* 0x000fec0003800000 */
.L_x_1306:
[----:B------:R-:W-:-:S09]  /*0f20*/  UISETP.NE.AND UP0, UPT, UR4, 0x1c, UPT ;  /* 0x0000001c0400788c */ /* 0x000fd2000bf05270 */
[----:B------:R-:W-:Y:S05]  /*0f30*/  BRA.U !UP0, `(.L_x_1317) ;  /* 0x00000001089c7547 */ /* 0x000fea000b800000 */
[----:B------:R-:W-:-:S09]  /*0f40*/  UISETP.NE.AND UP0, UPT, UR4, 0x1d, UPT ;  /* 0x0000001d0400788c */ /* 0x000fd2000bf05270 */
[----:B------:R-:W-:Y:S05]  /*0f50*/  BRA.U !UP0, `(.L_x_1318) ;  /* 0x0000000108807547 */ /* 0x000fea000b800000 */
[----:B------:R-:W-:-:S09]  /*0f60*/  UISETP.NE.AND UP0, UPT, UR4, 0x2c, UPT ;  /* 0x0000002c0400788c */ /* 0x000fd2000bf05270 */
[----:B------:R-:W-:Y:S05]  /*0f70*/  BRA.U !UP0, `(.L_x_1319) ;  /* 0x0000000108487547 */ /* 0x000fea000b800000 */
.L_x_1293:
        /* <DEDUP_REMOVED lines=16> */
.L_x_1320:
[----:B------:R-:W-:Y:S01]  /*1080*/  PRMT R27, RZ, 0x7610, R27 ;  /* 0x00007610ff1b7816 */ /* 0x000fe2000000001b */
[----:B------:R-:W-:Y:S06]  /*1090*/  BRA `(.L_x_1294) ;  /* 0x0000000000547947 */ /* 0x000fec0003800000 */
.L_x_1319:
        /* <DEDUP_REMOVED lines=8> */
.L_x_1322:
[----:B------:R-:W-:Y:S05]  /*1120*/  BSYNC.RECONVERGENT B0 ;  /* 0x0000000000007941 */ /* 0x000fea0003800200 */
.L_x_1321:
[----:B------:R-:W-:-:S04]  /*1130*/  F2FP.F16.F32.PACK_AB R0, RZ, R0 ;  /* 0x00000000ff00723e */ /* 0x000fc800000000ff */
[----:B------:R-:W-:Y:S01]  /*1140*/  PRMT R27, R0, 0x7610, R27 ;  /* 0x00007610001b7816 */ /* 0x000fe2000000001b */
[----:B------:R-:W-:Y:S06]  /*1150*/  BRA `(.L_x_1294) ;  /* 0x0000000000247947 */ /* 0x000fec0003800000 */
.L_x_1318:
[----:B------:R-:W2:Y:S02]  /*1160*/  LDG.E.64 R4, desc[UR36][R4.64] ;  /* 0x0000002404047981 */ /* 0x000ea4000c1e1b00 */
[----:B--2---:R-:W0:Y:S02]  /*1170*/  I2F.U64 R0, R4 ;  /* 0x0000000400007312 */ /* 0x004e240000301000 */
[----:B0-----:R-:W-:-:S04]  /*1180*/  F2FP.F16.F32.PACK_AB R0, RZ, R0 ;  /* 0x00000000ff00723e */ /* 0x001fc800000000ff */
[----:B------:R-:W-:Y:S01]  /*1190*/  PRMT R27, R0, 0x7610, R27 ;  /* 0x00007610001b7816 */ /* 0x000fe2000000001b */
[----:B------:R-:W-:Y:S06]  /*11a0*/  BRA `(.L_x_1294) ;  /* 0x0000000000107947 */ /* 0x000fec0003800000 */
.L_x_1317:
[----:B------:R-:W2:Y:S02]  /*11b0*/  LDG.E R4, desc[UR36][R4.64] ;  /* 0x0000002404047981 */ /* 0x000ea4000c1e1900 */
[----:B--2---:R-:W-:-:S04]  /*11c0*/  I2FP.F32.U32 R0, R4 ;  /* 0x0000000400007245 */ /* 0x004fc80000201000 */
[----:B------:R-:W-:-:S04]  /*11d0*/  F2FP.F16.F32.PACK_AB R0, RZ, R0 ;  /* 0x00000000ff00723e */ /* 0x000fc800000000ff */
[----:B------:R-:W-:-:S07]  /*11e0*/  PRMT R27, R0, 0x7610, R27 ;  /* 0x00007610001b7816 */ /* 0x000fce000000001b */
.L_x_1294:
[----:B01----:R-:W0:Y:S01]  /*11f0*/  LDC.64 R4, c[0x0][0x3a8] ;  /* 0x0000ea00ff047b82 */ /* 0x003e220000000a00 */
        /* <DEDUP_REMOVED lines=20> */
.L_x_1326:
[----:B------:R-:W2:Y:S02]  /*1340*/  LDG.E.U8 R4, desc[UR36][R4.64] ;  /* 0x0000002404047981 */ /* 0x000ea4000c1e1100 */
[----:B--2---:R-:W-:-:S04]  /*1350*/  I2FP.F32.U32 R0, R4 ;  /* 0x0000000400007245 */ /* 0x004fc80000201000 */
[----:B------:R-:W-:-:S04]  /*1360*/  F2FP.F16.F32.PACK_AB R0, RZ, R0 ;  /* 0x00000000ff00723e */ /* 0x000fc800000000ff */
[----:B------:R-:W-:Y:S01]  /*1370*/  PRMT R26, R0, 0x7610, R26 ;  /* 0x00007610001a7816 */ /* 0x000fe2000000001a */
[----:B------:R-:W-:Y:S06]  /*1380*/  BRA `(.L_x_1328) ;  /* 0x0000000c00d87947 */ /* 0x000fec0003800000 */
.L_x_1325:
        /* <DEDUP_REMOVED lines=11> */
.L_x_1330:
[----:B------:R-:W2:Y:S02]  /*1440*/  LDG.E R4, desc[UR36][R4.64] ;  /* 0x0000002404047981 */ /* 0x000ea4000c1e1900 */
[----:B--2---:R-:W-:-:S04]  /*1450*/  I2FP.F32.S32 R0, R4 ;  /* 0x0000000400007245 */ /* 0x004fc80000201400 */
[----:B------:R-:W-:-:S04]  /*1460*/  F2FP.F16.F32.PACK_AB R0, RZ, R0 ;  /* 0x00000000ff00723e */ /* 0x000fc800000000ff */
[----:B------:R-:W-:Y:S01]  /*1470*/  PRMT R26, R0, 0x7610, R26 ;  /* 0x00007610001a7816 */ /* 0x000fe2000000001a */
[----:B------:R-:W-:Y:S06]  /*1480*/  BRA `(.L_x_1328) ;  /* 0x0000000c00987947 */ /* 0x000fec0003800000 */
.L_x_1329:
[----:B------:R-:W2:Y:S02]  /*1490*/  LDG.E.U16 R4, desc[UR36][R4.64] ;  /* 0x0000002404047981 */ /* 0x000ea4000c1e1500 */
[----:B--2---:R-:W0:Y:S02]  /*14a0*/  I2F.S16 R0, R4 ;  /* 0x0000000400007306 */ /* 0x004e240000101400 */
[----:B0-----:R-:W-:-:S04]  /*14b0*/  F2FP.F16.F32.PACK_AB R0, RZ, R0 ;  /* 0x00000000ff00723e */ /* 0x001fc800000000ff */
[----:B------:R-:W-:Y:S01]  /*14c0*/  PRMT R26, R0, 0x7610, R26 ;  /* 0x00007610001a7816 */ /* 0x000fe2000000001a */
[----:B------:R-:W-:Y:S06]  /*14d0*/  BRA `(.L_x_1328) ;  /* 0x0000000c00847947 */ /* 0x000fec0003800000 */
.L_x_1324:
        /* <DEDUP_REMOVED lines=9> */
.L_x_1332:
[----:B------:R1:W5:Y:S01]  /*1570*/  LDG.E.U16 R26, desc[UR36][R4.64] ;  /* 0x00000024041a7981 */ /* 0x000362000c1e1500 */
[----:B------:R-:W-:Y:S05]  /*1580*/  BRA `(.L_x_1328) ;  /* 0x0000000c00587947 */ /* 0x000fea0003800000 */
.L_x_1331:
        /* <DEDUP_REMOVED lines=9> */
.L_x_1334:
[----:B------:R0:W5:Y:S01]  /*1620*/  LDG.E.U16 R26, desc[UR36][R4.64] ;  /* 0x00000024041a7981 */ /* 0x000162000c1e1500 */
[----:B------:R-:W-:Y:S05]  /*1630*/  BRA `(.L_x_1328) ;  /* 0x0000000c002c7947 */ /* 0x000fea0003800000 */
.L_x_1333:
        /* <DEDUP_REMOVED lines=13> */
.L_x_1323:
        /* <DEDUP_REMOVED lines=14> */
.L_x_1337:
        /* <DEDUP_REMOVED lines=13> */
.L_x_1336:
        /* <DEDUP_REMOVED lines=27> */
.L_x_1339:
        /* <DEDUP_REMOVED lines=15> */
.L_x_1338:
[----:B------:R-:W2:Y:S02]  /*1b60*/  LDG.E.U16 R0, desc[UR36][R4.64] ;  /* 0x0000002404007981 */ /* 0x000ea4000c1e1500 */
[----:B--2---:R-:W-:-:S05]  /*1b70*/  IMAD.U32 R0, R0, 0x10000, RZ ;  /* 0x0001000000007824 */ /* 0x004fca00078e00ff */
[----:B------:R-:W-:-:S04]  /*1b80*/  F2FP.F16.F32.PACK_AB R0, RZ, R0 ;  /* 0x00000000ff00723e */ /* 0x000fc800000000ff */
[----:B------:R-:W-:Y:S01]  /*1b90*/  PRMT R26, R0, 0x7610, R26 ;  /* 0x00007610001a7816 */ /* 0x000fe2000000001a */
[----:B------:R-:W-:Y:S06]  /*1ba0*/  BRA `(.L_x_1328) ;  /* 0x0000000400d07947 */ /* 0x000fec0003800000 */
.L_x_1335:
        /* <DEDUP_REMOVED lines=13> */
.L_x_1342:
        /* <DEDUP_REMOVED lines=21> */
.L_x_1346:
[----:B------:R-:W-:Y:S05]  /*1dd0*/  BSYNC.RECONVERGENT B1 ;  /* 0x0000000000017941 */ /* 0x000fea0003800200 */
.L_x_1345:
[----:B------:R-:W-:Y:S01]  /*1de0*/  IMAD.SHL.U32 R0, R0, 0x100000, RZ ;  /* 0x0010000000007824 */ /* 0x000fe200078e00ff */
[----:B------:R-:W-:-:S04]  /*1df0*/  LEA R3, R3, 0x3b800000, 0x17 ;  /* 0x3b80000003037811 */ /* 0x000fc800078eb8ff */
[----:B------:R-:W-:-:S07]  /*1e00*/  LOP3.LUT R0, R3, R0, R7, 0xfe, !PT ;  /* 0x0000000003007212 */ /* 0x000fce00078efe07 */
.L_x_1344:
[----:B------:R-:W-:Y:S05]  /*1e10*/  BSYNC.RECONVERGENT B0 ;  /* 0x0000000000007941 */ /* 0x000fea0003800200 */
.L_x_1343:
[----:B------:R-:W-:-:S04]  /*1e20*/  F2FP.F16.F32.PACK_AB R0, RZ, R0 ;  /* 0x00000000ff00723e */ /* 0x000fc800000000ff */
[----:B------:R-:W-:Y:S01]  /*1e30*/  PRMT R26, R0, 0x7610, R26 ;  /* 0x00007610001a7816 */ /* 0x000fe2000000001a */
[----:B------:R-:W-:Y:S06]  /*1e40*/  BRA `(.L_x_1328) ;  /* 0x0000000400287947 */ /* 0x000fec0003800000 */
.L_x_1341:
        /* <DEDUP_REMOVED lines=21> */
.L_x_1350:
[----:B------:R-:W-:Y:S05]  /*1fa0*/  BSYNC.RECONVERGENT B1 ;  /* 0x0000000000017941 */ /* 0x000fea0003800200 */
.L_x_1349:
[----:B------:R-:W-:Y:S01]  /*1fb0*/  IMAD.SHL.U32 R0, R0, 0x200000, RZ ;  /* 0x0020000000007824 */ /* 0x000fe200078e00ff */
[----:B------:R-:W-:-:S04]  /*1fc0*/  LEA R3, R3, 0x37800000, 0x17 ;  /* 0x3780000003037811 */ /* 0x000fc800078eb8ff */
[----:B------:R-:W-:-:S07]  /*1fd0*/  LOP3.LUT R0, R3, R0, R7, 0xfe, !PT ;  /* 0x0000000003007212 */ /* 0x000fce00078efe07 */
.L_x_1348:
[----:B------:R-:W-:Y:S05]  /*1fe0*/  BSYNC.RECONVERGENT B0 ;  /* 0x0000000000007941 */ /* 0x000fea0003800200 */
.L_x_1347:
[----:B------:R-:W-:-:S04]  /*1ff0*/  F2FP.F16.F32.PACK_AB R0, RZ, R0 ;  /* 0x00000000ff00723e */ /* 0x000fc800000000ff */
[----:B------:R-:W-:Y:S01]  /*2000*/  PRMT R26, R0, 0x7610, R26 ;  /* 0x00007610001a7816 */ /* 0x000fe2000000001a */
[----:B------:R-:W-:Y:S06]  /*2010*/  BRA `(.L_x_1328) ;  /* 0x0000000000b47947 */ /* 0x000fec0003800000 */
.L_x_1340:
[----:B------:R-:W-:-:S09]  /*2020*/  UISETP.NE.AND UP0, UPT, UR4, 0x1c, UPT ;  /* 0x0000001c0400788c */ /* 0x000fd2000bf05270 */
[----:B------:R-:W-:Y:S05]  /*2030*/  BRA.U !UP0, `(.L_x_1351) ;  /* 0x00000001089c7547 */ /* 0x000fea000b800000 */
[----:B------:R-:W-:-:S09]  /*2040*/  UISETP.NE.AND UP0, UPT, UR4, 0x1d, UPT ;  /* 0x0000001d0400788c */ /* 0x000fd2000bf05270 */
[----:B------:R-:W-:Y:S05]  /*2050*/  BRA.U !UP0, `(.L_x_1352) ;  /* 0x0000000108807547 */ /* 0x000fea000b800000 */
[----:B------:R-:W-:-:S09]  /*2060*/  UISETP.NE.AND UP0, UPT, UR4, 0x2c, UPT ;  /* 0x0000002c0400788c */ /* 0x000fd2000bf05270 */
[----:B------:R-:W-:Y:S05]  /*2070*/  BRA.U !UP0, `(.L_x_1353) ;  /* 0x0000000108487547 */ /* 0x000fea000b800000 */
.L_x_1327:
        /* <DEDUP_REMOVED lines=16> */
.L_x_1354:
[----:B------:R-:W-:Y:S01]  /*2180*/  PRMT R26, RZ, 0x7610, R26 ;  /* 0x00007610ff1a7816 */ /* 0x000fe2000000001a */
[----:B------:R-:W-:Y:S06]  /*2190*/  BRA `(.L_x_1328) ;  /* 0x0000000000547947 */ /* 0x000fec0003800000 */
.L_x_1353:
        /* <DEDUP_REMOVED lines=8> */
.L_x_1356:
[----:B------:R-:W-:Y:S05]  /*2220*/  BSYNC.RECONVERGENT B0 ;  /* 0x0000000000007941 */ /* 0x000fea0003800200 */
.L_x_1355:
[----:B------:R-:W-:-:S04]  /*2230*/  F2FP.F16.F32.PACK_AB R0, RZ, R0 ;  /* 0x00000000ff00723e */ /* 0x000fc800000000ff */
[----:B------:R-:W-:Y:S01]  /*2240*/  PRMT R26, R0, 0x7610, R26 ;  /* 0x00007610001a7816 */ /* 0x000fe2000000001a */
[----:B------:R-:W-:Y:S06]  /*2250*/  BRA `(.L_x_1328) ;  /* 0x0000000000247947 */ /* 0x000fec0003800000 */
.L_x_1352:
[----:B------:R-:W2:Y:S02]  /*2260*/  LDG.E.64 R4, desc[UR36][R4.64] ;  /* 0x0000002404047981 */ /* 0x000ea4000c1e1b00 */
[----:B--2---:R-:W0:Y:S02]  /*2270*/  I2F.U64 R0, R4 ;  /* 0x0000000400007312 */ /* 0x004e240000301000 */
[----:B0-----:R-:W-:-:S04]  /*2280*/  F2FP.F16.F32.PACK_AB R0, RZ, R0 ;  /* 0x00000000ff00723e */ /* 0x001fc800000000ff */
[----:B------:R-:W-:Y:S01]  /*2290*/  PRMT R26, R0, 0x7610, R26 ;  /* 0x00007610001a7816 */ /* 0x000fe2000000001a */
[----:B------:R-:W-:Y:S06]  /*22a0*/  BRA `(.L_x_1328) ;  /* 0x0000000000107947 */ /* 0x000fec0003800000 */
.L_x_1351:
[----:B------:R-:W2:Y:S02]  /*22b0*/  LDG.E R4, desc[UR36][R4.64] ;  /* 0x0000002404047981 */ /* 0x000ea4000c1e1900 */
[----:B--2---:R-:W-:-:S04]  /*22c0*/  I2FP.F32.U32 R0, R4 ;  /* 0x0000000400007245 */ /* 0x004fc80000201000 */
[----:B------:R-:W-:-:S04]  /*22d0*/  F2FP.F16.F32.PACK_AB R0, RZ, R0 ;  /* 0x00000000ff00723e */ /* 0x000fc800000000ff */
[----:B------:R-:W-:-:S07]  /*22e0*/  PRMT R26, R0, 0x7610, R26 ;  /* 0x00007610001a7816 */ /* 0x000fce000000001a */
.L_x_1328:
[----:B------:R-:W-:-:S07]  /*22f0*/  VIADD R23, R19, 0x80 ;  /* 0x0000008013177836 */ /* 0x000fce0000000000 */
.L_x_1288:
[----:B------:R-:W-:Y:S05]  /*2300*/  BSYNC.RECONVERGENT B6 ;  /* 0x0000000000067941 */ /* 0x000fea0003800200 */
.L_x_1287:
[----:B------:R-:W-:Y:S01]  /*2310*/  ISETP.GE.AND P0, PT, R23, R16, PT ;  /* 0x000000101700720c */ /* 0x000fe20003f06270 */
[----:B------:R-:W-:Y:S01]  /*2320*/  BSSY.RECONVERGENT B6, `(.L_x_1357) ;  /* 0x0000226000067945 */ /* 0x000fe20003800200 */
[----:B------:R-:W-:Y:S02]  /*2330*/  PRMT R25, RZ, 0x7610, R25 ;  /* 0x00007610ff197816 */ /* 0x000fe40000000019 */
[----:B------:R-:W-:-:S09]  /*2340*/  PRMT R24, RZ, 0x7610, R24 ;  /* 0x00007610ff187816 */ /* 0x000fd20000000018 */
[----:B------:R-:W-:Y:S05]  /*2350*/  @P0 BRA `(.L_x_1358) ;  /* 0x0000002000880947 */ /* 0x000fea0003800000 */
[----:B01----:R-:W0:Y:S01]  /*2360*/  LDC.64 R4, c[0x0][0x3a0] ;  /* 0x0000e800ff047b82 */ /* 0x003e220000000a00 */
        /* <DEDUP_REMOVED lines=21> */
.L_x_1362:
[----:B------:R-:W2:Y:S02]  /*24c0*/  LDG.E.U8 R4, desc[UR36][R4.64] ;  /* 0x0000002404047981 */ /* 0x000ea4000c1e1100 */
[----:B--2---:R-:W-:-:S04]  /*24d0*/  I2FP.F32.U32 R0, R4 ;  /* 0x0000000400007245 */ /* 0x004fc80000201000 */
[----:B------:R-:W-:-:S04]  /*24e0*/  F2FP.F16.F32.PACK_AB R0, RZ, R0 ;  /* 0x00000000ff00723e */ /* 0x000fc800000000ff */
[----:B------:R-:W-:Y:S01]  /*24f0*/  PRMT R25, R0, 0x7610, R25 ;  /* 0x0000761000197816 */ /* 0x000fe20000000019 */
[----:B------:R-:W-:Y:S06]  /*2500*/  BRA `(.L_x_1364) ;  /* 0x0000000c00d87947 */ /* 0x000fec0003800000 */
.L_x_1361:
        /* <DEDUP_REMOVED lines=11> */
.L_x_1366:
[----:B------:R-:W2:Y:S02]  /*25c0*/  LDG.E R4, desc[UR36][R4.64] ;  /* 0x0000002404047981 */ /* 0x000ea4000c1e1900 */
[----:B--2---:R-:W-:-:S04]  /*25d0*/  I2FP.F32.S32 R0, R4 ;  /* 0x0000000400007245 */ /* 0x004fc80000201400 */
[----:B------:R-:W-:-:S04]  /*25e0*/  F2FP.F16.F32.PACK_AB R0, RZ, R0 ;  /* 0x00000000ff00723e */ /* 0x000fc800000000ff */
[----:B------:R-:W-:Y:S01]  /*25f0*/  PRMT R25, R0, 0x7610, R25 ;  /* 0x0000761000197816 */ /* 0x000fe20000000019 */
[----:B------:R-:W-:Y:S06]  /*2600*/  BRA `(.L_x_1364) ;  /* 0x0000000c00987947 */ /* 0x000fec0003800000 */
.L_x_1365:
[----:B------:R-:W2:Y:S02]  /*2610*/  LDG.E.U16 R4, desc[UR36][R4.64] ;  /* 0x0000002404047981 */ /* 0x000ea4000c1e1500 */
[----:B--2---:R-:W0:Y:S02]  /*2620*/  I2F.S16 R0, R4 ;  /* 0x0000000400007306 */ /* 0x004e240000101400 */
[----:B0-----:R-:W-:-:S04]  /*2630*/  F2FP.F16.F32.PACK_AB R0, RZ, R0 ;  /* 0x00000000ff00723e */ /* 0x001fc800000000ff */
[----:B------:R-:W-:Y:S01]  /*2640*/  PRMT R25, R0, 0x7610, R25 ;  /* 0x0000761000197816 */ /* 0x000fe20000000019 */
[----:B------:R-:W-:Y:S06]  /*2650*/  BRA `(.L_x_1364) ;  /* 0x0000000c00847947 */ /* 0x000fec0003800000 */
.L_x_1360:
        /* <DEDUP_REMOVED lines=9> */
.L_x_1368:
[----:B------:R1:W5:Y:S01]  /*26f0*/  LDG.E.U16 R25, desc[UR36][R4.64] ;  /* 0x0000002404197981 */ /* 0x000362000c1e1500 */
[----:B------:R-:W-:Y:S05]  /*2700*/  BRA `(.L_x_1364) ;  /* 0x0000000c00587947 */ /* 0x000fea0003800000 */
.L_x_1367:
        /* <DEDUP_REMOVED lines=9> */
.L_x_1370:
[----:B------:R0:W5:Y:S01]  /*27a0*/  LDG.E.U16 R25, desc[UR36][R4.64] ;  /* 0x0000002404197981 */ /* 0x000162000c1e1500 */
[----:B------:R-:W-:Y:S05]  /*27b0*/  BRA `(.L_x_1364) ;  /* 0x0000000c002c7947 */ /* 0x000fea0003800000 */
.L_x_1369:
        /* <DEDUP_REMOVED lines=13> */
.L_x_1359:
        /* <DEDUP_REMOVED lines=14> */
.L_x_1373:
        /* <DEDUP_REMOVED lines=13> */
.L_x_1372:
        /* <DEDUP_REMOVED lines=27> */
.L_x_1375:
        /* <DEDUP_REMOVED lines=12> */
[----:B------:R-:W-:-:S04]  /*2cb0*/  F2FP.F16.F32.PACK_AB R0, RZ, R0 ;  /* 0x00000000ff00723e */ /* 0x000fc800000000ff */
[----:B------:R-:W-:Y:S01]  /*2cc0*/  PRMT R25, R0, 0x7610, R25 ;  /* 0x0000761000197816 */ /* 0x000fe20000000019 */
[----:B------:R-:W-:Y:S06]  /*2cd0*/  BRA `(.L_x_1364) ;  /* 0x0000000400e47947 */ /* 0x000fec0003800000 */
.L_x_1374:
[----:B------:R-:W2:Y:S02]  /*2ce0*/  LDG.E.U16 R0, desc[UR36][R4.64] ;  /* 0x0000002404007981 */ /* 0x000ea4000c1e1500 */
[----:B--2---:R-:W-:-:S05]  /*2cf0*/  IMAD.U32 R0, R0, 0x10000, RZ ;  /* 0x0001000000007824 */ /* 0x004fca00078e00ff */
[----:B------:R-:W-:-:S04]  /*2d00*/  F2FP.F16.F32.PACK_AB R0, RZ, R0 ;  /* 0x00000000ff00723e */ /* 0x000fc800000000ff */
[----:B------:R-:W-:Y:S01]  /*2d10*/  PRMT R25, R0, 0x7610, R25 ;  /* 0x0000761000197816 */ /* 0x000fe20000000019 */
[----:B------:R-:W-:Y:S06]  /*2d20*/  BRA `(.L_x_1364) ;  /* 0x0000000400d07947 */ /* 0x000fec0003800000 */
.L_x_1371:
        /* <DEDUP_REMOVED lines=13> */
.L_x_1378:
        /* <DEDUP_REMOVED lines=21> */
.L_x_1382:
[----:B------:R-:W-:Y:S05]  /*2f50*/  BSYNC.RECONVERGENT B1 ;  /* 0x0000000000017941 */ /* 0x000fea0003800200 */
.L_x_1381:
[----:B------:R-:W-:Y:S01]  /*2f60*/  IMAD.SHL.U32 R0, R0, 0x100000, RZ ;  /* 0x0010000000007824 */ /* 0x000fe200078e00ff */
[----:B------:R-:W-:-:S04]  /*2f70*/  LEA R3, R3, 0x3b800000, 0x17 ;  /* 0x3b80000003037811 */ /* 0x000fc800078eb8ff */
[----:B------:R-:W-:-:S07]  /*2f80*/  LOP3.LUT R0, R3, R0, R7, 0xfe, !PT ;  /* 0x0000000003007212 */ /* 0x000fce00078efe07 */
.L_x_1380:
[----:B------:R-:W-:Y:S05]  /*2f90*/  BSYNC.RECONVERGENT B0 ;  /* 0x0000000000007941 */ /* 0x000fea0003800200 */
.L_x_1379:
[----:B------:R-:W-:-:S04]  /*2fa0*/  F2FP.F16.F32.PACK_AB R0, RZ, R0 ;  /* 0x00000000ff00723e */ /* 0x000fc800000000ff */
[----:B------:R-:W-:Y:S01]  /*2fb0*/  PRMT R25, R0, 0x7610, R25 ;  /* 0x0000761000197816 */ /* 0x000fe20000000019 */
[----:B------:R-:W-:Y:S06]  /*2fc0*/  BRA `(.L_x_1364) ;  /* 0x0000000400287947 */ /* 0x000fec0003800000 */
.L_x_1377:
        /* <DEDUP_REMOVED lines=21> */
.L_x_1386:
[----:B------:R-:W-:Y:S05]  /*3120*/  BSYNC.RECONVERGENT B1 ;  /* 0x0000000000017941 */ /* 0x000fea0003800200 */
.L_x_1385:
[----:B------:R-:W-:Y:S01]  /*3130*/  IMAD.SHL.U32 R0, R0, 0x200000, RZ ;  /* 0x0020000000007824 */ /* 0x000fe200078e00ff */
[----:B------:R-:W-:-:S04]  /*3140*/  LEA R3, R3, 0x37800000, 0x17 ;  /* 0x3780000003037811 */ /* 0x000fc800078eb8ff */
[----:B------:R-:W-:-:S07]  /*3150*/  LOP3.LUT R0, R3, R0, R7, 0xfe, !PT ;  /* 0x0000000003007212 */ /* 0x000fce00078efe07 */
.L_x_1384:
[----:B------:R-:W-:Y:S05]  /*3160*/  BSYNC.RECONVERGENT B0 ;  /* 0x0000000000007941 */ /* 0x000fea0003800200 */
.L_x_1383:
[----:B------:R-:W-:-:S04]  /*3170*/  F2FP.F16.F32.PACK_AB R0, RZ, R0 ;  /* 0x00000000ff00723e */ /* 0x000fc800000000ff */
[----:B------:R-:W-:Y:S01]  /*3180*/  PRMT R25, R0, 0x7610, R25 ;  /* 0x0000761000197816 */ /* 0x000fe20000000019 */
[----:B------:R-:W-:Y:S06]  /*3190*/  BRA `(.L_x_1364) ;  /* 0x0000000000b47947 */ /* 0x000fec0003800000 */
.L_x_1376:
        /* <DEDUP_REMOVED lines=14> */
.L_x_1390:
[----:B------:R-:W-:Y:S05]  /*3280*/  BSYNC.RECONVERGENT B0 ;  /* 0x0000000000007941 */ /* 0x000fea0003800200 */
.L_x_1389:
[----:B------:R-:W-:-:S04]  /*3290*/  F2FP.F16.F32.PACK_AB R0, RZ, R0 ;  /* 0x00000000ff00723e */ /* 0x000fc800000000ff */
[----:B------:R-:W-:Y:S01]  /*32a0*/  PRMT R25, R0, 0x7610, R25 ;  /* 0x0000761000197816 */ /* 0x000fe20000000019 */
[----:B------:R-:W-:Y:S06]  /*32b0*/  BRA `(.L_x_1364) ;  /* 0x00000000006c7947 */ /* 0x000fec0003800000 */
.L_x_1363:
        /* <DEDUP_REMOVED lines=16> */
.L_x_1391:
[----:B------:R-:W-:Y:S01]  /*33c0*/  PRMT R25, RZ, 0x7610, R25 ;  /* 0x00007610ff197816 */ /* 0x000fe20000000019 */
[----:B------:R-:W-:Y:S06]  /*33d0*/  BRA `(.L_x_1364) ;  /* 0x0000000000247947 */ /* 0x000fec0003800000 */
.L_x_1388:
[----:B------:R-:W2:Y:S02]  /*33e0*/  LDG.E.64 R4, desc[UR36][R4.64] ;  /* 0x0000002404047981 */ /* 0x000ea4000c1e1b00 */
[----:B--2---:R-:W0:Y:S02]  /*33f0*/  I2F.U64 R0, R4 ;  /* 0x0000000400007312 */ /* 0x004e240000301000 */
[----:B0-----:R-:W-:-:S04]  /*3400*/  F2FP.F16.F32.PACK_AB R0, RZ, R0 ;  /* 0x00000000ff00723e */ /* 0x001fc800000000ff */
[----:B------:R-:W-:Y:S01]  /*3410*/  PRMT R25, R0, 0x7610, R25 ;  /* 0x0000761000197816 */ /* 0x000fe20000000019 */
[----:B------:R-:W-:Y:S06]  /*3420*/  BRA `(.L_x_1364) ;  /* 0x0000000000107947 */ /* 0x000fec0003800000 */
.L_x_1387:
[----:B------:R-:W2:Y:S02]  /*3430*/  LDG.E R4, desc[UR36][R4.64] ;  /* 0x0000002404047981 */ /* 0x000ea4000c1e1900 */
[----:B--2---:R-:W-:-:S04]  /*3440*/  I2FP.F32.U32 R0, R4 ;  /* 0x0000000400007245 */ /* 0x004fc80000201000 */
[----:B------:R-:W-:-:S04]  /*3450*/  F2FP.F16.F32.PACK_AB R0, RZ, R0 ;  /* 0x00000000ff00723e */ /* 0x000fc800000000ff */
[----:B------:R-:W-:-:S07]  /*3460*/  PRMT R25, R0, 0x7610, R25 ;  /* 0x0000761000197816 */ /* 0x000fce0000000019 */
.L_x_1364:
        /* <DEDUP_REMOVED lines=21> */
.L_x_1395:
[----:B------:R-:W2:Y:S02]  /*35c0*/  LDG.E.U8 R4, desc[UR36][R4.64] ;  /* 0x0000002404047981 */ /* 0x000ea4000c1e1100 */
[----:B--2---:R-:W-:-:S04]  /*35d0*/  I2FP.F32.U32 R0, R4 ;  /* 0x0000000400007245 */ /* 0x004fc80000201000 */
[----:B------:R-:W-:-:S04]  /*35e0*/  F2FP.F16.F32.PACK_AB R0, RZ, R0 ;  /* 0x00000000ff00723e */ /* 0x000fc800000000ff */
[----:B------:R-:W-:Y:S01]  /*35f0*/  PRMT R24, R0, 0x7610, R24 ;  /* 0x0000761000187816 */ /* 0x000fe20000000018 */
[----:B------:R-:W-:Y:S06]  /*3600*/  BRA `(.L_x_1397) ;  /* 0x0000000c00d87947 */ /* 0x000fec0003800000 */
.L_x_1394:
        /* <DEDUP_REMOVED lines=11> */
.L_x_1399:
[----:B------:R-:W2:Y:S02]  /*36c0*/  LDG.E R4, desc[UR36][R4.64] ;  /* 0x0000002404047981 */ /* 0x000ea4000c1e1900 */
[----:B--2---:R-:W-:-:S04]  /*36d0*/  I2FP.F32.S32 R0, R4 ;  /* 0x0000000400007245 */ /* 0x004fc80000201400 */
[----:B------:R-:W-:-:S04]  /*36e0*/  F2FP.F16.F32.PACK_AB R0, RZ, R0 ;  /* 0x00000000ff00723e */ /* 0x000fc800000000ff */
[----:B------:R-:W-:Y:S01]  /*36f0*/  PRMT R24, R0, 0x7610, R24 ;  /* 0x0000761000187816 */ /* 0x000fe20000000018 */
[----:B------:R-:W-:Y:S06]  /*3700*/  BRA `(.L_x_1397) ;  /* 0x0000000c00987947 */ /* 0x000fec0003800000 */
.L_x_1398:
[----:B------:R-:W2:Y:S02]  /*3710*/  LDG.E.U16 R4, desc[UR36][R4.64] ;  /* 0x0000002404047981 */ /* 0x000ea4000c1e1500 */
[----:B--2---:R-:W0:Y:S02]  /*3720*/  I2F.S16 R0, R4 ;  /* 0x0000000400007306 */ /* 0x004e240000101400 */
[----:B0-----:R-:W-:-:S04]  /*3730*/  F2FP.F16.F32.PACK_AB R0, RZ, R0 ;  /* 0x00000000ff00723e */ /* 0x001fc800000000ff */
[----:B------:R-:W-:Y:S01]  /*3740*/  PRMT R24, R0, 0x7610, R24 ;  /* 0x0000761000187816 */ /* 0x000fe20000000018 */
[----:B------:R-:W-:Y:S06]  /*3750*/  BRA `(.L_x_1397) ;  /* 0x0000000c00847947 */ /* 0x000fec0003800000 */
.L_x_1393:
        /* <DEDUP_REMOVED lines=9> */
.L_x_1401:
[----:B------:R1:W5:Y:S01]  /*37f0*/  LDG.E.U16 R24, desc[UR36][R4.64] ;  /* 0x0000002404187981 */ /* 0x000362000c1e1500 */
[----:B------:R-:W-:Y:S05]  /*3800*/  BRA `(.L_x_1397) ;  /* 0x0000000c00587947 */ /* 0x000fea0003800000 */
.L_x_1400:
        /* <DEDUP_REMOVED lines=9> */
.L_x_1403:
[----:B------:R0:W5:Y:S01]  /*38a0*/  LDG.E.U16 R24, desc[UR36][R4.64] ;  /* 0x0000002404187981 */ /* 0x000162000c1e1500 */
[----:B------:R-:W-:Y:S05]  /*38b0*/  BRA `(.L_x_1397) ;  /* 0x0000000c002c7947 */ /* 0x000fea0003800000 */
.L_x_1402:
        /* <DEDUP_REMOVED lines=13> */
.L_x_1392:
        /* <DEDUP_REMOVED lines=14> */
.L_x_1406:
        /* <DEDUP_REMOVED lines=13> */
.L_x_1405:
        /* <DEDUP_REMOVED lines=27> */
.L_x_1408:
        /* <DEDUP_REMOVED lines=15> */
.L_x_1407:
[----:B------:R-:W2:Y:S02]  /*3de0*/  LDG.E.U16 R0, desc[UR36][R4.64] ;  /* 0x0000002404007981 */ /* 0x000ea4000c1e1500 */
[----:B--2---:R-:W-:-:S05]  /*3df0*/  IMAD.U32 R0, R0, 0x10000, RZ ;  /* 0x0001000000007824 */ /* 0x004fca00078e00ff */
[----:B------:R-:W-:-:S04]  /*3e00*/  F2FP.F16.F32.PACK_AB R0, RZ, R0 ;  /* 0x00000000ff00723e */ /* 0x000fc800000000ff */
[----:B------:R-:W-:Y:S01]  /*3e10*/  PRMT R24, R0, 0x7610, R24 ;  /* 0x0000761000187816 */ /* 0x000fe20000000018 */
[----:B------:R-:W-:Y:S06]  /*3e20*/  BRA `(.L_x_1397) ;  /* 0x0000000400d07947 */ /* 0x000fec0003800000 */
.L_x_1404:
        /* <DEDUP_REMOVED lines=13> */
.L_x_1411:
        /* <DEDUP_REMOVED lines=21> */
.L_x_1415:
[----:B------:R-:W-:Y:S05]  /*4050*/  BSYNC.RECONVERGENT B1 ;  /* 0x0000000000017941 */ /* 0x000fea0003800200 */
.L_x_1414:
[----:B------:R-:W-:Y:S01]  /*4060*/  IMAD.SHL.U32 R0, R0, 0x100000, RZ ;  /* 0x0010000000007824 */ /* 0x000fe200078e00ff */
[----:B------:R-:W-:-:S04]  /*4070*/  LEA R3, R3, 0x3b800000, 0x17 ;  /* 0x3b80000003037811 */ /* 0x000fc800078eb8ff */
[----:B------:R-:W-:-:S07]  /*4080*/  LOP3.LUT R0, R3, R0, R7, 0xfe, !PT ;  /* 0x0000000003007212 */ /* 0x000fce00078efe07 */
.L_x_1413:
[----:B------:R-:W-:Y:S05]  /*4090*/  BSYNC.RECONVERGENT B0 ;  /* 0x0000000000007941 */ /* 0x000fea0003800200 */
.L_x_1412:
[----:B------:R-:W-:-:S04]  /*40a0*/  F2FP.F16.F32.PACK_AB R0, RZ, R0 ;  /* 0x00000000ff00723e */ /* 0x000fc800000000ff */
[----:B------:R-:W-:Y:S01]  /*40b0*/  PRMT R24, R0, 0x7610, R24 ;  /* 0x0000761000187816 */ /* 0x000fe20000000018 */
[----:B------:R-:W-:Y:S06]  /*40c0*/  BRA `(.L_x_1397) ;  /* 0x0000000400287947 */ /* 0x000fec0003800000 */
.L_x_1410:
        /* <DEDUP_REMOVED lines=21> */
.L_x_1419:
[----:B------:R-:W-:Y:S05]  /*4220*/  BSYNC.RECONVERGENT B1 ;  /* 0x0000000000017941 */ /* 0x000fea0003800200 */
.L_x_1418:
[----:B------:R-:W-:Y:S01]  /*4230*/  IMAD.SHL.U32 R0, R0, 0x200000, RZ ;  /* 0x0020000000007824 */ /* 0x000fe200078e00ff */
[----:B------:R-:W-:-:S04]  /*4240*/  LEA R3, R3, 0x37800000, 0x17 ;  /* 0x3780000003037811 */ /* 0x000fc800078eb8ff */
[----:B------:R-:W-:-:S07]  /*4250*/  LOP3.LUT R0, R3, R0, R7, 0xfe, !PT ;  /* 0x0000000003007212 */ /* 0x000fce00078efe07 */
.L_x_1417:
[----:B------:R-:W-:Y:S05]  /*4260*/  BSYNC.RECONVERGENT B0 ;  /* 0x0000000000007941 */ /* 0x000fea0003800200 */
.L_x_1416:
[----:B------:R-:W-:-:S04]  /*4270*/  F2FP.F16.F32.PACK_AB R0, RZ, R0 ;  /* 0x00000000ff00723e */ /* 0x000fc800000000ff */
[----:B------:R-:W-:Y:S01]  /*4280*/  PRMT R24, R0, 0x7610, R24 ;  /* 0x0000761000187816 */ /* 0x000fe20000000018 */
[----:B------:R-:W-:Y:S06]  /*4290*/  BRA `(.L_x_1397) ;  /* 0x0000000000b47947 */ /* 0x000fec0003800000 */
.L_x_1409:
        /* <DEDUP_REMOVED lines=14> */
.L_x_1423:
[----:B------:R-:W-:Y:S05]  /*4380*/  BSYNC.RECONVERGENT B0 ;  /* 0x0000000000007941 */ /* 0x000fea0003800200 */
.L_x_1422:
[----:B------:R-:W-:-:S04]  /*4390*/  F2FP.F16.F32.PACK_AB R0, RZ, R0 ;  /* 0x00000000ff00723e */ /* 0x000fc800000000ff */
[----:B------:R-:W-:Y:S01]  /*43a0*/  PRMT R24, R0, 0x7610, R24 ;  /* 0x0000761000187816 */ /* 0x000fe20000000018 */
[----:B------:R-:W-:Y:S06]  /*43b0*/  BRA `(.L_x_1397) ;  /* 0x00000000006c7947 */ /* 0x000fec0003800000 */
.L_x_1396:
        /* <DEDUP_REMOVED lines=16> */
.L_x_1424:
[----:B------:R-:W-:Y:S01]  /*44c0*/  PRMT R24, RZ, 0x7610, R24 ;  /* 0x00007610ff187816 */ /* 0x000fe20000000018 */
[----:B------:R-:W-:Y:S06]  /*44d0*/  BRA `(.L_x_1397) ;  /* 0x0000000000247947 */ /* 0x000fec0003800000 */
.L_x_1421:
[----:B------:R-:W2:Y:S02]  /*44e0*/  LDG.E.64 R4, desc[UR36][R4.64] ;  /* 0x0000002404047981 */ /* 0x000ea4000c1e1b00 */
[----:B--2---:R-:W0:Y:S02]  /*44f0*/  I2F.U64 R0, R4 ;  /* 0x0000000400007312 */ /* 0x004e240000301000 */
[----:B0-----:R-:W-:-:S04]  /*4500*/  F2FP.F16.F32.PACK_AB R0, RZ, R0 ;  /* 0x00000000ff00723e */ /* 0x001fc800000000ff */
[----:B------:R-:W-:Y:S01]  /*4510*/  PRMT R24, R0, 0x7610, R24 ;  /* 0x0000761000187816 */ /* 0x000fe20000000018 */
[----:B------:R-:W-:Y:S06]  /*4520*/  BRA `(.L_x_1397) ;  /* 0x0000000000107947 */ /* 0x000fec0003800000 */
.L_x_1420:
[----:B------:R-:W2:Y:S02]  /*4530*/  LDG.E R4, desc[UR36][R4.64] ;  /* 0x0000002404047981 */ /* 0x000ea4000c1e1900 */
[----:B--2---:R-:W-:-:S04]  /*4540*/  I2FP.F32.U32 R0, R4 ;  /* 0x0000000400007245 */ /* 0x004fc80000201000 */
[----:B------:R-:W-:-:S04]  /*4550*/  F2FP.F16.F32.PACK_AB R0, RZ, R0 ;  /* 0x00000000ff00723e */ /* 0x000fc800000000ff */
[----:B------:R-:W-:-:S07]  /*4560*/  PRMT R24, R0, 0x7610, R24 ;  /* 0x0000761000187816 */ /* 0x000fce0000000018 */
.L_x_1397:
[----:B------:R-:W-:-:S07]  /*4570*/  VIADD R23, R23, 0x80 ;  /* 0x0000008017177836 */ /* 0x000fce0000000000 */
.L_x_1358:
[----:B------:R-:W-:Y:S05]  /*4580*/  BSYNC.RECONVERGENT B6 ;  /* 0x0000000000067941 */ /* 0x000fea0003800200 */
.L_x_1357:
        /* <DEDUP_REMOVED lines=27> */
.L_x_1430:
[----:B------:R-:W2:Y:S02]  /*4740*/  LDG.E.U8 R4, desc[UR36][R4.64] ;  /* 0x0000002404047981 */ /* 0x000ea4000c1e1100 */
[----:B--2---:R-:W-:-:S04]  /*4750*/  I2FP.F32.U32 R0, R4 ;  /* 0x0000000400007245 */ /* 0x004fc80000201000 */
[----:B------:R-:W-:-:S04]  /*4760*/  F2FP.F16.F32.PACK_AB R0, RZ, R0 ;  /* 0x00000000ff00723e */ /* 0x000fc800000000ff */
[----:B------:R-:W-:Y:S01]  /*4770*/  PRMT R18, R0, 0x7610, R18 ;  /* 0x0000761000127816 */ /* 0x000fe20000000012 */
[----:B------:R-:W-:Y:S06]  /*4780*/  BRA `(.L_x_1432) ;  /* 0x0000000c00d87947 */ /* 0x000fec0003800000 */
.L_x_1429:
        /* <DEDUP_REMOVED lines=11> */
.L_x_1434:
[----:B------:R-:W2:Y:S02]  /*4840*/  LDG.E R4, desc[UR36][R4.64] ;  /* 0x0000002404047981 */ /* 0x000ea4000c1e1900 */
[----:B--2---:R-:W-:-:S04]  /*4850*/  I2FP.F32.S32 R0, R4 ;  /* 0x0000000400007245 */ /* 0x004fc80000201400 */
[----:B------:R-:W-:-:S04]  /*4860*/  F2FP.F16.F32.PACK_AB R0, RZ, R0 ;  /* 0x00000000ff00723e */ /* 0x000fc800000000ff */
[----:B------:R-:W-:Y:S01]  /*4870*/  PRMT R18, R0, 0x7610, R18 ;  /* 0x0000761000127816 */ /* 0x000fe20000000012 */
[----:B------:R-:W-:Y:S06]  /*4880*/  BRA `(.L_x_1432) ;  /* 0x0000000c00987947 */ /* 0x000fec0003800000 */
.L_x_1433:
[----:B------:R-:W2:Y:S02]  /*4890*/  LDG.E.U16 R4, desc[UR36][R4.64] ;  /* 0x0000002404047981 */ /* 0x000ea4000c1e1500 */
[----:B--2---:R-:W0:Y:S02]  /*48a0*/  I2F.S16 R0, R4 ;  /* 0x0000000400007306 */ /* 0x004e240000101400 */
[----:B0-----:R-:W-:-:S04]  /*48b0*/  F2FP.F16.F32.PACK_AB R0, RZ, R0 ;  /* 0x00000000ff00723e */ /* 0x001fc800000000ff */
[----:B------:R-:W-:Y:S01]  /*48c0*/  PRMT R18, R0, 0x7610, R18 ;  /* 0x0000761000127816 */ /* 0x000fe20000000012 */
[----:B------:R-:W-:Y:S06]  /*48d0*/  BRA `(.L_x_1432) ;  /* 0x0000000c00847947 */ /* 0x000fec0003800000 */
.L_x_1428:
        /* <DEDUP_REMOVED lines=9> */
.L_x_1436:
[----:B------:R1:W5:Y:S01]  /*4970*/  LDG.E.U16 R18, desc[UR36][R4.64] ;  /* 0x0000002404127981 */ /* 0x000362000c1e1500 */
[----:B------:R-:W-:Y:S05]  /*4980*/  BRA `(.L_x_1432) ;  /* 0x0000000c00587947 */ /* 0x000fea0003800000 */
.L_x_1435:
        /* <DEDUP_REMOVED lines=9> */
.L_x_1438:
[----:B------:R0:W5:Y:S01]  /*4a20*/  LDG.E.U16 R18, desc[UR36][R4.64] ;  /* 0x0000002404127981 */ /* 0x000162000c1e1500 */
[----:B------:R-:W-:Y:S05]  /*4a30*/  BRA `(.L_x_1432) ;  /* 0x0000000c002c7947 */ /* 0x000fea0003800000 */
.L_x_1437:
        /* <DEDUP_REMOVED lines=13> */
.L_x_1427:
        /* <DEDUP_REMOVED lines=14> */
.L_x_1441:
        /* <DEDUP_REMOVED lines=13> */
.L_x_1440:
        /* <DEDUP_REMOVED lines=27> */
.L_x_1443:
        /* <DEDUP_REMOVED lines=15> */
.L_x_1442:
[----:B------:R-:W2:Y:S02]  /*4f60*/  LDG.E.U16 R0, desc[UR36][R4.64] ;  /* 0x0000002404007981 */ /* 0x000ea4000c1e1500 */
[----:B--2---:R-:W-:-:S05]  /*4f70*/  IMAD.U32 R0, R0, 0x10000, RZ ;  /* 0x0001000000007824 */ /* 0x004fca00078e00ff */
[----:B------:R-:W-:-:S04]  /*4f80*/  F2FP.F16.F32.PACK_AB R0, RZ, R0 ;  /* 0x00000000ff00723e */ /* 0x000fc800000000ff */
[----:B------:R-:W-:Y:S01]  /*4f90*/  PRMT R18, R0, 0x7610, R18 ;  /* 0x0000761000127816 */ /* 0x000fe20000000012 */
[----:B------:R-:W-:Y:S06]  /*4fa0*/  BRA `(.L_x_1432) ;  /* 0x0000000400d07947 */ /* 0x000fec0003800000 */
.L_x_1439:
        /* <DEDUP_REMOVED lines=13> */
.L_x_1446:
        /* <DEDUP_REMOVED lines=21> */
.L_x_1450:
[----:B------:R-:W-:Y:S05]  /*51d0*/  BSYNC.RECONVERGENT B1 ;  /* 0x0000000000017941 */ /* 0x000fea0003800200 */
.L_x_1449:
[----:B------:R-:W-:Y:S01]  /*51e0*/  IMAD.SHL.U32 R0, R0, 0x100000, RZ ;  /* 0x0010000000007824 */ /* 0x000fe200078e00ff */
[----:B------:R-:W-:-:S04]  /*51f0*/  LEA R3, R3, 0x3b800000, 0x17 ;  /* 0x3b80000003037811 */ /* 0x000fc800078eb8ff */
[----:B------:R-:W-:-:S07]  /*5200*/  LOP3.LUT R0, R3, R0, R7, 0xfe, !PT ;  /* 0x0000000003007212 */ /* 0x000fce00078efe07 */
.L_x_1448:
[----:B------:R-:W-:Y:S05]  /*5210*/  BSYNC.RECONVERGENT B0 ;  /* 0x0000000000007941 */ /* 0x000fea0003800200 */
.L_x_1447:
[----:B------:R-:W-:-:S04]  /*5220*/  F2FP.F16.F32.PACK_AB R0, RZ, R0 ;  /* 0x00000000ff00723e */ /* 0x000fc800000000ff */
[----:B------:R-:W-:Y:S01]  /*5230*/  PRMT R18, R0, 0x7610, R18 ;  /* 0x0000761000127816 */ /* 0x000fe20000000012 */
[----:B------:R-:W-:Y:S06]  /*5240*/  BRA `(.L_x_1432) ;  /* 0x0000000400287947 */ /* 0x000fec0003800000 */
.L_x_1445:
        /* <DEDUP_REMOVED lines=21> */
.L_x_1454:
[----:B------:R-:W-:Y:S05]  /*53a0*/  BSYNC.RECONVERGENT B1 ;  /* 0x0000000000017941 */ /* 0x000fea0003800200 */
.L_x_1453:
[----:B------:R-:W-:Y:S01]  /*53b0*/  IMAD.SHL.U32 R0, R0, 0x200000, RZ ;  /* 0x0020000000007824 */ /* 0x000fe200078e00ff */
[----:B------:R-:W-:-:S04]  /*53c0*/  LEA R3, R3, 0x37800000, 0x17 ;  /* 0x3780000003037811 */ /* 0x000fc800078eb8ff */
[----:B------:R-:W-:-:S07]  /*53d0*/  LOP3.LUT R0, R3, R0, R7, 0xfe, !PT ;  /* 0x0000000003007212 */ /* 0x000fce00078efe07 */
.L_x_1452:
[----:B------:R-:W-:Y:S05]  /*53e0*/  BSYNC.RECONVERGENT B0 ;  /* 0x0000000000007941 */ /* 0x000fea0003800200 */
.L_x_1451:
[----:B------:R-:W-:-:S04]  /*53f0*/  F2FP.F16.F32.PACK_AB R0, RZ, R0 ;  /* 0x00000000ff00723e */ /* 0x000fc800000000ff */
[----:B------:R-:W-:Y:S01]  /*5400*/  PRMT R18, R0, 0x7610, R18 ;  /* 0x0000761000127816 */ /* 0x000fe20000000012 */
[----:B------:R-:W-:Y:S06]  /*5410*/  BRA `(.L_x_1432) ;  /* 0x0000000000b47947 */ /* 0x000fec0003800000 */
.L_x_1444:
        /* <DEDUP_REMOVED lines=14> */
.L_x_1458:
[----:B------:R-:W-:Y:S05]  /*5500*/  BSYNC.RECONVERGENT B0 ;  /* 0x0000000000007941 */ /* 0x000fea0003800200 */
.L_x_1457:
[----:B------:R-:W-:-:S04]  /*5510*/  F2FP.F16.F32.PACK_AB R0, RZ, R0 ;  /* 0x00000000ff00723e */ /* 0x000fc800000000ff */
[----:B------:R-:W-:Y:S01]  /*5520*/  PRMT R18, R0, 0x7610, R18 ;  /* 0x0000761000127816 */ /* 0x000fe20000000012 */
[----:B------:R-:W-:Y:S06]  /*5530*/  BRA `(.L_x_1432) ;  /* 0x00000000006c7947 */ /* 0x000fec0003800000 */
.L_x_1431:
        /* <DEDUP_REMOVED lines=16> */
.L_x_1459:
[----:B------:R-:W-:Y:S01]  /*5640*/  PRMT R18, RZ, 0x7610, R18 ;  /* 0x00007610ff127816 */ /* 0x000fe20000000012 */
[----:B------:R-:W-:Y:S06]  /*5650*/  BRA `(.L_x_1432) ;  /* 0x0000000000247947 */ /* 0x000fec0003800000 */
.L_x_1456:
[----:B------:R-:W2:Y:S02]  /*5660*/  LDG.E.64 R4, desc[UR36][R4.64] ;  /* 0x0000002404047981 */ /* 0x000ea4000c1e1b00 */
[----:B--2---:R-:W0:Y:S02]  /*5670*/  I2F.U64 R0, R4 ;  /* 0x0000000400007312 */ /* 0x004e240000301000 */
[----:B0-----:R-:W-:-:S04]  /*5680*/  F2FP.F16.F32.PACK_AB R0, RZ, R0 ;  /* 0x00000000ff00723e */ /* 0x001fc800000000ff */
[----:B------:R-:W-:Y:S01]  /*5690*/  PRMT R18, R0, 0x7610, R18 ;  /* 0x0000761000127816 */ /* 0x000fe20000000012 */
[----:B------:R-:W-:Y:S06]  /*56a0*/  BRA `(.L_x_1432) ;  /* 0x0000000000107947 */ /* 0x000fec0003800000 */
.L_x_1455:
[----:B------:R-:W2:Y:S02]  /*56b0*/  LDG.E R4, desc[UR36][R4.64] ;  /* 0x0000002404047981 */ /* 0x000ea4000c1e1900 */
[----:B--2---:R-:W-:-:S04]  /*56c0*/  I2FP.F32.U32 R0, R4 ;  /* 0x0000000400007245 */ /* 0x004fc80000201000 */
[----:B------:R-:W-:-:S04]  /*56d0*/  F2FP.F16.F32.PACK_AB R0, RZ, R0 ;  /* 0x00000000ff00723e */ /* 0x000fc800000000ff */
[----:B------:R-:W-:-:S07]  /*56e0*/  PRMT R18, R0, 0x7610, R18 ;  /* 0x0000761000127816 */ /* 0x000fce0000000012 */
.L_x_1432:
[----:B------:R-:W2:Y:S01]  /*56f0*/  LDCU.U8 UR6, c[0x0][0x3b5] ;  /* 0x000076a0ff0677ac */ /* 0x000ea20008000000 */
[----:B01----:R-:W0:Y:S01]  /*5700*/  LDC.64 R4, c[0x0][0x3a8] ;  /* 0x0000ea00ff047b82 */ /* 0x003e220000000a00 */
[----:B------:R-:W1:Y:S01]  /*5710*/  LDCU UR5, c[0x0][0x3bc] ;  /* 0x00007780ff0577ac */ /* 0x000e620008000800 */
[----:B--2---:R-:W-:-:S04]  /*5720*/  UPRMT UR4, UR6, 0x9910, URZ ;  /* 0x0000991006047896 */ /* 0x004fc800080000ff */
        /* <DEDUP_REMOVED lines=18> */
.L_x_1463:
[----:B------:R-:W2:Y:S02]  /*5850*/  LDG.E.U8 R4, desc[UR36][R4.64] ;  /* 0x0000002404047981 */ /* 0x000ea4000c1e1100 */
[----:B--2---:R-:W-:-:S04]  /*5860*/  I2FP.F32.U32 R0, R4 ;  /* 0x0000000400007245 */ /* 0x004fc80000201000 */
[----:B------:R-:W-:-:S04]  /*5870*/  F2FP.F16.F32.PACK_AB R0, RZ, R0 ;  /* 0x00000000ff00723e */ /* 0x000fc800000000ff */
[----:B------:R-:W-:Y:S01]  /*5880*/  PRMT R17, R0, 0x7610, R17 ;  /* 0x0000761000117816 */ /* 0x000fe20000000011 */
[----:B------:R-:W-:Y:S06]  /*5890*/  BRA `(.L_x_1465) ;  /* 0x0000000c00d87947 */ /* 0x000fec0003800000 */
.L_x_1462:
        /* <DEDUP_REMOVED lines=11> */
.L_x_1467:
[----:B------:R-:W2:Y:S02]  /*5950*/  LDG.E R4, desc[UR36][R4.64] ;  /* 0x0000002404047981 */ /* 0x000ea4000c1e1900 */
[----:B--2---:R-:W-:-:S04]  /*5960*/  I2FP.F32.S32 R0, R4 ;  /* 0x0000000400007245 */ /* 0x004fc80000201400 */
[----:B------:R-:W-:-:S04]  /*5970*/  F2FP.F16.F32.PACK_AB R0, RZ, R0 ;  /* 0x00000000ff00723e */ /* 0x000fc800000000ff */
[----:B------:R-:W-:Y:S01]  /*5980*/  PRMT R17, R0, 0x7610, R17 ;  /* 0x0000761000117816 */ /* 0x000fe20000000011 */
[----:B------:R-:W-:Y:S06]  /*5990*/  BRA `(.L_x_1465) ;  /* 0x0000000c00987947 */ /* 0x000fec0003800000 */
.L_x_1466:
[----:B------:R-:W2:Y:S02]  /*59a0*/  LDG.E.U16 R4, desc[UR36][R4.64] ;  /* 0x0000002404047981 */ /* 0x000ea4000c1e1500 */
[----:B--2---:R-:W0:Y:S02]  /*59b0*/  I2F.S16 R0, R4 ;  /* 0x0000000400007306 */ /* 0x004e240000101400 */
[----:B0-----:R-:W-:-:S04]  /*59c0*/  F2FP.F16.F32.PACK_AB R0, RZ, R0 ;  /* 0x00000000ff00723e */ /* 0x001fc800000000ff */
[----:B------:R-:W-:Y:S01]  /*59d0*/  PRMT R17, R0, 0x7610, R17 ;  /* 0x0000761000117816 */ /* 0x000fe20000000011 */
[----:B------:R-:W-:Y:S06]  /*59e0*/  BRA `(.L_x_1465) ;  /* 0x0000000c00847947 */ /* 0x000fec0003800000 */
.L_x_1461:
        /* <DEDUP_REMOVED lines=9> */
.L_x_1469:
[----:B------:R1:W5:Y:S01]  /*5a80*/  LDG.E.U16 R17, desc[UR36][R4.64] ;  /* 0x0000002404117981 */ /* 0x000362000c1e1500 */
[----:B------:R-:W-:Y:S05]  /*5a90*/  BRA `(.L_x_1465) ;  /* 0x0000000c00587947 */ /* 0x000fea0003800000 */
.L_x_1468:
        /* <DEDUP_REMOVED lines=9> */
.L_x_1471:
[----:B------:R0:W5:Y:S01]  /*5b30*/  LDG.E.U16 R17, desc[UR36][R4.64] ;  /* 0x0000002404117981 */ /* 0x000162000c1e1500 */
[----:B------:R-:W-:Y:S05]  /*5b40*/  BRA `(.L_x_1465) ;  /* 0x0000000c002c7947 */ /* 0x000fea0003800000 */
.L_x_1470:
        /* <DEDUP_REMOVED lines=13> */
.L_x_1460:
        /* <DEDUP_REMOVED lines=14> */
.L_x_1474:
        /* <DEDUP_REMOVED lines=13> */
.L_x_1473:
        /* <DEDUP_REMOVED lines=27> */
.L_x_1476:
        /* <DEDUP_REMOVED lines=15> */
.L_x_1475:
[----:B------:R-:W2:Y:S02]  /*6070*/  LDG.E.U16 R0, desc[UR36][R4.64] ;  /* 0x0000002404007981 */ /* 0x000ea4000c1e1500 */
[----:B--2---:R-:W-:-:S05]  /*6080*/  IMAD.U32 R0, R0, 0x10000, RZ ;  /* 0x0001000000007824 */ /* 0x004fca00078e00ff */
[----:B------:R-:W-:-:S04]  /*6090*/  F2FP.F16.F32.PACK_AB R0, RZ, R0 ;  /* 0x00000000ff00723e */ /* 0x000fc800000000ff */
[----:B------:R-:W-:Y:S01]  /*60a0*/  PRMT R17, R0, 0x7610, R17 ;  /* 0x0000761000117816 */ /* 0x000fe20000000011 */
[----:B------:R-:W-:Y:S06]  /*60b0*/  BRA `(.L_x_1465) ;  /* 0x0000000400d07947 */ /* 0x000fec0003800000 */
.L_x_1472:
        /* <DEDUP_REMOVED lines=13> */
.L_x_1479:
        /* <DEDUP_REMOVED lines=21> */
.L_x_1483:
[----:B------:R-:W-:Y:S05]  /*62e0*/  BSYNC.RECONVERGENT B1 ;  /* 0x0000000000017941 */ /* 0x000fea0003800200 */
.L_x_1482:
[----:B------:R-:W-:Y:S01]  /*62f0*/  IMAD.SHL.U32 R0, R0, 0x100000, RZ ;  /* 0x0010000000007824 */ /* 0x000fe200078e00ff */
[----:B------:R-:W-:-:S04]  /*6300*/  LEA R3, R3, 0x3b800000, 0x17 ;  /* 0x3b80000003037811 */ /* 0x000fc800078eb8ff */
[----:B------:R-:W-:-:S07]  /*6310*/  LOP3.LUT R0, R3, R0, R7, 0xfe, !PT ;  /* 0x0000000003007212 */ /* 0x000fce00078efe07 */
.L_x_1481:
[----:B------:R-:W-:Y:S05]  /*6320*/  BSYNC.RECONVERGENT B0 ;  /* 0x0000000000007941 */ /* 0x000fea0003800200 */
.L_x_1480:
[----:B------:R-:W-:-:S04]  /*6330*/  F2FP.F16.F32.PACK_AB R0, RZ, R0 ;  /* 0x00000000ff00723e */ /* 0x000fc800000000ff */
[----:B------:R-:W-:Y:S01]  /*6340*/  PRMT R17, R0, 0x7610, R17 ;  /* 0x0000761000117816 */ /* 0x000fe20000000011 */
[----:B------:R-:W-:Y:S06]  /*6350*/  BRA `(.L_x_1465) ;  /* 0x0000000400287947 */ /* 0x000fec0003800000 */
.L_x_1478:
        /* <DEDUP_REMOVED lines=21> */
.L_x_1487:
[----:B------:R-:W-:Y:S05]  /*64b0*/  BSYNC.RECONVERGENT B1 ;  /* 0x0000000000017941 */ /* 0x000fea0003800200 */
.L_x_1486:
[----:B------:R-:W-:Y:S01]  /*64c0*/  IMAD.SHL.U32 R0, R0, 0x200000, RZ ;  /* 0x0020000000007824 */ /* 0x000fe200078e00ff */
[----:B------:R-:W-:-:S04]  /*64d0*/  LEA R3, R3, 0x37800000, 0x17 ;  /* 0x3780000003037811 */ /* 0x000fc800078eb8ff */
[----:B------:R-:W-:-:S07]  /*64e0*/  LOP3.LUT R0, R3, R0, R7, 0xfe, !PT ;  /* 0x0000000003007212 */ /* 0x000fce00078efe07 */
.L_x_1485:
[----:B------:R-:W-:Y:S05]  /*64f0*/  BSYNC.RECONVERGENT B0 ;  /* 0x0000000000007941 */ /* 0x000fea0003800200 */
.L_x_1484:
[----:B------:R-:W-:-:S04]  /*6500*/  F2FP.F16.F32.PACK_AB R0, RZ, R0 ;  /* 0x00000000ff00723e */ /* 0x000fc800000000ff */
[----:B------:R-:W-:Y:S01]  /*6510*/  PRMT R17, R0, 0x7610, R17 ;  /* 0x0000761000117816 */ /* 0x000fe20000000011 */
[----:B------:R-:W-:Y:S06]  /*6520*/  BRA `(.L_x_1465) ;  /* 0x0000000000b47947 */ /* 0x000fec0003800000 */
.L_x_1477:
        /* <DEDUP_REMOVED lines=14> */
.L_x_1491:
[----:B------:R-:W-:Y:S05]  /*6610*/  BSYNC.RECONVERGENT B0 ;  /* 0x0000000000007941 */ /* 0x000fea0003800200 */
.L_x_1490:
[----:B------:R-:W-:-:S04]  /*6620*/  F2FP.F16.F32.PACK_AB R0, RZ, R0 ;  /* 0x00000000ff00723e */ /* 0x000fc800000000ff */
[----:B------:R-:W-:Y:S01]  /*6630*/  PRMT R17, R0, 0x7610, R17 ;  /* 0x0000761000117816 */ /* 0x000fe20000000011 */
[----:B------:R-:W-:Y:S06]  /*6640*/  BRA `(.L_x_1465) ;  /* 0x00000000006c7947 */ /* 0x000fec0003800000 */
.L_x_1464:
        /* <DEDUP_REMOVED lines=16> */
.L_x_1492:
[----:B------:R-:W-:Y:S01]  /*6750*/  PRMT R17, RZ, 0x7610, R17 ;  /* 0x00007610ff117816 */ /* 0x000fe20000000011 */
[----:B------:R-:W-:Y:S06]  /*6760*/  BRA `(.L_x_1465) ;  /* 0x0000000000247947 */ /* 0x000fec0003800000 */
.L_x_1489:
[----:B------:R-:W2:Y:S02]  /*6770*/  LDG.E.64 R4, desc[UR36][R4.64] ;  /* 0x0000002404047981 */ /* 0x000ea4000c1e1b00 */
[----:B--2---:R-:W0:Y:S02]  /*6780*/  I2F.U64 R0, R4 ;  /* 0x0000000400007312 */ /* 0x004e240000301000 */
[----:B0-----:R-:W-:-:S04]  /*6790*/  F2FP.F16.F32.PACK_AB R0, RZ, R0 ;  /* 0x00000000ff00723e */ /* 0x001fc800000000ff */
[----:B------:R-:W-:Y:S01]  /*67a0*/  PRMT R17, R0, 0x7610, R17 ;  /* 0x0000761000117816 */ /* 0x000fe20000000011 */
[----:B------:R-:W-:Y:S06]  /*67b0*/  BRA `(.L_x_1465) ;  /* 0x0000000000107947 */ /* 0x000fec0003800000 */
.L_x_1488:
[----:B------:R-:W2:Y:S02]  /*67c0*/  LDG.E R4, desc[UR36][R4.64] ;  /* 0x0000002404047981 */ /* 0x000ea4000c1e1900 */
[----:B--2---:R-:W-:-:S04]  /*67d0*/  I2FP.F32.U32 R0, R4 ;  /* 0x0000000400007245 */ /* 0x004fc80000201000 */
[----:B------:R-:W-:-:S04]  /*67e0*/  F2FP.F16.F32.PACK_AB R0, RZ, R0 ;  /* 0x00000000ff00723e */ /* 0x000fc800000000ff */
[----:B------:R-:W-:-:S07]  /*67f0*/  PRMT R17, R0, 0x7610, R17 ;  /* 0x0000761000117816 */ /* 0x000fce0000000011 */
.L_x_1465:
[----:B------:R-:W-:-:S07]  /*6800*/  VIADD R23, R23, 0x80 ;  /* 0x0000008017177836 */ /* 0x000fce0000000000 */
.L_x_1426:
[----:B------:R-:W-:Y:S05]  /*6810*/  BSYNC.RECONVERGENT B6 ;  /* 0x0000000000067941 */ /* 0x000fea0003800200 */
.L_x_1425:
        /* <DEDUP_REMOVED lines=27> */
.L_x_1498:
[----:B------:R-:W2:Y:S02]  /*69d0*/  LDG.E.U8 R4, desc[UR36][R4.64] ;  /* 0x0000002404047981 */ /* 0x000ea4000c1e1100 */
[----:B--2---:R-:W-:-:S04]  /*69e0*/  I2FP.F32.U32 R0, R4 ;  /* 0x0000000400007245 */ /* 0x004fc80000201000 */
[----:B------:R-:W-:-:S04]  /*69f0*/  F2FP.F16.F32.PACK_AB R0, RZ, R0 ;  /* 0x00000000ff00723e */ /* 0x000fc800000000ff */
[----:B------:R-:W-:Y:S01]  /*6a00*/  PRMT R22, R0, 0x7610, R22 ;  /* 0x0000761000167816 */ /* 0x000fe20000000016 */
[----:B------:R-:W-:Y:S06]  /*6a10*/  BRA `(.L_x_1500) ;  /* 0x0000000c00d87947 */ /* 0x000fec0003800000 */
.L_x_1497:
        /* <DEDUP_REMOVED lines=11> */
.L_x_1502:
[----:B------:R-:W2:Y:S02]  /*6ad0*/  LDG.E R4, desc[UR36][R4.64] ;  /* 0x0000002404047981 */ /* 0x000ea4000c1e1900 */
[----:B--2---:R-:W-:-:S04]  /*6ae0*/  I2FP.F32.S32 R0, R4 ;  /* 0x0000000400007245 */ /* 0x004fc80000201400 */
[----:B------:R-:W-:-:S04]  /*6af0*/  F2FP.F16.F32.PACK_AB R0, RZ, R0 ;  /* 0x00000000ff00723e */ /* 0x000fc800000000ff */
[----:B------:R-:W-:Y:S01]  /*6b00*/  PRMT R22, R0, 0x7610, R22 ;  /* 0x0000761000167816 */ /* 0x000fe20000000016 */
[----:B------:R-:W-:Y:S06]  /*6b10*/  BRA `(.L_x_1500) ;  /* 0x0000000c00987947 */ /* 0x000fec0003800000 */
.L_x_1501:
[----:B------:R-:W2:Y:S02]  /*6b20*/  LDG.E.U16 R4, desc[UR36][R4.64] ;  /* 0x0000002404047981 */ /* 0x000ea4000c1e1500 */
[----:B--2---:R-:W0:Y:S02]  /*6b30*/  I2F.S16 R0, R4 ;  /* 0x0000000400007306 */ /* 0x004e240000101400 */
[----:B0-----:R-:W-:-:S04]  /*6b40*/  F2FP.F16.F32.PACK_AB R0, RZ, R0 ;  /* 0x00000000ff00723e */ /* 0x001fc800000000ff */
[----:B------:R-:W-:Y:S01]  /*6b50*/  PRMT R22, R0, 0x7610, R22 ;  /* 0x0000761000167816 */ /* 0x000fe20000000016 */
[----:B------:R-:W-:Y:S06]  /*6b60*/  BRA `(.L_x_1500) ;  /* 0x0000000c00847947 */ /* 0x000fec0003800000 */
.L_x_1496:
        /* <DEDUP_REMOVED lines=9> */
.L_x_1504:
[----:B------:R0:W5:Y:S01]  /*6c00*/  LDG.E.U16 R22, desc[UR36][R4.64] ;  /* 0x0000002404167981 */ /* 0x000162000c1e1500 */
[----:B------:R-:W-:Y:S05]  /*6c10*/  BRA `(.L_x_1500) ;  /* 0x0000000c00587947 */ /* 0x000fea0003800000 */
.L_x_1503:
        /* <DEDUP_REMOVED lines=9> */
.L_x_1506:
[----:B------:R1:W5:Y:S01]  /*6cb0*/  LDG.E.U16 R22, desc[UR36][R4.64] ;  /* 0x0000002404167981 */ /* 0x000362000c1e1500 */
[----:B------:R-:W-:Y:S05]  /*6cc0*/  BRA `(.L_x_1500) ;  /* 0x0000000c002c7947 */ /* 0x000fea0003800000 */
.L_x_1505:
        /* <DEDUP_REMOVED lines=13> */
.L_x_1495:
        /* <DEDUP_REMOVED lines=14> */
.L_x_1509:
        /* <DEDUP_REMOVED lines=13> */
.L_x_1508:
        /* <DEDUP_REMOVED lines=27> */
.L_x_1511:
        /* <DEDUP_REMOVED lines=15> */
.L_x_1510:
[----:B------:R-:W2:Y:S02]  /*71f0*/  LDG.E.U16 R0, desc[UR36][R4.64] ;  /* 0x0000002404007981 */ /* 0x000ea4000c1e1500 */
[----:B--2---:R-:W-:-:S05]  /*7200*/  IMAD.U32 R0, R0, 0x10000, RZ ;  /* 0x0001000000007824 */ /* 0x004fca00078e00ff */
[----:B------:R-:W-:-:S04]  /*7210*/  F2FP.F16.F32.PACK_AB R0, RZ, R0 ;  /* 0x00000000ff00723e */ /* 0x000fc800000000ff */
[----:B------:R-:W-:Y:S01]  /*7220*/  PRMT R22, R0, 0x7610, R22 ;  /* 0x0000761000167816 */ /* 0x000fe20000000016 */
[----:B------:R-:W-:Y:S06]  /*7230*/  BRA `(.L_x_1500) ;  /* 0x0000000400d07947 */ /* 0x000fec0003800000 */
.L_x_1507:
        /* <DEDUP_REMOVED lines=13> */
.L_x_1514:
        /* <DEDUP_REMOVED lines=21> */
.L_x_1518:
[----:B------:R-:W-:Y:S05]  /*7460*/  BSYNC.RECONVERGENT B1 ;  /* 0x0000000000017941 */ /* 0x000fea0003800200 */
.L_x_1517:
[----:B------:R-:W-:Y:S01]  /*7470*/  IMAD.SHL.U32 R0, R0, 0x100000, RZ ;  /* 0x0010000000007824 */ /* 0x000fe200078e00ff */
[----:B------:R-:W-:-:S04]  /*7480*/  LEA R3, R3, 0x3b800000, 0x17 ;  /* 0x3b80000003037811 */ /* 0x000fc800078eb8ff */
[----:B------:R-:W-:-:S07]  /*7490*/  LOP3.LUT R0, R3, R0, R7, 0xfe, !PT ;  /* 0x0000000003007212 */ /* 0x000fce00078efe07 */
.L_x_1516:
[----:B------:R-:W-:Y:S05]  /*74a0*/  BSYNC.RECONVERGENT B0 ;  /* 0x0000000000007941 */ /* 0x000fea0003800200 */
.L_x_1515:
[----:B------:R-:W-:-:S04]  /*74b0*/  F2FP.F16.F32.PACK_AB R0, RZ, R0 ;  /* 0x00000000ff00723e */ /* 0x000fc800000000ff */
[----:B------:R-:W-:Y:S01]  /*74c0*/  PRMT R22, R0, 0x7610, R22 ;  /* 0x0000761000167816 */ /* 0x000fe20000000016 */
[----:B------:R-:W-:Y:S06]  /*74d0*/  BRA `(.L_x_1500) ;  /* 0x0000000400287947 */ /* 0x000fec0003800000 */
.L_x_1513:
        /* <DEDUP_REMOVED lines=21> */
.L_x_1522:
[----:B------:R-:W-:Y:S05]  /*7630*/  BSYNC.RECONVERGENT B1 ;  /* 0x0000000000017941 */ /* 0x000fea0003800200 */
.L_x_1521:
[----:B------:R-:W-:Y:S01]  /*7640*/  IMAD.SHL.U32 R0, R0, 0x200000, RZ ;  /* 0x0020000000007824 */ /* 0x000fe200078e00ff */
[----:B------:R-:W-:-:S04]  /*7650*/  LEA R3, R3, 0x37800000, 0x17 ;  /* 0x3780000003037811 */ /* 0x000fc800078eb8ff */
[----:B------:R-:W-:-:S07]  /*7660*/  LOP3.LUT R0, R3, R0, R7, 0xfe, !PT ;  /* 0x0000000003007212 */ /* 0x000fce00078efe07 */
.L_x_1520:
[----:B------:R-:W-:Y:S05]  /*7670*/  BSYNC.RECONVERGENT B0 ;  /* 0x0000000000007941 */ /* 0x000fea0003800200 */
.L_x_1519:
[----:B------:R-:W-:-:S04]  /*7680*/  F2FP.F16.F32.PACK_AB R0, RZ, R0 ;  /* 0x00000000ff00723e */ /* 0x000fc800000000ff */
[----:B------:R-:W-:Y:S01]  /*7690*/  PRMT R22, R0, 0x7610, R22 ;  /* 0x0000761000167816 */ /* 0x000fe20000000016 */
[----:B------:R-:W-:Y:S06]  /*76a0*/  BRA `(.L_x_1500) ;  /* 0x0000000000b47947 */ /* 0x000fec0003800000 */
.L_x_1512:
        /* <DEDUP_REMOVED lines=14> */
.L_x_1526:
[----:B------:R-:W-:Y:S05]  /*7790*/  BSYNC.RECONVERGENT B0 ;  /* 0x0000000000007941 */ /* 0x000fea0003800200 */
.L_x_1525:
[----:B------:R-:W-:-:S04]  /*77a0*/  F2FP.F16.F32.PACK_AB R0, RZ, R0 ;  /* 0x00000000ff00723e */ /* 0x000fc800000000ff */
[----:B------:R-:W-:Y:S01]  /*77b0*/  PRMT R22, R0, 0x7610, R22 ;  /* 0x0000761000167816 */ /* 0x000fe20000000016 */
[----:B------:R-:W-:Y:S06]  /*77c0*/  BRA `(.L_x_1500) ;  /* 0x00000000006c7947 */ /* 0x000fec0003800000 */
.L_x_1499:
        /* <DEDUP_REMOVED lines=16> */
.L_x_1527:
[----:B------:R-:W-:Y:S01]  /*78d0*/  PRMT R22, RZ, 0x7610, R22 ;  /* 0x00007610ff167816 */ /* 0x000fe20000000016 */
[----:B------:R-:W-:Y:S06]  /*78e0*/  BRA `(.L_x_1500) ;  /* 0x0000000000247947 */ /* 0x000fec0003800000 */
.L_x_1524:
[----:B------:R-:W2:Y:S02]  /*78f0*/  LDG.E.64 R4, desc[UR36][R4.64] ;  /* 0x0000002404047981 */ /* 0x000ea4000c1e1b00 */
[----:B--2---:R-:W0:Y:S02]  /*7900*/  I2F.U64 R0, R4 ;  /* 0x0000000400007312 */ /* 0x004e240000301000 */
[----:B0-----:R-:W-:-:S04]  /*7910*/  F2FP.F16.F32.PACK_AB R0, RZ, R0 ;  /* 0x00000000ff00723e */ /* 0x001fc800000000ff */
[----:B------:R-:W-:Y:S01]  /*7920*/  PRMT R22, R0, 0x7610, R22 ;  /* 0x0000761000167816 */ /* 0x000fe20000000016 */
[----:B------:R-:W-:Y:S06]  /*7930*/  BRA `(.L_x_1500) ;  /* 0x0000000000107947 */ /* 0x000fec0003800000 */
.L_x_1523:
[----:B------:R-:W2:Y:S02]  /*7940*/  LDG.E R4, desc[UR36][R4.64] ;  /* 0x0000002404047981 */ /* 0x000ea4000c1e1900 */
[----:B--2---:R-:W-:-:S04]  /*7950*/  I2FP.F32.U32 R0, R4 ;  /* 0x0000000400007245 */ /* 0x004fc80000201000 */
[----:B------:R-:W-:-:S04]  /*7960*/  F2FP.F16.F32.PACK_AB R0, RZ, R0 ;  /* 0x00000000ff00723e */ /* 0x000fc800000000ff */
[----:B------:R-:W-:-:S07]  /*7970*/  PRMT R22, R0, 0x7610, R22 ;  /* 0x0000761000167816 */ /* 0x000fce0000000016 */
.L_x_1500:
        /* <DEDUP_REMOVED lines=21> */
.L_x_1531:
[----:B------:R-:W2:Y:S02]  /*7ad0*/  LDG.E.U8 R4, desc[UR36][R4.64] ;  /* 0x0000002404047981 */ /* 0x000ea4000c1e1100 */
[----:B--2---:R-:W-:-:S04]  /*7ae0*/  I2FP.F32.U32 R0, R4 ;  /* 0x0000000400007245 */ /* 0x004fc80000201000 */
[----:B------:R-:W-:Y:S01]  /*7af0*/  F2FP.F16.F32.PACK_AB R0, RZ, R0 ;  /* 0x00000000ff00723e */ /* 0x000fe200000000ff */
[----:B------:R-:W-:Y:S06]  /*7b00*/  BRA `(.L_x_1494) ;  /* 0x0000000c00a07947 */ /* 0x000fec0003800000 */
.L_x_1530:
        /* <DEDUP_REMOVED lines=10> */
.L_x_1534:
[----:B------:R-:W2:Y:S02]  /*7bb0*/  LDG.E R4, desc[UR36][R4.64] ;  /* 0x0000002404047981 */ /* 0x000ea4000c1e1900 */
[----:B--2---:R-:W-:-:S04]  /*7bc0*/  I2FP.F32.S32 R0, R4 ;  /* 0x0000000400007245 */ /* 0x004fc80000201400 */
[----:B------:R-:W-:Y:S01]  /*7bd0*/  F2FP.F16.F32.PACK_AB R0, RZ, R0 ;  /* 0x00000000ff00723e */ /* 0x000fe200000000ff */
[----:B------:R-:W-:Y:S06]  /*7be0*/  BRA `(.L_x_1494) ;  /* 0x0000000c00687947 */ /* 0x000fec0003800000 */
.L_x_1533:
[----:B------:R-:W2:Y:S02]  /*7bf0*/  LDG.E.U16 R4, desc[UR36][R4.64] ;  /* 0x0000002404047981 */ /* 0x000ea4000c1e1500 */
[----:B--2---:R-:W0:Y:S02]  /*7c00*/  I2F.S16 R0, R4 ;  /* 0x0000000400007306 */ /* 0x004e240000101400 */
[----:B0-----:R-:W-:Y:S01]  /*7c10*/  F2FP.F16.F32.PACK_AB R0, RZ, R0 ;  /* 0x00000000ff00723e */ /* 0x001fe200000000ff */
[----:B------:R-:W-:Y:S06]  /*7c20*/  BRA `(.L_x_1494) ;  /* 0x0000000c00587947 */ /* 0x000fec0003800000 */
.L_x_1529:
        /* <DEDUP_REMOVED lines=9> */
.L_x_1536:
[----:B------:R2:W5:Y:S01]  /*7cc0*/  LDG.E.U16 R0, desc[UR36][R4.64] ;  /* 0x0000002404007981 */ /* 0x000562000c1e1500 */
[----:B------:R-:W-:Y:S05]  /*7cd0*/  BRA `(.L_x_1494) ;  /* 0x0000000c002c7947 */ /* 0x000fea0003800000 */
.L_x_1535:
        /* <DEDUP_REMOVED lines=9> */
.L_x_1538:
[----:B------:R3:W5:Y:S01]  /*7d70*/  LDG.E.U16 R0, desc[UR36][R4.64] ;  /* 0x0000002404007981 */ /* 0x000762000c1e1500 */
[----:B------:R-:W-:Y:S05]  /*7d80*/  BRA `(.L_x_1494) ;  /* 0x0000000c00007947 */ /* 0x000fea0003800000 */
.L_x_1537:
        /* <DEDUP_REMOVED lines=12> */
.L_x_1528:
        /* <DEDUP_REMOVED lines=13> */
.L_x_1541:
        /* <DEDUP_REMOVED lines=12> */
.L_x_1540:
        /* <DEDUP_REMOVED lines=27> */
.L_x_1543:
        /* <DEDUP_REMOVED lines=12> */
[----:B------:R-:W-:Y:S01]  /*8250*/  F2FP.F16.F32.PACK_AB R0, RZ, R0 ;  /* 0x00000000ff00723e */ /* 0x000fe200000000ff */
[----:B------:R-:W-:Y:S06]  /*8260*/  BRA `(.L_x_1494) ;  /* 0x0000000400c87947 */ /* 0x000fec0003800000 */
.L_x_1542:
[----:B------:R-:W2:Y:S02]  /*8270*/  LDG.E.U16 R0, desc[UR36][R4.64] ;  /* 0x0000002404007981 */ /* 0x000ea4000c1e1500 */
[----:B--2---:R-:W-:-:S05]  /*8280*/  IMAD.U32 R0, R0, 0x10000, RZ ;  /* 0x0001000000007824 */ /* 0x004fca00078e00ff */
[----:B------:R-:W-:Y:S01]  /*8290*/  F2FP.F16.F32.PACK_AB R0, RZ, R0 ;  /* 0x00000000ff00723e */ /* 0x000fe200000000ff */
[----:B------:R-:W-:Y:S06]  /*82a0*/  BRA `(.L_x_1494) ;  /* 0x0000000400b87947 */ /* 0x000fec0003800000 */
.L_x_1539:
        /* <DEDUP_REMOVED lines=12> */
.L_x_1546:
        /* <DEDUP_REMOVED lines=21> */
.L_x_1550:
[----:B------:R-:W-:Y:S05]  /*84c0*/  BSYNC.RECONVERGENT B1 ;  /* 0x0000000000017941 */ /* 0x000fea0003800200 */
.L_x_1549:
[----:B------:R-:W-:Y:S01]  /*84d0*/  IMAD.SHL.U32 R0, R0, 0x100000, RZ ;  /* 0x0010000000007824 */ /* 0x000fe200078e00ff */
[----:B------:R-:W-:-:S04]  /*84e0*/  LEA R3, R3, 0x3b800000, 0x17 ;  /* 0x3b80000003037811 */ /* 0x000fc800078eb8ff */
[----:B------:R-:W-:-:S07]  /*84f0*/  LOP3.LUT R0, R3, R0, R7, 0xfe, !PT ;  /* 0x0000000003007212 */ /* 0x000fce00078efe07 */
.L_x_1548:
[----:B------:R-:W-:Y:S05]  /*8500*/  BSYNC.RECONVERGENT B0 ;  /* 0x0000000000007941 */ /* 0x000fea0003800200 */
.L_x_1547:
[----:B------:R-:W-:Y:S01]  /*8510*/  F2FP.F16.F32.PACK_AB R0, RZ, R0 ;  /* 0x00000000ff00723e */ /* 0x000fe200000000ff */
[----:B------:R-:W-:Y:S06]  /*8520*/  BRA `(.L_x_1494) ;  /* 0x0000000400187947 */ /* 0x000fec0003800000 */
.L_x_1545:
        /* <DEDUP_REMOVED lines=21> */
.L_x_1554:
[----:B------:R-:W-:Y:S05]  /*8680*/  BSYNC.RECONVERGENT B1 ;  /* 0x0000000000017941 */ /* 0x000fea0003800200 */
.L_x_1553:
[----:B------:R-:W-:Y:S01]  /*8690*/  IMAD.SHL.U32 R0, R0, 0x200000, RZ ;  /* 0x0020000000007824 */ /* 0x000fe200078e00ff */
[----:B------:R-:W-:-:S04]  /*86a0*/  LEA R3, R3, 0x37800000, 0x17 ;  /* 0x3780000003037811 */ /* 0x000fc800078eb8ff */
[----:B------:R-:W-:-:S07]  /*86b0*/  LOP3.LUT R0, R3, R0, R7, 0xfe, !PT ;  /* 0x0000000003007212 */ /* 0x000fce00078efe07 */
.L_x_1552:
[----:B------:R-:W-:Y:S05]  /*86c0*/  BSYNC.RECONVERGENT B0 ;  /* 0x0000000000007941 */ /* 0x000fea0003800200 */
.L_x_1551:
[----:B------:R-:W-:Y:S01]  /*86d0*/  F2FP.F16.F32.PACK_AB R0, RZ, R0 ;  /* 0x00000000ff00723e */ /* 0x000fe200000000ff */
[----:B------:R-:W-:Y:S06]  /*86e0*/  BRA `(.L_x_1494) ;  /* 0x0000000000a87947 */ /* 0x000fec0003800000 */
.L_x_1544:
        /* <DEDUP_REMOVED lines=14> */
.L_x_1558:
[----:B------:R-:W-:Y:S05]  /*87d0*/  BSYNC.RECONVERGENT B0 ;  /* 0x0000000000007941 */ /* 0x000fea0003800200 */
.L_x_1557:
[----:B------:R-:W-:Y:S01]  /*87e0*/  F2FP.F16.F32.PACK_AB R0, RZ, R0 ;  /* 0x00000000ff00723e */ /* 0x000fe200000000ff */
[----:B------:R-:W-:Y:S06]  /*87f0*/  BRA `(.L_x_1494) ;  /* 0x0000000000647947 */ /* 0x000fec0003800000 */
.L_x_1532:
        /* <DEDUP_REMOVED lines=16> */
.L_x_1559:
[----:B------:R-:W-:Y:S01]  /*8900*/  PRMT R0, RZ, 0x7610, R0 ;  /* 0x00007610ff007816 */ /* 0x000fe20000000000 */
[----:B------:R-:W-:Y:S06]  /*8910*/  BRA `(.L_x_1494) ;  /* 0x00000000001c7947 */ /* 0x000fec0003800000 */
.L_x_1556:
[----:B------:R-:W2:Y:S02]  /*8920*/  LDG.E.64 R4, desc[UR36][R4.64] ;  /* 0x0000002404047981 */ /* 0x000ea4000c1e1b00 */
[----:B--2---:R-:W0:Y:S02]  /*8930*/  I2F.U64 R0, R4 ;  /* 0x0000000400007312 */ /* 0x004e240000301000 */
[----:B0-----:R-:W-:Y:S01]  /*8940*/  F2FP.F16.F32.PACK_AB R0, RZ, R0 ;  /* 0x00000000ff00723e */ /* 0x001fe200000000ff */
[----:B------:R-:W-:Y:S06]  /*8950*/  BRA `(.L_x_1494) ;  /* 0x00000000000c7947 */ /* 0x000fec0003800000 */
.L_x_1555:
[----:B------:R-:W2:Y:S02]  /*8960*/  LDG.E R4, desc[UR36][R4.64] ;  /* 0x0000002404047981 */ /* 0x000ea4000c1e1900 */
[----:B--2---:R-:W-:-:S04]  /*8970*/  I2FP.F32.U32 R0, R4 ;  /* 0x0000000400007245 */ /* 0x004fc80000201000 */
[----:B------:R-:W-:-:S07]  /*8980*/  F2FP.F16.F32.PACK_AB R0, RZ, R0 ;  /* 0x00000000ff00723e */ /* 0x000fce00000000ff */
.L_x_1494:
[----:B------:R-:W-:Y:S05]  /*8990*/  BSYNC.RECONVERGENT B6 ;  /* 0x0000000000067941 */ /* 0x000fea0003800200 */
.L_x_1493:
[CC--:B------:R-:W-:Y:S01]  /*89a0*/  ISETP.GE.AND P0, PT, R19.reuse, R16.reuse, PT ;  /* 0x000000101300720c */ /* 0x0c0fe20003f06270 */
[C---:B------:R-:W-:Y:S01]  /*89b0*/  VIADD R23, R19.reuse, 0x80 ;  /* 0x0000008013177836 */ /* 0x040fe20000000000 */
[----:B------:R-:W-:Y:S01]  /*89c0*/  BSSY.RECONVERGENT B6, `(.L_x_1560) ;  /* 0x0000134000067945 */ /* 0x000fe20003800200 */
[C---:B------:R-:W-:Y:S02]  /*89d0*/  VIADD R3, R19.reuse, 0x100 ;  /* 0x0000010013037836 */ /* 0x040fe40000000000 */
[----:B0123--:R-:W-:Y:S01]  /*89e0*/  VIADD R5, R19, 0x180 ;  /* 0x0000018013057836 */ /* 0x00ffe20000000000 */
[-C--:B------:R-:W-:Y:S02]  /*89f0*/  ISETP.GE.AND P3, PT, R23, R16.reuse, PT ;  /* 0x000000101700720c */ /* 0x080fe40003f66270 */
[-C--:B------:R-:W-:Y:S02]  /*8a00*/  ISETP.GE.AND P2, PT, R3, R16.reuse, PT ;  /* 0x000000100300720c */ /* 0x080fe40003f46270 */
[----:B------:R-:W-:-:S03]  /*8a10*/  ISETP.GE.AND P1, PT, R5, R16, PT ;  /* 0x000000100500720c */ /* 0x000fc60003f26270 */
[----:B------:R-:W0:Y:S01]  /*8a20*/  @!P0 LDC.64 R8, c[0x0][0x388] ;  /* 0x0000e200ff088b82 */ /* 0x000e220000000a00 */
[----:B-----5:R-:W-:Y:S02]  /*8a30*/  @!P0 HADD2.F32 R26, -RZ, R26.H0_H0 ;  /* 0x2000001aff1a8230 */ /* 0x020fe40000004100 */
[----:B------:R-:W-:-:S03]  /*8a40*/  @!P0 HADD2.F32 R27, -RZ, R27.H0_H0 ;  /* 0x2000001bff1b8230 */ /* 0x000fc60000004100 */
[----:B------:R-:W-:Y:S02]  /*8a50*/  @!P3 HADD2.F32 R3, -RZ, R24.H0_H0 ;  /* 0x20000018ff03b230 */ /* 0x000fe40000004100 */
[----:B------:R-:W1:Y:S01]  /*8a60*/  @!P3 LDC.64 R10, c[0x0][0x388] ;  /* 0x0000e200ff0abb82 */ /* 0x000e620000000a00 */
[----:B------:R-:W-:-:S07]  /*8a70*/  @!P3 HADD2.F32 R25, -RZ, R25.H0_H0 ;  /* 0x20000019ff19b230 */ /* 0x000fce0000004100 */
[----:B------:R-:W2:Y:S08]  /*8a80*/  @!P2 LDC.64 R4, c[0x0][0x388] ;  /* 0x0000e200ff04ab82 */ /* 0x000eb00000000a00 */
[----:B------:R-:W3:Y:S01]  /*8a90*/  @!P1 LDC.64 R6, c[0x0][0x388] ;  /* 0x0000e200ff069b82 */ /* 0x000ee20000000a00 */
[C---:B0-----:R-:W-:Y:S01]  /*8aa0*/  @!P0 FSETP.GTU.FTZ.AND P5, PT, R26.reuse, R8, PT ;  /* 0x000000081a00820b */ /* 0x041fe20003fbc000 */
[----:B------:R-:W-:Y:S01]  /*8ab0*/  @!P2 HADD2.F32 R8, -RZ, R17.H0_H0 ;  /* 0x20000011ff08a230 */ /* 0x000fe20000004100 */
[----:B------:R-:W-:Y:S01]  /*8ac0*/  @!P0 FSETP.GE.FTZ.AND P4, PT, R26, R9, PT ;  /* 0x000000091a00820b */ /* 0x000fe20003f96000 */
[----:B------:R-:W-:Y:S01]  /*8ad0*/  @!P1 HADD2.F32 R9, -RZ, R0.H0_H0 ;  /* 0x20000000ff099230 */ /* 0x000fe20000004100 */
[----:B------:R-:W-:-:S03]  /*8ae0*/  @!P0 FSEL R27, R27, RZ, P5 ;  /* 0x000000ff1b1b8208 */ /* 0x000fc60002800000 */
[----:B------:R-:W0:Y:S01]  /*8af0*/  LDC.U8 R17, c[0x0][0x3c0] ;  /* 0x0000f000ff117b82 */ /* 0x000e220000000000 */
[C---:B-1----:R-:W-:Y:S02]  /*8b00*/  @!P3 FSETP.GTU.FTZ.AND P6, PT, R3.reuse, R10, PT ;  /* 0x0000000a0300b20b */ /* 0x042fe40003fdc000 */
[----:B------:R-:W-:Y:S01]  /*8b10*/  @!P3 FSETP.GE.FTZ.AND P5, PT, R3, R11, PT ;  /* 0x0000000b0300b20b */ /* 0x000fe20003fb6000 */
[----:B------:R-:W-:Y:S01]  /*8b20*/  @!P2 HADD2.F32 R3, -RZ, R18.H0_H0 ;  /* 0x20000012ff03a230 */ /* 0x000fe20000004100 */
[----:B------:R-:W-:Y:S02]  /*8b30*/  @!P0 FSEL R27, R27, RZ, !P4 ;  /* 0x000000ff1b1b8208 */ /* 0x000fe40006000000 */
[----:B------:R-:W-:Y:S02]  /*8b40*/  @!P3 FSEL R25, R25, RZ, P6 ;  /* 0x000000ff1919b208 */ /* 0x000fe40003000000 */
[----:B--2---:R-:W-:Y:S01]  /*8b50*/  @!P2 FSETP.GTU.FTZ.AND P4, PT, R8, R4, PT ;  /* 0x000000040800a20b */ /* 0x004fe20003f9c000 */
[----:B------:R-:W-:Y:S01]  /*8b60*/  @!P1 HADD2.F32 R4, -RZ, R22.H0_H0 ;  /* 0x20000016ff049230 */ /* 0x000fe20000004100 */
[----:B------:R-:W-:-:S02]  /*8b70*/  @!P3 FSEL R25, R25, RZ, !P5 ;  /* 0x000000ff1919b208 */ /* 0x000fc40006800000 */
[----:B------:R-:W-:Y:S02]  /*8b80*/  @!P2 FSEL R3, R3, RZ, P4 ;  /* 0x000000ff0303a208 */ /* 0x000fe40002000000 */
[----:B------:R-:W-:Y:S02]  /*8b90*/  @!P2 FSETP.GE.FTZ.AND P5, PT, R8, R5, PT ;  /* 0x000000050800a20b */ /* 0x000fe40003fb6000 */
[C---:B---3--:R-:W-:Y:S02]  /*8ba0*/  @!P1 FSETP.GTU.FTZ.AND P6, PT, R9.reuse, R6, PT ;  /* 0x000000060900920b */ /* 0x048fe40003fdc000 */
[----:B------:R-:W-:Y:S02]  /*8bb0*/  @!P1 FSETP.GE.FTZ.AND P4, PT, R9, R7, PT ;  /* 0x000000070900920b */ /* 0x000fe40003f96000 */
[----:B------:R-:W-:Y:S02]  /*8bc0*/  @!P1 FSEL R4, R4, RZ, P6 ;  /* 0x000000ff04049208 */ /* 0x000fe40003000000 */
[----:B------:R-:W-:-:S02]  /*8bd0*/  @!P2 FSEL R3, R3, RZ, !P5 ;  /* 0x000000ff0303a208 */ /* 0x000fc40006800000 */
[----:B------:R-:W-:Y:S02]  /*8be0*/  @!P1 FSEL R4, R4, RZ, !P4 ;  /* 0x000000ff04049208 */ /* 0x000fe40006000000 */
[----:B------:R-:W-:Y:S02]  /*8bf0*/  @!P0 F2FP.F16.F32.PACK_AB R0, RZ, R27 ;  /* 0x0000001bff00823e */ /* 0x000fe400000000ff */
[----:B------:R-:W-:Y:S02]  /*8c00*/  @!P3 F2FP.F16.F32.PACK_AB R24, RZ, R25 ;  /* 0x00000019ff18b23e */ /* 0x000fe400000000ff */
[----:B------:R-:W-:Y:S02]  /*8c10*/  @!P2 F2FP.F16.F32.PACK_AB R18, RZ, R3 ;  /* 0x00000003ff12a23e */ /* 0x000fe400000000ff */
[----:B------:R-:W-:Y:S01]  /*8c20*/  @!P1 F2FP.F16.F32.PACK_AB R22, RZ, R4 ;  /* 0x00000004ff16923e */ /* 0x000fe200000000ff */
[----:B------:R-:W-:Y:S06]  /*8c30*/  @P0 BRA `(.L_x_1561) ;  /* 0x0000001000300947 */ /* 0x000fec0003800000 */
[----:B------:R-:W1:Y:S01]  /*8c40*/  LDCU UR4, c[0x0][0x3c4] ;  /* 0x00007880ff0477ac */ /* 0x000e620008000800 */
[----:B------:R-:W2:Y:S01]  /*8c50*/  LDC.64 R8, c[0x0][0x398] ;  /* 0x0000e600ff087b82 */ /* 0x000ea20000000a00 */
[----:B------:R-:W-:Y:S01]  /*8c60*/  IMAD R3, R2, 0x200, R19 ;  /* 0x0000020002037824 */ /* 0x000fe200078e0213 */
[----:B0-----:R-:W-:-:S03]  /*8c70*/  PRMT R4, R17, 0x9910, RZ ;  /* 0x0000991011047816 */ /* 0x001fc600000000ff */
        /* <DEDUP_REMOVED lines=14> */
[----:B------:R-:W-:Y:S02]  /*8d60*/  HADD2.F32 R0, -RZ, R0.H0_H0 ;  /* 0x20000000ff007230 */ /* 0x000fe40000004100 */
[----:B------:R-:W-:Y:S02]  /*8d70*/  IMAD.MOV.U32 R19, RZ, RZ, R23 ;  /* 0x000000ffff137224 */ /* 0x000fe400078e0017 */
[----:B------:R-:W0:Y:S02]  /*8d80*/  F2I.FTZ.TRUNC.NTZ R3, R0 ;  /* 0x0000000000037305 */ /* 0x000e24000021f100 */
[----:B0-----:R0:W-:Y:S01]  /*8d90*/  STG.E.U8 desc[UR36][R8.64], R3 ;  /* 0x0000000308007986 */ /* 0x0011e2000c101124 */
[----:B------:R-:W-:Y:S05]  /*8da0*/  BRA `(.L_x_1561) ;  /* 0x0000000c00d47947 */ /* 0x000fea0003800000 */
.L_x_1565:
[----:B------:R-:W-:Y:S02]  /*8db0*/  HADD2.F32 R5, -RZ, R0.H0_H0 ;  /* 0x20000000ff057230 */ /* 0x000fe40000004100 */
[----:B------:R-:W-:-:S04]  /*8dc0*/  IMAD.MOV.U32 R19, RZ, RZ, R23 ;  /* 0x000000ffff137224 */ /* 0x000fc800078e0017 */
[----:B------:R-:W0:Y:S02]  /*8dd0*/  F2I.S64.TRUNC R4, R5 ;  /* 0x0000000500047311 */ /* 0x000e24000020d900 */
[----:B0-----:R0:W-:Y:S01]  /*8de0*/  STG.E.U8 desc[UR36][R8.64], R4 ;  /* 0x0000000408007986 */ /* 0x0011e2000c101124 */
[----:B------:R-:W-:Y:S05]  /*8df0*/  BRA `(.L_x_1561) ;  /* 0x0000000c00c07947 */ /* 0x000fea0003800000 */
.L_x_1564:
[----:B------:R-:W-:-:S13]  /*8e00*/  ISETP.NE.AND P0, PT, R3, 0x2, PT ;  /* 0x000000020300780c */ /* 0x000fda0003f05270 */
[----:B------:R-:W-:Y:S05]  /*8e10*/  @!P0 BRA `(.L_x_1567) ;  /* 0x0000000000388947 */ /* 0x000fea0003800000 */
[----:B------:R-:W-:-:S13]  /*8e20*/  ISETP.NE.AND P0, PT, R3, 0x3, PT ;  /* 0x000000030300780c */ /* 0x000fda0003f05270 */
[----:B------:R-:W-:Y:S05]  /*8e30*/  @!P0 BRA `(.L_x_1568) ;  /* 0x00000000001c8947 */ /* 0x000fea0003800000 */
[----:B------:R-:W-:-:S13]  /*8e40*/  ISETP.NE.AND P0, PT, R3, 0x4, PT ;  /* 0x000000040300780c */ /* 0x000fda0003f05270 */
[----:B------:R-:W-:Y:S05]  /*8e50*/  @P0 BRA `(.L_x_1566) ;  /* 0x0000000800f80947 */ /* 0x000fea0003800000 */
[----:B------:R-:W-:Y:S02]  /*8e60*/  HADD2.F32 R4, -RZ, R0.H0_H0 ;  /* 0x20000000ff047230 */ /* 0x000fe40000004100 */
[----:B------:R-:W-:-:S04]  /*8e70*/  IMAD.MOV.U32 R19, RZ, RZ, R23 ;  /* 0x000000ffff137224 */ /* 0x000fc800078e0017 */
[----:B------:R-:W0:Y:S02]  /*8e80*/  F2I.S64.TRUNC R4, R4 ;  /* 0x0000000400047311 */ /* 0x000e24000020d900 */
[----:B0-----:R0:W-:Y:S01]  /*8e90*/  STG.E.64 desc[UR36][R8.64], R4 ;  /* 0x0000000408007986 */ /* 0x0011e2000c101b24 */
[----:B------:R-:W-:Y:S05]  /*8ea0*/  BRA `(.L_x_1561) ;  /* 0x0000000c00947947 */ /* 0x000fea0003800000 */
.L_x_1568:
[----:B------:R-:W-:Y:S02]  /*8eb0*/  HADD2.F32 R0, -RZ, R0.H0_H0 ;  /* 0x20000000ff007230 */ /* 0x000fe40000004100 */
[----:B------:R-:W-:Y:S02]  /*8ec0*/  IMAD.MOV.U32 R19, RZ, RZ, R23 ;  /* 0x000000ffff137224 */ /* 0x000fe400078e0017 */
[----:B------:R-:W0:Y:S02]  /*8ed0*/  F2I.FTZ.TRUNC.NTZ R3, R0 ;  /* 0x0000000000037305 */ /* 0x000e24000021f100 */
[----:B0-----:R0:W-:Y:S01]  /*8ee0*/  STG.E desc[UR36][R8.64], R3 ;  /* 0x0000000308007986 */ /* 0x0011e2000c101924 */
[----:B------:R-:W-:Y:S05]  /*8ef0*/  BRA `(.L_x_1561) ;  /* 0x0000000c00807947 */ /* 0x000fea0003800000 */
.L_x_1567:
[----:B------:R-:W-:Y:S02]  /*8f00*/  HADD2.F32 R0, -RZ, R0.H0_H0 ;  /* 0x20000000ff007230 */ /* 0x000fe40000004100 */
[----:B------:R-:W-:Y:S02]  /*8f10*/  IMAD.MOV.U32 R19, RZ, RZ, R23 ;  /* 0x000000ffff137224 */ /* 0x000fe400078e0017 */
[----:B------:R-:W0:Y:S02]  /*8f20*/  F2I.FTZ.TRUNC.NTZ R3, R0 ;  /* 0x0000000000037305 */ /* 0x000e24000021f100 */
[----:B0-----:R0:W-:Y:S01]  /*8f30*/  STG.E.U16 desc[UR36][R8.64], R3 ;  /* 0x0000000308007986 */ /* 0x0011e2000c101524 */
[----:B------:R-:W-:Y:S05]  /*8f40*/  BRA `(.L_x_1561) ;  /* 0x0000000c006c7947 */ /* 0x000fea0003800000 */
.L_x_1563:
[----:B------:R-:W-:-:S13]  /*8f50*/  ISETP.GT.AND P0, PT, R3, 0x6, PT ;  /* 0x000000060300780c */ /* 0x000fda0003f04270 */
[----:B------:R-:W-:Y:S05]  /*8f60*/  @P0 BRA `(.L_x_1569) ;  /* 0x00000000002c0947 */ /* 0x000fea0003800000 */
[----:B------:R-:W-:-:S13]  /*8f70*/  ISETP.NE.AND P0, PT, R3, 0x5, PT ;  /* 0x000000050300780c */ /* 0x000fda0003f05270 */
[----:B------:R-:W-:Y:S05]  /*8f80*/  @!P0 BRA `(.L_x_1570) ;  /* 0x0000000000188947 */ /* 0x000fea0003800000 */
[----:B------:R-:W-:-:S13]  /*8f90*/  ISETP.NE.AND P0, PT, R3, 0x6, PT ;  /* 0x000000060300780c */ /* 0x000fda0003f05270 */
[----:B------:R-:W-:Y:S05]  /*8fa0*/  @P0 BRA `(.L_x_1566) ;  /* 0x0000000800a40947 */ /* 0x000fea0003800000 */
[----:B------:R-:W-:Y:S02]  /*8fb0*/  HADD2.F32 R3, -RZ, R0.H0_H0 ;  /* 0x20000000ff037230 */ /* 0x000fe40000004100 */
[----:B------:R-:W-:-:S03]  /*8fc0*/  IMAD.MOV.U32 R19, RZ, RZ, R23 ;  /* 0x000000ffff137224 */ /* 0x000fc600078e0017 */
[----:B------:R2:W-:Y:S01]  /*8fd0*/  STG.E desc[UR36][R8.64], R3 ;  /* 0x0000000308007986 */ /* 0x0005e2000c101924 */
[----:B------:R-:W-:Y:S05]  /*8fe0*/  BRA `(.L_x_1561) ;  /* 0x0000000c00447947 */ /* 0x000fea0003800000 */
.L_x_1570:
[----:B------:R1:W-:Y:S01]  /*8ff0*/  STG.E.U16 desc[UR36][R8.64], R0 ;  /* 0x0000000008007986 */ /* 0x0003e2000c101524 */
[----:B------:R-:W-:Y:S01]  /*9000*/  IMAD.MOV.U32 R19, RZ, RZ, R23 ;  /* 0x000000ffff137224 */ /* 0x000fe200078e0017 */
[----:B------:R-:W-:Y:S06]  /*9010*/  BRA `(.L_x_1561) ;  /* 0x0000000c00387947 */ /* 0x000fec0003800000 */
.L_x_1569:
[----:B------:R-:W-:-:S13]  /*9020*/  ISETP.NE.AND P0, PT, R3, 0x7, PT ;  /* 0x000000070300780c */ /* 0x000fda0003f05270 */
[----:B------:R-:W-:Y:S05]  /*9030*/  @!P0 BRA `(.L_x_1571) ;  /* 0x00000000003c8947 */ /* 0x000fea0003800000 */
[----:B------:R-:W-:-:S13]  /*9040*/  ISETP.NE.AND P0, PT, R3, 0x8, PT ;  /* 0x000000080300780c */ /* 0x000fda0003f05270 */
[----:B------:R-:W-:Y:S05]  /*9050*/  @!P0 BRA `(.L_x_1572) ;  /* 0x00000000001c8947 */ /* 0x000fea0003800000 */
[----:B------:R-:W-:-:S13]  /*9060*/  ISETP.NE.AND P0, PT, R3, 0x9, PT ;  /* 0x000000090300780c */ /* 0x000fda0003f05270 */
[----:B------:R-:W-:Y:S05]  /*9070*/  @P0 BRA `(.L_x_1566) ;  /* 0x0000000800700947 */ /* 0x000fea0003800000 */
[----:B------:R-:W-:Y:S02]  /*9080*/  HADD2.F32 R4, -RZ, R0.H0_H0 ;  /* 0x20000000ff047230 */ /* 0x000fe40000004100 */
[----:B------:R-:W-:Y:S02]  /*9090*/  IMAD.MOV.U32 R5, RZ, RZ, RZ ;  /* 0x000000ffff057224 */ /* 0x000fe400078e00ff */
[----:B------:R-:W-:-:S03]  /*90a0*/  IMAD.MOV.U32 R19, RZ, RZ, R23 ;  /* 0x000000ffff137224 */ /* 0x000fc600078e0017 */
[----:B------:R3:W-:Y:S01]  /*90b0*/  STG.E.64 desc[UR36][R8.64], R4 ;  /* 0x0000000408007986 */ /* 0x0007e2000c101b24 */
[----:B------:R-:W-:Y:S05]  /*90c0*/  BRA `(.L_x_1561) ;  /* 0x0000000c000c7947 */ /* 0x000fea0003800000 */
.L_x_1572:
[----:B------:R-:W-:Y:S02]  /*90d0*/  HADD2.F32 R0, -RZ, R0.H0_H0 ;  /* 0x20000000ff007230 */ /* 0x000fe40000004100 */
[----:B------:R-:W-:-:S03]  /*90e0*/  IMAD.MOV.U32 R19, RZ, RZ, R23 ;  /* 0x000000ffff137224 */ /* 0x000fc600078e0017 */
[----:B------:R-:W-:-:S04]  /*90f0*/  F2FP.F16.F32.PACK_AB R0, RZ, R0 ;  /* 0x00000000ff00723e */ /* 0x000fc800000000ff */
[----:B------:R-:W-:-:S05]  /*9100*/  PRMT R0, R0, 0x5410, RZ ;  /* 0x0000541000007816 */ /* 0x000fca00000000ff */
[----:B------:R4:W-:Y:S01]  /*9110*/  STG.E desc[UR36][R8.64], R0 ;  /* 0x0000000008007986 */ /* 0x0009e2000c101924 */
[----:B------:R-:W-:Y:S05]  /*9120*/  BRA `(.L_x_1561) ;  /* 0x0000000800f47947 */ /* 0x000fea0003800000 */
.L_x_1571:
[----:B------:R-:W-:Y:S02]  /*9130*/  HADD2.F32 R4, -RZ, R0.H0_H0 ;  /* 0x20000000ff047230 */ /* 0x000fe40000004100 */
[----:B------:R-:W-:-:S03]  /*9140*/  IMAD.MOV.U32 R19, RZ, RZ, R23 ;  /* 0x000000ffff137224 */ /* 0x000fc600078e0017 */
[----:B------:R-:W-:-:S06]  /*9150*/  FMUL.FTZ R4, R4, 1 ;  /* 0x3f80000004047820 */ /* 0x000fcc0000410000 */
[----:B------:R-:W0:Y:S02]  /*9160*/  F2F.F64.F32 R4, R4 ;  /* 0x0000000400047310 */ /* 0x000e240000201800 */
[----:B0-----:R0:W-:Y:S01]  /*9170*/  STG.E.64 desc[UR36][R8.64], R4 ;  /* 0x0000000408007986 */ /* 0x0011e2000c101b24 */
[----:B------:R-:W-:Y:S05]  /*9180*/  BRA `(.L_x_1561) ;  /* 0x0000000800dc7947 */ /* 0x000fea0003800000 */
.L_x_1562:
        /* <DEDUP_REMOVED lines=10> */
[----:B------:R-:W-:-:S04]  /*9230*/  FSETP.NEU.FTZ.AND P0, PT, R0, RZ, PT ;  /* 0x000000ff0000720b */ /* 0x000fc80003f1d000 */
[----:B------:R-:W-:-:S05]  /*9240*/  SEL R3, RZ, 0x1, !P0 ;  /* 0x00000001ff037807 */ /* 0x000fca0004000000 */
[----:B------:R0:W-:Y:S01]  /*9250*/  STG.E.U8 desc[UR36][R8.64], R3 ;  /* 0x0000000308007986 */ /* 0x0001e2000c101124 */
[----:B------:R-:W-:Y:S05]  /*9260*/  BRA `(.L_x_1561) ;  /* 0x0000000800a47947 */ /* 0x000fea0003800000 */
.L_x_1575:
[----:B------:R-:W-:Y:S01]  /*9270*/  HADD2.F32 R0, -RZ, R0.H0_H0 ;  /* 0x20000000ff007230 */ /* 0x000fe20000004100 */
[----:B------:R-:W-:Y:S01]  /*9280*/  CS2R R6, SRZ ;  /* 0x0000000000067805 */ /* 0x000fe2000001ff00 */
[----:B------:R-:W-:-:S03]  /*9290*/  IMAD.MOV.U32 R19, RZ, RZ, R23 ;  /* 0x000000ffff137224 */ /* 0x000fc600078e0017 */
[----:B------:R-:W-:-:S04]  /*92a0*/  FMUL.FTZ R0, R0, 1 ;  /* 0x3f80000000007820 */ /* 0x000fc80000410000 */
[----:B------:R-:W0:Y:S02]  /*92b0*/  F2F.F64.F32 R4, R0 ;  /* 0x0000000000047310 */ /* 0x000e240000201800 */
[----:B0-----:R0:W-:Y:S01]  /*92c0*/  STG.E.128 desc[UR36][R8.64], R4 ;  /* 0x0000000408007986 */ /* 0x0011e2000c101d24 */
[----:B------:R-:W-:Y:S05]  /*92d0*/  BRA `(.L_x_1561) ;  /* 0x0000000800887947 */ /* 0x000fea0003800000 */
.L_x_1574:
[----:B------:R-:W-:-:S13]  /*92e0*/  ISETP.NE.AND P0, PT, R3, 0xf, PT ;  /* 0x0000000f0300780c */ /* 0x000fda0003f05270 */
[----:B------:R-:W-:Y:S05]  /*92f0*/  @!P0 BRA `(.L_x_1576) ;  /* 0x0000000000a88947 */ /* 0x000fea0003800000 */
[----:B------:R-:W-:-:S13]  /*9300*/  ISETP.NE.AND P0, PT, R3, 0x17, PT ;  /* 0x000000170300780c */ /* 0x000fda0003f05270 */
[----:B------:R-:W-:Y:S05]  /*9310*/  @!P0 BRA `(.L_x_1577) ;  /* 0x0000000000508947 */ /* 0x000fea0003800000 */
[----:B------:R-:W-:-:S13]  /*9320*/  ISETP.NE.AND P0, PT, R3, 0x18, PT ;  /* 0x000000180300780c */ /* 0x000fda0003f05270 */
[----:B------:R-:W-:Y:S05]  /*9330*/  @P0 BRA `(.L_x_1566) ;  /* 0x0000000400c00947 */ /* 0x000fea0003800000 */
        /* <DEDUP_REMOVED lines=13> */
.L_x_1579:
[----:B------:R-:W-:Y:S05]  /*9410*/  BSYNC.RECONVERGENT B0 ;  /* 0x0000000000007941 */ /* 0x000fea0003800200 */
.L_x_1578:
[----:B------:R-:W-:Y:S01]  /*9420*/  LOP3.LUT R5, R0, 0x80, R5, 0xf8, !PT ;  /* 0x0000008000057812 */ /* 0x000fe200078ef805 */
[----:B------:R-:W-:-:S04]  /*9430*/  IMAD.MOV.U32 R19, RZ, RZ, R23 ;  /* 0x000000ffff137224 */ /* 0x000fc800078e0017 */
[----:B------:R0:W-:Y:S01]  /*9440*/  STG.E.U8 desc[UR36][R8.64], R5 ;  /* 0x0000000508007986 */ /* 0x0001e2000c101124 */
[----:B------:R-:W-:Y:S05]  /*9450*/  BRA `(.L_x_1561) ;  /* 0x0000000800287947 */ /* 0x000fea0003800000 */
.L_x_1577:
        /* <DEDUP_REMOVED lines=15> */
.L_x_1581:
[----:B------:R-:W-:Y:S05]  /*9550*/  BSYNC.RECONVERGENT B0 ;  /* 0x0000000000007941 */ /* 0x000fea0003800200 */
.L_x_1580:
[----:B------:R-:W-:Y:S01]  /*9560*/  LOP3.LUT R5, R0, 0x80, R5, 0xf8, !PT ;  /* 0x0000008000057812 */ /* 0x000fe200078ef805 */
[----:B------:R-:W-:-:S04]  /*9570*/  IMAD.MOV.U32 R19, RZ, RZ, R23 ;  /* 0x000000ffff137224 */ /* 0x000fc800078e0017 */
[----:B------:R0:W-:Y:S01]  /*9580*/  STG.E.U8 desc[UR36][R8.64], R5 ;  /* 0x0000000508007986 */ /* 0x0001e2000c101124 */
[----:B------:R-:W-:Y:S05]  /*9590*/  BRA `(.L_x_1561) ;  /* 0x0000000400d87947 */ /* 0x000fea0003800000 */
.L_x_1576:
[----:B------:R-:W-:Y:S02]  /*95a0*/  HADD2.F32 R0, -RZ, R0.H0_H0 ;  /* 0x20000000ff007230 */ /* 0x000fe40000004100 */
[----:B------:R-:W-:-:S03]  /*95b0*/  IMAD.MOV.U32 R19, RZ, RZ, R23 ;  /* 0x000000ffff137224 */ /* 0x000fc600078e0017 */
[----:B------:R-:W-:-:S05]  /*95c0*/  F2FP.BF16.F32.PACK_AB R0, RZ, R0 ;  /* 0x00000000ff00723e */ /* 0x000fca00000010ff */
[----:B------:R0:W-:Y:S01]  /*95d0*/  STG.E.U16 desc[UR36][R8.64], R0 ;  /* 0x0000000008007986 */ /* 0x0001e2000c101524 */
[----:B------:R-:W-:Y:S05]  /*95e0*/  BRA `(.L_x_1561) ;  /* 0x0000000400c47947 */ /* 0x000fea0003800000 */
.L_x_1573:
        /* <DEDUP_REMOVED lines=10> */
[----:B------:R-:W0:Y:S02]  /*9690*/  F2I.FTZ.U32.TRUNC.NTZ R3, R3 ;  /* 0x0000000300037305 */ /* 0x000e24000021f000 */
[----:B0-----:R0:W-:Y:S01]  /*96a0*/  STG.E.U16 desc[UR36][R8.64], R3 ;  /* 0x0000000308007986 */ /* 0x0011e2000c101524 */
[----:B------:R-:W-:Y:S05]  /*96b0*/  BRA `(.L_x_1561) ;  /* 0x0000000400907947 */ /* 0x000fea0003800000 */
.L_x_1584:
        /* <DEDUP_REMOVED lines=13> */
.L_x_1587:
[----:B------:R-:W-:-:S04]  /*9790*/  SHF.R.U32.HI R0, RZ, 0x14, R3 ;  /* 0x00000014ff007819 */ /* 0x000fc80000011603 */
[----:B------:R-:W-:-:S04]  /*97a0*/  LOP3.LUT R0, R0, 0x1, RZ, 0xc0, !PT ;  /* 0x0000000100007812 */ /* 0x000fc800078ec0ff */
[----:B------:R-:W-:-:S04]  /*97b0*/  IADD3 R0, PT, PT, R3, 0x487ffff, R0 ;  /* 0x0487ffff03007810 */ /* 0x000fc80007ffe000 */
[----:B------:R-:W-:-:S04]  /*97c0*/  SHF.R.U32.HI R0, RZ, 0x14, R0 ;  /* 0x00000014ff007819 */ /* 0x000fc80000011600 */
[----:B------:R-:W-:-:S07]  /*97d0*/  LOP3.LUT R0, R0, 0xff, RZ, 0xc0, !PT ;  /* 0x000000ff00007812 */ /* 0x000fce00078ec0ff */
.L_x_1588:
[----:B------:R-:W-:-:S04]  /*97e0*/  SHF.R.U32.HI R3, RZ, 0x18, R3 ;  /* 0x00000018ff037819 */ /* 0x000fc80000011603 */
[----:B------:R-:W-:-:S04]  /*97f0*/  LOP3.LUT R0, R0, 0x80, R3, 0xf8, !PT ;  /* 0x0000008000007812 */ /* 0x000fc800078ef803 */
[----:B------:R-:W-:-:S07]  /*9800*/  PRMT R4, R0, 0x7610, R4 ;  /* 0x0000761000047816 */ /* 0x000fce0000000004 */
.L_x_1586:
[----:B------:R-:W-:Y:S05]  /*9810*/  BSYNC.RECONVERGENT B0 ;  /* 0x0000000000007941 */ /* 0x000fea0003800200 */
.L_x_1585:
[----:B------:R0:W-:Y:S01]  /*9820*/  STG.E.U8 desc[UR36][R8.64], R4 ;  /* 0x0000000408007986 */ /* 0x0001e2000c101124 */
[----:B------:R-:W-:Y:S01]  /*9830*/  IMAD.MOV.U32 R19, RZ, RZ, R23 ;  /* 0x000000ffff137224 */ /* 0x000fe200078e0017 */
[----:B------:R-:W-:Y:S06]  /*9840*/  BRA `(.L_x_1561) ;  /* 0x00000004002c7947 */ /* 0x000fec0003800000 */
.L_x_1583:
        /* <DEDUP_REMOVED lines=13> */
.L_x_1591:
[----:B------:R-:W-:-:S04]  /*9920*/  SHF.R.U32.HI R0, RZ, 0x15, R3 ;  /* 0x00000015ff007819 */ /* 0x000fc80000011603 */
[----:B------:R-:W-:-:S04]  /*9930*/  LOP3.LUT R0, R0, 0x1, RZ, 0xc0, !PT ;  /* 0x0000000100007812 */ /* 0x000fc800078ec0ff */
[----:B------:R-:W-:-:S04]  /*9940*/  IADD3 R0, PT, PT, R3, 0x88fffff, R0 ;  /* 0x088fffff03007810 */ /* 0x000fc80007ffe000 */
[----:B------:R-:W-:-:S04]  /*9950*/  SHF.R.U32.HI R0, RZ, 0x15, R0 ;  /* 0x00000015ff007819 */ /* 0x000fc80000011600 */
[----:B------:R-:W-:-:S07]  /*9960*/  LOP3.LUT R0, R0, 0xff, RZ, 0xc0, !PT ;  /* 0x000000ff00007812 */ /* 0x000fce00078ec0ff */
.L_x_1592:
[----:B------:R-:W-:-:S04]  /*9970*/  SHF.R.U32.HI R3, RZ, 0x18, R3 ;  /* 0x00000018ff037819 */ /* 0x000fc80000011603 */
[----:B------:R-:W-:-:S04]  /*9980*/  LOP3.LUT R0, R0, 0x80, R3, 0xf8, !PT ;  /* 0x0000008000007812 */ /* 0x000fc800078ef803 */
[----:B------:R-:W-:-:S07]  /*9990*/  PRMT R4, R0, 0x7610, R4 ;  /* 0x0000761000047816 */ /* 0x000fce0000000004 */
.L_x_1590:
[----:B------:R-:W-:Y:S05]  /*99a0*/  BSYNC.RECONVERGENT B0 ;  /* 0x0000000000007941 */ /* 0x000fea0003800200 */
.L_x_1589:
[----:B------:R0:W-:Y:S01]  /*99b0*/  STG.E.U8 desc[UR36][R8.64], R4 ;  /* 0x0000000408007986 */ /* 0x0001e2000c101124 */
[----:B------:R-:W-:Y:S01]  /*99c0*/  IMAD.MOV.U32 R19, RZ, RZ, R23 ;  /* 0x000000ffff137224 */ /* 0x000fe200078e0017 */
[----:B------:R-:W-:Y:S06]  /*99d0*/  BRA `(.L_x_1561) ;  /* 0x0000000000c87947 */ /* 0x000fec0003800000 */
.L_x_1582:
[----:B------:R-:W-:-:S13]  /*99e0*/  ISETP.NE.AND P0, PT, R3, 0x1c, PT ;  /* 0x0000001c0300780c */ /* 0x000fda0003f05270 */
[----:B------:R-:W-:Y:S05]  /*99f0*/  @!P0 BRA `(.L_x_1593) ;  /* 0x0000000000b08947 */ /* 0x000fea0003800000 */
[----:B------:R-:W-:-:S13]  /*9a00*/  ISETP.NE.AND P0, PT, R3, 0x1d, PT ;  /* 0x0000001d0300780c */ /* 0x000fda0003f05270 */
[----:B------:R-:W-:Y:S05]  /*9a10*/  @!P0 BRA `(.L_x_1594) ;  /* 0x0000000000948947 */ /* 0x000fea0003800000 */
[----:B------:R-:W-:-:S13]  /*9a20*/  ISETP.NE.AND P0, PT, R3, 0x2c, PT ;  /* 0x0000002c0300780c */ /* 0x000fda0003f05270 */
[----:B------:R-:W-:Y:S05]  /*9a30*/  @!P0 BRA `(.L_x_1595) ;  /* 0x0000000000488947 */ /* 0x000fea0003800000 */
.L_x_1566:
        /* <DEDUP_REMOVED lines=16> */
.L_x_1596:
[----:B------:R-:W-:Y:S01]  /*9b40*/  IMAD.MOV.U32 R19, RZ, RZ, R23 ;  /* 0x000000ffff137224 */ /* 0x000fe200078e0017 */
[----:B------:R-:W-:Y:S06]  /*9b50*/  BRA `(.L_x_1561) ;  /* 0x0000000000687947 */ /* 0x000fec0003800000 */
.L_x_1595:
[----:B------:R-:W-:Y:S02]  /*9b60*/  HADD2.F32 R4, -RZ, R0.H0_H0 ;  /* 0x20000000ff047230 */ /* 0x000fe40000004100 */
        /* <DEDUP_REMOVED lines=16> */
.L_x_1594:
[----:B------:R-:W-:Y:S02]  /*9c70*/  HADD2.F32 R4, -RZ, R0.H0_H0 ;  /* 0x20000000ff047230 */ /* 0x000fe40000004100 */
[----:B------:R-:W-:-:S04]  /*9c80*/  IMAD.MOV.U32 R19, RZ, RZ, R23 ;  /* 0x000000ffff137224 */ /* 0x000fc800078e0017 */
[----:B------:R-:W0:Y:S02]  /*9c90*/  F2I.U64.TRUNC R4, R4 ;  /* 0x0000000400047311 */ /* 0x000e24000020d800 */
[----:B0-----:R0:W-:Y:S01]  /*9ca0*/  STG.E.64 desc[UR36][R8.64], R4 ;  /* 0x0000000408007986 */ /* 0x0011e2000c101b24 */
[----:B------:R-:W-:Y:S05]  /*9cb0*/  BRA `(.L_x_1561) ;  /* 0x0000000000107947 */ /* 0x000fea0003800000 */
.L_x_1593:
[----:B------:R-:W-:Y:S02]  /*9cc0*/  HADD2.F32 R0, -RZ, R0.H0_H0 ;  /* 0x20000000ff007230 */ /* 0x000fe40000004100 */
[----:B------:R-:W-:Y:S02]  /*9cd0*/  IMAD.MOV.U32 R19, RZ, RZ, R23 ;  /* 0x000000ffff137224 */ /* 0x000fe400078e0017 */
[----:B------:R-:W0:Y:S02]  /*9ce0*/  F2I.FTZ.U32.TRUNC.NTZ R3, R0 ;  /* 0x0000000000037305 */ /* 0x000e24000021f000 */
[----:B0-----:R0:W-:Y:S03]  /*9cf0*/  STG.E desc[UR36][R8.64], R3 ;  /* 0x0000000308007986 */ /* 0x0011e6000c101924 */
.L_x_1561:
[----:B------:R-:W-:Y:S05]  /*9d00*/  BSYNC.RECONVERGENT B6 ;  /* 0x0000000000067941 */ /* 0x000fea0003800200 */
.L_x_1560:
[----:B------:R-:W-:Y:S01]  /*9d10*/  ISETP.GE.AND P0, PT, R19, R16, PT ;  /* 0x000000101300720c */ /* 0x000fe20003f06270 */
[----:B------:R-:W-:-:S12]  /*9d20*/  BSSY.RECONVERGENT B6, `(.L_x_1597) ;  /* 0x00001f0000067945 */ /* 0x000fd80003800200 */
[----:B------:R-:W-:Y:S05]  /*9d30*/  @P0 BRA `(.L_x_1598) ;  /* 0x0000001c00b80947 */ /* 0x000fea0003800000 */
[----:B------:R-:W5:Y:S01]  /*9d40*/  LDCU UR4, c[0x0][0x3c4] ;  /* 0x00007880ff0477ac */ /* 0x000f620008000800 */
[----:B01234-:R-:W0:Y:S01]  /*9d50*/  LDC.64 R8, c[0x0][0x398] ;  /* 0x0000e600ff087b82 */ /* 0x01fe220000000a00 */
[----:B------:R-:W-:Y:S01]  /*9d60*/  IMAD R0, R2, 0x200, R19 ;  /* 0x0000020002007824 */ /* 0x000fe200078e0213 */
[----:B------:R-:W-:-:S03]  /*9d70*/  PRMT R4, R17, 0x9910, RZ ;  /* 0x0000991011047816 */ /* 0x000fc600000000ff */
[----:B-----5:R-:W-:Y:S02]  /*9d80*/  IMAD R3, R0, UR4, RZ ;  /* 0x0000000400037c24 */ /* 0x020fe4000f8e02ff */
[----:B------:R-:W-:-:S05]  /*9d90*/  IMAD.MOV.U32 R0, RZ, RZ, R4 ;  /* 0x000000ffff007224 */ /* 0x000fca00078e0004 */
[----:B------:R-:W-:Y:S02]  /*9da0*/  ISETP.GT.AND P1, PT, R0, 0x9, PT ;  /* 0x000000090000780c */ /* 0x000fe40003f24270 */
[----:B0-----:R-:W-:-:S05]  /*9db0*/  IADD3 R8, P0, PT, R3, R8, RZ ;  /* 0x0000000803087210 */ /* 0x001fca0007f1e0ff */
        /* <DEDUP_REMOVED lines=10> */
[----:B------:R-:W-:-:S04]  /*9e60*/  HADD2.F32 R24, -RZ, R24.H0_H0 ;  /* 0x20000018ff187230 */ /* 0x000fc80000004100 */
[----:B------:R-:W0:Y:S02]  /*9e70*/  F2I.FTZ.TRUNC.NTZ R3, R24 ;  /* 0x0000001800037305 */ /* 0x000e24000021f100 */
[----:B0-----:R0:W-:Y:S01]  /*9e80*/  STG.E.U8 desc[UR36][R8.64], R3 ;  /* 0x0000000308007986 */ /* 0x0011e2000c101124 */
[----:B------:R-:W-:Y:S05]  /*9e90*/  BRA `(.L_x_1604) ;  /* 0x0000000c007c7947 */ /* 0x000fea0003800000 */
.L_x_1602:
[----:B------:R-:W-:-:S06]  /*9ea0*/  HADD2.F32 R5, -RZ, R24.H0_H0 ;  /* 0x20000018ff057230 */ /* 0x000fcc0000004100 */
[----:B------:R-:W0:Y:S02]  /*9eb0*/  F2I.S64.TRUNC R4, R5 ;  /* 0x0000000500047311 */ /* 0x000e24000020d900 */
[----:B0-----:R0:W-:Y:S01]  /*9ec0*/  STG.E.U8 desc[UR36][R8.64], R4 ;  /* 0x0000000408007986 */ /* 0x0011e2000c101124 */
[----:B------:R-:W-:Y:S05]  /*9ed0*/  BRA `(.L_x_1604) ;  /* 0x0000000c006c7947 */ /* 0x000fea0003800000 */
.L_x_1601:
[----:B------:R-:W-:-:S13]  /*9ee0*/  ISETP.NE.AND P0, PT, R0, 0x2, PT ;  /* 0x000000020000780c */ /* 0x000fda0003f05270 */
[----:B------:R-:W-:Y:S05]  /*9ef0*/  @!P0 BRA `(.L_x_1605) ;  /* 0x0000000000308947 */ /* 0x000fea0003800000 */
[----:B------:R-:W-:-:S13]  /*9f00*/  ISETP.NE.AND P0, PT, R0, 0x3, PT ;  /* 0x000000030000780c */ /* 0x000fda0003f05270 */
[----:B------:R-:W-:Y:S05]  /*9f10*/  @!P0 BRA `(.L_x_1606) ;  /* 0x0000000000188947 */ /* 0x000fea0003800000 */
[----:B------:R-:W-:-:S13]  /*9f20*/  ISETP.NE.AND P0, PT, R0, 0x4, PT ;  /* 0x000000040000780c */ /* 0x000fda0003f05270 */
[----:B------:R-:W-:Y:S05]  /*9f30*/  @P0 BRA `(.L_x_1603) ;  /* 0x0000000800700947 */ /* 0x000fea0003800000 */
[----:B------:R-:W-:-:S06]  /*9f40*/  HADD2.F32 R4, -RZ, R24.H0_H0 ;  /* 0x20000018ff047230 */ /* 0x000fcc0000004100 */
[----:B------:R-:W0:Y:S02]  /*9f50*/  F2I.S64.TRUNC R4, R4 ;  /* 0x0000000400047311 */ /* 0x000e24000020d900 */
[----:B0-----:R0:W-:Y:S01]  /*9f60*/  STG.E.64 desc[UR36][R8.64], R4 ;  /* 0x0000000408007986 */ /* 0x0011e2000c101b24 */
[----:B------:R-:W-:Y:S05]  /*9f70*/  BRA `(.L_x_1604) ;  /* 0x0000000c00447947 */ /* 0x000fea0003800000 */
.L_x_1606:
[----:B------:R-:W-:-:S04]  /*9f80*/  HADD2.F32 R24, -RZ, R24.H0_H0 ;  /* 0x20000018ff187230 */ /* 0x000fc80000004100 */
[----:B------:R-:W0:Y:S02]  /*9f90*/  F2I.FTZ.TRUNC.NTZ R3, R24 ;  /* 0x0000001800037305 */ /* 0x000e24000021f100 */
[----:B0-----:R0:W-:Y:S01]  /*9fa0*/  STG.E desc[UR36][R8.64], R3 ;  /* 0x0000000308007986 */ /* 0x0011e2000c101924 */
[----:B------:R-:W-:Y:S05]  /*9fb0*/  BRA `(.L_x_1604) ;  /* 0x0000000c00347947 */ /* 0x000fea0003800000 */
.L_x_1605:
[----:B------:R-:W-:-:S04]  /*9fc0*/  HADD2.F32 R24, -RZ, R24.H0_H0 ;  /* 0x20000018ff187230 */ /* 0x000fc80000004100 */
[----:B------:R-:W0:Y:S02]  /*9fd0*/  F2I.FTZ.TRUNC.NTZ R3, R24 ;  /* 0x0000001800037305 */ /* 0x000e24000021f100 */
[----:B0-----:R0:W-:Y:S01]  /*9fe0*/  STG.E.U16 desc[UR36][R8.64], R3 ;  /* 0x0000000308007986 */ /* 0x0011e2000c101524 */
[----:B------:R-:W-:Y:S05]  /*9ff0*/  BRA `(.L_x_1604) ;  /* 0x0000000c00247947 */ /* 0x000fea0003800000 */
.L_x_1600:
[----:B------:R-:W-:-:S13]  /*a000*/  ISETP.GT.AND P0, PT, R0, 0x6, PT ;  /* 0x000000060000780c */ /* 0x000fda0003f04270 */
[----:B------:R-:W-:Y:S05]  /*a010*/  @P0 BRA `(.L_x_1607) ;  /* 0x0000000000240947 */ /* 0x000fea0003800000 */
[----:B------:R-:W-:-:S13]  /*a020*/  ISETP.NE.AND P0, PT, R0, 0x5, PT ;  /* 0x000000050000780c */ /* 0x000fda0003f05270 */
[----:B------:R-:W-:Y:S05]  /*a030*/  @!P0 BRA `(.L_x_1608) ;  /* 0x0000000000148947 */ /* 0x000fea0003800000 */
[----:B------:R-:W-:-:S13]  /*a040*/  ISETP.NE.AND P0, PT, R0, 0x6, PT ;  /* 0x000000060000780c */ /* 0x000fda0003f05270 */
[----:B------:R-:W-:Y:S05]  /*a050*/  @P0 BRA `(.L_x_1603) ;  /* 0x0000000800280947 */ /* 0x000fea0003800000 */
[----:B------:R-:W-:-:S05]  /*a060*/  HADD2.F32 R3, -RZ, R24.H0_H0 ;  /* 0x20000018ff037230 */ /* 0x000fca0000004100 */
[----:B------:R1:W-:Y:S01]  /*a070*/  STG.E desc[UR36][R8.64], R3 ;  /* 0x0000000308007986 */ /* 0x0003e2000c101924 */
[----:B------:R-:W-:Y:S05]  /*a080*/  BRA `(.L_x_1604) ;  /* 0x0000000c00007947 */ /* 0x000fea0003800000 */
.L_x_1608:
[----:B------:R0:W-:Y:S01]  /*a090*/  STG.E.U16 desc[UR36][R8.64], R24 ;  /* 0x0000001808007986 */ /* 0x0001e2000c101524 */
[----:B------:R-:W-:Y:S05]  /*a0a0*/  BRA `(.L_x_1604) ;  /* 0x0000000800f87947 */ /* 0x000fea0003800000 */
.L_x_1607:
[----:B------:R-:W-:-:S13]  /*a0b0*/  ISETP.NE.AND P0, PT, R0, 0x7, PT ;  /* 0x000000070000780c */ /* 0x000fda0003f05270 */
[----:B------:R-:W-:Y:S05]  /*a0c0*/  @!P0 BRA `(.L_x_1609) ;  /* 0x0000000000348947 */ /* 0x000fea0003800000 */
[----:B------:R-:W-:-:S13]  /*a0d0*/  ISETP.NE.AND P0, PT, R0, 0x8, PT ;  /* 0x000000080000780c */ /* 0x000fda0003f05270 */
[----:B------:R-:W-:Y:S05]  /*a0e0*/  @!P0 BRA `(.L_x_1610) ;  /* 0x0000000000188947 */ /* 0x000fea0003800000 */
[----:B------:R-:W-:-:S13]  /*a0f0*/  ISETP.NE.AND P0, PT, R0, 0x9, PT ;  /* 0x000000090000780c */ /* 0x000fda0003f05270 */
[----:B------:R-:W-:Y:S05]  /*a100*/  @P0 BRA `(.L_x_1603) ;  /* 0x0000000400fc0947 */ /* 0x000fea0003800000 */
[----:B------:R-:W-:Y:S02]  /*a110*/  HADD2.F32 R24, -RZ, R24.H0_H0 ;  /* 0x20000018ff187230 */ /* 0x000fe40000004100 */
[----:B------:R-:W-:-:S05]  /*a120*/  IMAD.MOV.U32 R25, RZ, RZ, RZ ;  /* 0x000000ffff197224 */ /* 0x000fca00078e00ff */
[----:B------:R3:W-:Y:S01]  /*a130*/  STG.E.64 desc[UR36][R8.64], R24 ;  /* 0x0000001808007986 */ /* 0x0007e2000c101b24 */
[----:B------:R-:W-:Y:S05]  /*a140*/  BRA `(.L_x_1604) ;  /* 0x0000000800d07947 */ /* 0x000fea0003800000 */
.L_x_1610:
[----:B------:R-:W-:-:S05]  /*a150*/  HADD2.F32 R0, -RZ, R24.H0_H0 ;  /* 0x20000018ff007230 */ /* 0x000fca0000004100 */
[----:B------:R-:W-:-:S04]  /*a160*/  F2FP.F16.F32.PACK_AB R0, RZ, R0 ;  /* 0x00000000ff00723e */ /* 0x000fc800000000ff */
[----:B------:R-:W-:-:S05]  /*a170*/  PRMT R0, R0, 0x5410, RZ ;  /* 0x0000541000007816 */ /* 0x000fca00000000ff */
[----:B------:R2:W-:Y:S01]  /*a180*/  STG.E desc[UR36][R8.64], R0 ;  /* 0x0000000008007986 */ /* 0x0005e2000c101924 */
[----:B------:R-:W-:Y:S05]  /*a190*/  BRA `(.L_x_1604) ;  /* 0x0000000800bc7947 */ /* 0x000fea0003800000 */
.L_x_1609:
[----:B------:R-:W-:-:S05]  /*a1a0*/  HADD2.F32 R4, -RZ, R24.H0_H0 ;  /* 0x20000018ff047230 */ /* 0x000fca0000004100 */
[----:B------:R-:W-:-:S06]  /*a1b0*/  FMUL.FTZ R4, R4, 1 ;  /* 0x3f80000004047820 */ /* 0x000fcc0000410000 */
[----:B------:R-:W0:Y:S02]  /*a1c0*/  F2F.F64.F32 R4, R4 ;  /* 0x0000000400047310 */ /* 0x000e240000201800 */
[----:B0-----:R4:W-:Y:S01]  /*a1d0*/  STG.E.64 desc[UR36][R8.64], R4 ;  /* 0x0000000408007986 */ /* 0x0019e2000c101b24 */
[----:B------:R-:W-:Y:S05]  /*a1e0*/  BRA `(.L_x_1604) ;  /* 0x0000000800a87947 */ /* 0x000fea0003800000 */
.L_x_1599:
        /* <DEDUP_REMOVED lines=10> */
[----:B------:R-:W-:-:S06]  /*a290*/  HADD2.F32 R3, -RZ, R24.H0_H0 ;  /* 0x20000018ff037230 */ /* 0x000fcc0000004100 */
[----:B------:R-:W0:Y:S02]  /*a2a0*/  F2I.FTZ.U32.TRUNC.NTZ R3, R3 ;  /* 0x0000000300037305 */ /* 0x000e24000021f000 */
[----:B0-----:R0:W-:Y:S01]  /*a2b0*/  STG.E.U16 desc[UR36][R8.64], R3 ;  /* 0x0000000308007986 */ /* 0x0011e2000c101524 */
[----:B------:R-:W-:Y:S05]  /*a2c0*/  BRA `(.L_x_1604) ;  /* 0x0000000800707947 */ /* 0x000fea0003800000 */
.L_x_1614:
        /* <DEDUP_REMOVED lines=17> */
.L_x_1617:
[----:B------:R-:W-:-:S04]  /*a3e0*/  SHF.R.U32.HI R3, RZ, 0x18, R5 ;  /* 0x00000018ff037819 */ /* 0x000fc80000011605 */
[----:B------:R-:W-:-:S04]  /*a3f0*/  LOP3.LUT R0, R0, 0x80, R3, 0xf8, !PT ;  /* 0x0000008000007812 */ /* 0x000fc800078ef803 */
[----:B------:R-:W-:-:S07]  /*a400*/  PRMT R4, R0, 0x7610, R4 ;  /* 0x0000761000047816 */ /* 0x000fce0000000004 */
.L_x_1616:
[----:B------:R-:W-:Y:S05]  /*a410*/  BSYNC.RECONVERGENT B0 ;  /* 0x0000000000007941 */ /* 0x000fea0003800200 */
.L_x_1615:
[----:B------:R0:W-:Y:S01]  /*a420*/  STG.E.U8 desc[UR36][R8.64], R4 ;  /* 0x0000000408007986 */ /* 0x0001e2000c101124 */
[----:B------:R-:W-:Y:S05]  /*a430*/  BRA `(.L_x_1604) ;  /* 0x0000000800147947 */ /* 0x000fea0003800000 */
.L_x_1613:
        /* <DEDUP_REMOVED lines=17> */
.L_x_1620:
[----:B------:R-:W-:-:S04]  /*a550*/  SHF.R.U32.HI R3, RZ, 0x18, R5 ;  /* 0x00000018ff037819 */ /* 0x000fc80000011605 */
[----:B------:R-:W-:-:S04]  /*a560*/  LOP3.LUT R0, R0, 0x80, R3, 0xf8, !PT ;  /* 0x0000008000007812 */ /* 0x000fc800078ef803 */
[----:B------:R-:W-:-:S07]  /*a570*/  PRMT R4, R0, 0x7610, R4 ;  /* 0x0000761000047816 */ /* 0x000fce0000000004 */
.L_x_1619:
[----:B------:R-:W-:Y:S05]  /*a580*/  BSYNC.RECONVERGENT B0 ;  /* 0x0000000000007941 */ /* 0x000fea0003800200 */
.L_x_1618:
[----:B------:R0:W-:Y:S01]  /*a590*/  STG.E.U8 desc[UR36][R8.64], R4 ;  /* 0x0000000408007986 */ /* 0x0001e2000c101124 */
[----:B------:R-:W-:Y:S05]  /*a5a0*/  BRA `(.L_x_1604) ;  /* 0x0000000400b87947 */ /* 0x000fea0003800000 */
.L_x_1612:
[----:B------:R-:W-:-:S13]  /*a5b0*/  ISETP.NE.AND P0, PT, R0, 0x1c, PT ;  /* 0x0000001c0000780c */ /* 0x000fda0003f05270 */
[----:B------:R-:W-:Y:S05]  /*a5c0*/  @!P0 BRA `(.L_x_1621) ;  /* 0x0000000000608947 */ /* 0x000fea0003800000 */
[----:B------:R-:W-:-:S13]  /*a5d0*/  ISETP.NE.AND P0, PT, R0, 0x1d, PT ;  /* 0x0000001d0000780c */ /* 0x000fda0003f05270 */
[----:B------:R-:W-:Y:S05]  /*a5e0*/  @!P0 BRA `(.L_x_1622) ;  /* 0x0000000000488947 */ /* 0x000fea0003800000 */
[----:B------:R-:W-:-:S13]  /*a5f0*/  ISETP.NE.AND P0, PT, R0, 0x2c, PT ;  /* 0x0000002c0000780c */ /* 0x000fda0003f05270 */
[----:B------:R-:W-:Y:S05]  /*a600*/  @P0 BRA `(.L_x_1603) ;  /* 0x0000000000bc0947 */ /* 0x000fea0003800000 */
[----:B------:R-:W-:-:S05]  /*a610*/  HADD2.F32 R24, -RZ, R24.H0_H0 ;  /* 0x20000018ff187230 */ /* 0x000fca0000004100 */
        /* <DEDUP_REMOVED lines=15> */
.L_x_1622:
[----:B------:R-:W-:-:S06]  /*a710*/  HADD2.F32 R4, -RZ, R24.H0_H0 ;  /* 0x20000018ff047230 */ /* 0x000fcc0000004100 */
[----:B------:R-:W0:Y:S02]  /*a720*/  F2I.U64.TRUNC R4, R4 ;  /* 0x0000000400047311 */ /* 0x000e24000020d800 */
[----:B0-----:R0:W-:Y:S01]  /*a730*/  STG.E.64 desc[UR36][R8.64], R4 ;  /* 0x0000000408007986 */ /* 0x0011e2000c101b24 */
[----:B------:R-:W-:Y:S05]  /*a740*/  BRA `(.L_x_1604) ;  /* 0x0000000400507947 */ /* 0x000fea0003800000 */
.L_x_1621:
[----:B------:R-:W-:-:S04]  /*a750*/  HADD2.F32 R24, -RZ, R24.H0_H0 ;  /* 0x20000018ff187230 */ /* 0x000fc80000004100 */
[----:B------:R-:W0:Y:S02]  /*a760*/  F2I.FTZ.U32.TRUNC.NTZ R3, R24 ;  /* 0x0000001800037305 */ /* 0x000e24000021f000 */
[----:B0-----:R0:W-:Y:S01]  /*a770*/  STG.E desc[UR36][R8.64], R3 ;  /* 0x0000000308007986 */ /* 0x0011e2000c101924 */
[----:B------:R-:W-:Y:S05]  /*a780*/  BRA `(.L_x_1604) ;  /* 0x0000000400407947 */ /* 0x000fea0003800000 */
.L_x_1611:
[----:B------:R-:W-:-:S13]  /*a790*/  ISETP.GT.AND P0, PT, R0, 0xe, PT ;  /* 0x0000000e0000780c */ /* 0x000fda0003f04270 */
[----:B------:R-:W-:Y:S05]  /*a7a0*/  @P0 BRA `(.L_x_1623) ;  /* 0x00000000003c0947 */ /* 0x000fea0003800000 */
[----:B------:R-:W-:-:S13]  /*a7b0*/  ISETP.NE.AND P0, PT, R0, 0xa, PT ;  /* 0x0000000a0000780c */ /* 0x000fda0003f05270 */
[----:B------:R-:W-:Y:S05]  /*a7c0*/  @!P0 BRA `(.L_x_1624) ;  /* 0x00000000001c8947 */ /* 0x000fea0003800000 */
[----:B------:R-:W-:-:S13]  /*a7d0*/  ISETP.NE.AND P0, PT, R0, 0xb, PT ;  /* 0x0000000b0000780c */ /* 0x000fda0003f05270 */
[----:B------:R-:W-:Y:S05]  /*a7e0*/  @P0 BRA `(.L_x_1603) ;  /* 0x0000000000440947 */ /* 0x000fea0003800000 */
[----:B------:R-:W-:-:S05]  /*a7f0*/  HADD2.F32 R24, -RZ, R24.H0_H0 ;  /* 0x20000018ff187230 */ /* 0x000fca0000004100 */
[----:B------:R-:W-:-:S04]  /*a800*/  FSETP.NEU.FTZ.AND P0, PT, R24, RZ, PT ;  /* 0x000000ff1800720b */ /* 0x000fc80003f1d000 */
[----:B------:R-:W-:-:S05]  /*a810*/  SEL R3, RZ, 0x1, !P0 ;  /* 0x00000001ff037807 */ /* 0x000fca0004000000 */
[----:B------:R0:W-:Y:S01]  /*a820*/  STG.E.U8 desc[UR36][R8.64], R3 ;  /* 0x0000000308007986 */ /* 0x0001e2000c101124 */
[----:B------:R-:W-:Y:S05]  /*a830*/  BRA `(.L_x_1604) ;  /* 0x0000000400147947 */ /* 0x000fea0003800000 */
.L_x_1624:
[----:B------:R-:W-:Y:S01]  /*a840*/  HADD2.F32 R24, -RZ, R24.H0_H0 ;  /* 0x20000018ff187230 */ /* 0x000fe20000004100 */
[----:B------:R-:W-:-:S04]  /*a850*/  CS2R R6, SRZ ;  /* 0x0000000000067805 */ /* 0x000fc8000001ff00 */
[----:B------:R-:W-:-:S06]  /*a860*/  FMUL.FTZ R4, R24, 1 ;  /* 0x3f80000018047820 */ /* 0x000fcc0000410000 */
[----:B------:R-:W0:Y:S02]  /*a870*/  F2F.F64.F32 R4, R4 ;  /* 0x0000000400047310 */ /* 0x000e240000201800 */
[----:B0-----:R0:W-:Y:S01]  /*a880*/  STG.E.128 desc[UR36][R8.64], R4 ;  /* 0x0000000408007986 */ /* 0x0011e2000c101d24 */
[----:B------:R-:W-:Y:S05]  /*a890*/  BRA `(.L_x_1604) ;  /* 0x0000000000fc7947 */ /* 0x000fea0003800000 */
.L_x_1623:
[----:B------:R-:W-:-:S13]  /*a8a0*/  ISETP.NE.AND P0, PT, R0, 0xf, PT ;  /* 0x0000000f0000780c */ /* 0x000fda0003f05270 */
[----:B------:R-:W-:Y:S05]  /*a8b0*/  @!P0 BRA `(.L_x_1625) ;  /* 0x0000000000e88947 */ /* 0x000fea0003800000 */
[----:B------:R-:W-:-:S13]  /*a8c0*/  ISETP.NE.AND P0, PT, R0, 0x17, PT ;  /* 0x000000170000780c */ /* 0x000fda0003f05270 */
[----:B------:R-:W-:Y:S05]  /*a8d0*/  @!P0 BRA `(.L_x_1626) ;  /* 0x0000000000908947 */ /* 0x000fea0003800000 */
[----:B------:R-:W-:-:S13]  /*a8e0*/  ISETP.NE.AND P0, PT, R0, 0x18, PT ;  /* 0x000000180000780c */ /* 0x000fda0003f05270 */
[----:B------:R-:W-:Y:S05]  /*a8f0*/  @!P0 BRA `(.L_x_1627) ;  /* 0x0000000000448947 */ /* 0x000fea0003800000 */
.L_x_1603:
        /* <DEDUP_REMOVED lines=16> */
.L_x_1628:
[----:B------:R-:W-:Y:S05]  /*aa00*/  BRA `(.L_x_1604) ;  /* 0x0000000000a07947 */ /* 0x000fea0003800000 */
.L_x_1627:
        /* <DEDUP_REMOVED lines=13> */
.L_x_1630:
[----:B------:R-:W-:Y:S05]  /*aae0*/  BSYNC.RECONVERGENT B0 ;  /* 0x0000000000007941 */ /* 0x000fea0003800200 */
.L_x_1629:
[----:B------:R-:W-:-:S05]  /*aaf0*/  LOP3.LUT R3, R0, 0x80, R3, 0xf8, !PT ;  /* 0x0000008000037812 */ /* 0x000fca00078ef803 */
[----:B------:R0:W-:Y:S01]  /*ab00*/  STG.E.U8 desc[UR36][R8.64], R3 ;  /* 0x0000000308007986 */ /* 0x0001e2000c101124 */
[----:B------:R-:W-:Y:S05]  /*ab10*/  BRA `(.L_x_1604) ;  /* 0x00000000005c7947 */ /* 0x000fea0003800000 */
.L_x_1626:
        /* <DEDUP_REMOVED lines=12> */
.L_x_1632:
[----:B------:R-:W-:Y:S01]  /*abe0*/  IMAD.MOV.U32 R0, RZ, RZ, 0x7f ;  /* 0x0000007fff007424 */ /* 0x000fe200078e00ff */
[----:B------:R-:W-:-:S04]  /*abf0*/  ISETP.GT.U32.AND P0, PT, R4, 0x7f800000, PT ;  /* 0x7f8000000400780c */ /* 0x000fc80003f04070 */
[----:B------:R-:W-:-:S09]  /*ac00*/  SEL R0, R0, 0x7c, P0 ;  /* 0x0000007c00007807 */ /* 0x000fd20000000000 */
.L_x_1633:
[----:B------:R-:W-:Y:S05]  /*ac10*/  BSYNC.RECONVERGENT B0 ;  /* 0x0000000000007941 */ /* 0x000fea0003800200 */
.L_x_1631:
[----:B------:R-:W-:-:S04]  /*ac20*/  SHF.R.U32.HI R3, RZ, 0x18, R3 ;  /* 0x00000018ff037819 */ /* 0x000fc80000011603 */
[----:B------:R-:W-:-:S05]  /*ac30*/  LOP3.LUT R3, R0, 0x80, R3, 0xf8, !PT ;  /* 0x0000008000037812 */ /* 0x000fca00078ef803 */
[----:B------:R0:W-:Y:S01]  /*ac40*/  STG.E.U8 desc[UR36][R8.64], R3 ;  /* 0x0000000308007986 */ /* 0x0001e2000c101124 */
[----:B------:R-:W-:Y:S05]  /*ac50*/  BRA `(.L_x_1604) ;  /* 0x00000000000c7947 */ /* 0x000fea0003800000 */
.L_x_1625:
[----:B------:R-:W-:-:S05]  /*ac60*/  HADD2.F32 R0, -RZ, R24.H0_H0 ;  /* 0x20000018ff007230 */ /* 0x000fca0000004100 */
[----:B------:R-:W-:-:S05]  /*ac70*/  F2FP.BF16.F32.PACK_AB R0, RZ, R0 ;  /* 0x00000000ff00723e */ /* 0x000fca00000010ff */
[----:B------:R0:W-:Y:S02]  /*ac80*/  STG.E.U16 desc[UR36][R8.64], R0 ;  /* 0x0000000008007986 */ /* 0x0001e4000c101524 */
.L_x_1604:
[----:B------:R-:W-:-:S05]  /*ac90*/  VIADD R19, R19, 0x80 ;  /* 0x0000008013137836 */ /* 0x000fca0000000000 */
[----:B------:R-:W-:-:S13]  /*aca0*/  ISETP.GE.AND P0, PT, R19, R16, PT ;  /* 0x000000101300720c */ /* 0x000fda0003f06270 */
        /* <DEDUP_REMOVED lines=23> */
.L_x_1637:
[----:B------:R-:W-:-:S06]  /*ae20*/  HADD2.F32 R5, -RZ, R18.H0_H0 ;  /* 0x20000012ff057230 */ /* 0x000fcc0000004100 */
[----:B------:R-:W0:Y:S02]  /*ae30*/  F2I.S64.TRUNC R4, R5 ;  /* 0x0000000500047311 */ /* 0x000e24000020d900 */
[----:B0-----:R4:W-:Y:S01]  /*ae40*/  STG.E.U8 desc[UR36][R8.64], R4 ;  /* 0x0000000408007986 */ /* 0x0019e2000c101124 */
[----:B------:R-:W-:Y:S05]  /*ae50*/  BRA `(.L_x_1639) ;  /* 0x0000000c006c7947 */ /* 0x000fea0003800000 */
.L_x_1636:
        /* <DEDUP_REMOVED lines=10> */
.L_x_1641:
[----:B------:R-:W-:-:S04]  /*af00*/  HADD2.F32 R18, -RZ, R18.H0_H0 ;  /* 0x20000012ff127230 */ /* 0x000fc80000004100 */
[----:B------:R-:W0:Y:S02]  /*af10*/  F2I.FTZ.TRUNC.NTZ R3, R18 ;  /* 0x0000001200037305 */ /* 0x000e24000021f100 */
[----:B0-----:R2:W-:Y:S01]  /*af20*/  STG.E desc[UR36][R8.64], R3 ;  /* 0x0000000308007986 */ /* 0x0015e2000c101924 */
[----:B------:R-:W-:Y:S05]  /*af30*/  BRA `(.L_x_1639) ;  /* 0x0000000c00347947 */ /* 0x000fea0003800000 */
.L_x_1640:
[----:B------:R-:W-:-:S04]  /*af40*/  HADD2.F32 R18, -RZ, R18.H0_H0 ;  /* 0x20000012ff127230 */ /* 0x000fc80000004100 */
[----:B------:R-:W0:Y:S02]  /*af50*/  F2I.FTZ.TRUNC.NTZ R3, R18 ;  /* 0x0000001200037305 */ /* 0x000e24000021f100 */
[----:B0-----:R0:W-:Y:S01]  /*af60*/  STG.E.U16 desc[UR36][R8.64], R3 ;  /* 0x0000000308007986 */ /* 0x0011e2000c101524 */
[----:B------:R-:W-:Y:S05]  /*af70*/  BRA `(.L_x_1639) ;  /* 0x0000000c00247947 */ /* 0x000fea0003800000 */
.L_x_1635:
        /* <DEDUP_REMOVED lines=9> */
.L_x_1643:
[----:B------:R0:W-:Y:S01]  /*b010*/  STG.E.U16 desc[UR36][R8.64], R18 ;  /* 0x0000001208007986 */ /* 0x0001e2000c101524 */
[----:B------:R-:W-:Y:S05]  /*b020*/  BRA `(.L_x_1639) ;  /* 0x0000000800f87947 */ /* 0x000fea0003800000 */
.L_x_1642:
        /* <DEDUP_REMOVED lines=10> */
.L_x_1645:
[----:B------:R-:W-:-:S05]  /*b0d0*/  HADD2.F32 R0, -RZ, R18.H0_H0 ;  /* 0x20000012ff007230 */ /* 0x000fca0000004100 */
[----:B------:R-:W-:-:S04]  /*b0e0*/  F2FP.F16.F32.PACK_AB R0, RZ, R0 ;  /* 0x00000000ff00723e */ /* 0x000fc800000000ff */
[----:B------:R-:W-:-:S05]  /*b0f0*/  PRMT R0, R0, 0x5410, RZ ;  /* 0x0000541000007816 */ /* 0x000fca00000000ff */
[----:B------:R0:W-:Y:S01]  /*b100*/  STG.E desc[UR36][R8.64], R0 ;  /* 0x0000000008007986 */ /* 0x0001e2000c101924 */
[----:B------:R-:W-:Y:S05]  /*b110*/  BRA `(.L_x_1639) ;  /* 0x0000000800bc7947 */ /* 0x000fea0003800000 */
.L_x_1644:
[----:B------:R-:W-:-:S05]  /*b120*/  HADD2.F32 R4, -RZ, R18.H0_H0 ;  /* 0x20000012ff047230 */ /* 0x000fca0000004100 */
[----:B------:R-:W-:-:S06]  /*b130*/  FMUL.FTZ R4, R4, 1 ;  /* 0x3f80000004047820 */ /* 0x000fcc0000410000 */
[----:B------:R-:W0:Y:S02]  /*b140*/  F2F.F64.F32 R4, R4 ;  /* 0x0000000400047310 */ /* 0x000e240000201800 */
[----:B0-----:R0:W-:Y:S01]  /*b150*/  STG.E.64 desc[UR36][R8.64], R4 ;  /* 0x0000000408007986 */ /* 0x0011e2000c101b24 */
[----:B------:R-:W-:Y:S05]  /*b160*/  BRA `(.L_x_1639) ;  /* 0x0000000800a87947 */ /* 0x000fea0003800000 */
.L_x_1634:
        /* <DEDUP_REMOVED lines=14> */
.L_x_1649:
        /* <DEDUP_REMOVED lines=17> */
.L_x_1652:
[----:B------:R-:W-:-:S04]  /*b360*/  SHF.R.U32.HI R3, RZ, 0x18, R5 ;  /* 0x00000018ff037819 */ /* 0x000fc80000011605 */
[----:B------:R-:W-:-:S04]  /*b370*/  LOP3.LUT R0, R0, 0x80, R3, 0xf8, !PT ;  /* 0x0000008000007812 */ /* 0x000fc800078ef803 */
[----:B------:R-:W-:-:S07]  /*b380*/  PRMT R4, R0, 0x7610, R4 ;  /* 0x0000761000047816 */ /* 0x000fce0000000004 */
.L_x_1651:
[----:B------:R-:W-:Y:S05]  /*b390*/  BSYNC.RECONVERGENT B0 ;  /* 0x0000000000007941 */ /* 0x000fea0003800200 */
.L_x_1650:
[----:B------:R0:W-:Y:S01]  /*b3a0*/  STG.E.U8 desc[UR36][R8.64], R4 ;  /* 0x0000000408007986 */ /* 0x0001e2000c101124 */
[----:B------:R-:W-:Y:S05]  /*b3b0*/  BRA `(.L_x_1639) ;  /* 0x0000000800147947 */ /* 0x000fea0003800000 */
.L_x_1648:
        /* <DEDUP_REMOVED lines=17> */
.L_x_1655:
[----:B------:R-:W-:-:S04]  /*b4d0*/  SHF.R.U32.HI R3, RZ, 0x18, R5 ;  /* 0x00000018ff037819 */ /* 0x000fc80000011605 */
[----:B------:R-:W-:-:S04]  /*b4e0*/  LOP3.LUT R0, R0, 0x80, R3, 0xf8, !PT ;  /* 0x0000008000007812 */ /* 0x000fc800078ef803 */
[----:B------:R-:W-:-:S07]  /*b4f0*/  PRMT R4, R0, 0x7610, R4 ;  /* 0x0000761000047816 */ /* 0x000fce0000000004 */
.L_x_1654:
[----:B------:R-:W-:Y:S05]  /*b500*/  BSYNC.RECONVERGENT B0 ;  /* 0x0000000000007941 */ /* 0x000fea0003800200 */
.L_x_1653:
[----:B------:R0:W-:Y:S01]  /*b510*/  STG.E.U8 desc[UR36][R8.64], R4 ;  /* 0x0000000408007986 */ /* 0x0001e2000c101124 */
[----:B------:R-:W-:Y:S05]  /*b520*/  BRA `(.L_x_1639) ;  /* 0x0000000400b87947 */ /* 0x000fea0003800000 */
.L_x_1647:
        /* <DEDUP_REMOVED lines=22> */
.L_x_1657:
[----:B------:R-:W-:-:S06]  /*b690*/  HADD2.F32 R4, -RZ, R18.H0_H0 ;  /* 0x20000012ff047230 */ /* 0x000fcc0000004100 */
[----:B------:R-:W0:Y:S02]  /*b6a0*/  F2I.U64.TRUNC R4, R4 ;  /* 0x0000000400047311 */ /* 0x000e24000020d800 */
[----:B0-----:R0:W-:Y:S01]  /*b6b0*/  STG.E.64 desc[UR36][R8.64], R4 ;  /* 0x0000000408007986 */ /* 0x0011e2000c101b24 */
[----:B------:R-:W-:Y:S05]  /*b6c0*/  BRA `(.L_x_1639) ;  /* 0x0000000400507947 */ /* 0x000fea0003800000 */
.L_x_1656:
[----:B------:R-:W-:-:S04]  /*b6d0*/  HADD2.F32 R18, -RZ, R18.H0_H0 ;  /* 0x20000012ff127230 */ /* 0x000fc80000004100 */
[----:B------:R-:W0:Y:S02]  /*b6e0*/  F2I.FTZ.U32.TRUNC.NTZ R3, R18 ;  /* 0x0000001200037305 */ /* 0x000e24000021f000 */
[----:B0-----:R0:W-:Y:S01]  /*b6f0*/  STG.E desc[UR36][R8.64], R3 ;  /* 0x0000000308007986 */ /* 0x0011e2000c101924 */
[----:B------:R-:W-:Y:S05]  /*b700*/  BRA `(.L_x_1639) ;  /* 0x0000000400407947 */ /* 0x000fea0003800000 */
.L_x_1646:
        /* <DEDUP_REMOVED lines=11> */
.L_x_1659:
[----:B------:R-:W-:Y:S01]  /*b7c0*/  HADD2.F32 R18, -RZ, R18.H0_H0 ;  /* 0x20000012ff127230 */ /* 0x000fe20000004100 */
[----:B------:R-:W-:-:S04]  /*b7d0*/  CS2R R6, SRZ ;  /* 0x0000000000067805 */ /* 0x000fc8000001ff00 */
[----:B------:R-:W-:-:S06]  /*b7e0*/  FMUL.FTZ R4, R18, 1 ;  /* 0x3f80000012047820 */ /* 0x000fcc0000410000 */
[----:B------:R-:W0:Y:S02]  /*b7f0*/  F2F.F64.F32 R4, R4 ;  /* 0x0000000400047310 */ /* 0x000e240000201800 */
[----:B0-----:R0:W-:Y:S01]  /*b800*/  STG.E.128 desc[UR36][R8.64], R4 ;  /* 0x0000000408007986 */ /* 0x0011e2000c101d24 */
[----:B------:R-:W-:Y:S05]  /*b810*/  BRA `(.L_x_1639) ;  /* 0x0000000000fc7947 */ /* 0x000fea0003800000 */
.L_x_1658:
[----:B------:R-:W-:-:S13]  /*b820*/  ISETP.NE.AND P0, PT, R0, 0xf, PT ;  /* 0x0000000f0000780c */ /* 0x000fda0003f05270 */
[----:B------:R-:W-:Y:S05]  /*b830*/  @!P0 BRA `(.L_x_1660) ;  /* 0x0000000000e88947 */ /* 0x000fea0003800000 */
[----:B------:R-:W-:-:S13]  /*b840*/  ISETP.NE.AND P0, PT, R0, 0x17, PT ;  /* 0x000000170000780c */ /* 0x000fda0003f05270 */
[----:B------:R-:W-:Y:S05]  /*b850*/  @!P0 BRA `(.L_x_1661) ;  /* 0x0000000000908947 */ /* 0x000fea0003800000 */
[----:B------:R-:W-:-:S13]  /*b860*/  ISETP.NE.AND P0, PT, R0, 0x18, PT ;  /* 0x000000180000780c */ /* 0x000fda0003f05270 */
[----:B------:R-:W-:Y:S05]  /*b870*/  @!P0 BRA `(.L_x_1662) ;  /* 0x0000000000448947 */ /* 0x000fea0003800000 */
.L_x_1638:
        /* <DEDUP_REMOVED lines=16> */
.L_x_1663:
[----:B------:R-:W-:Y:S05]  /*b980*/  BRA `(.L_x_1639) ;  /* 0x0000000000a07947 */ /* 0x000fea0003800000 */
.L_x_1662:
        /* <DEDUP_REMOVED lines=13> */
.L_x_1665:
[----:B------:R-:W-:Y:S05]  /*ba60*/  BSYNC.RECONVERGENT B0 ;  /* 0x0000000000007941 */ /* 0x000fea0003800200 */
.L_x_1664:
[----:B------:R-:W-:-:S05]  /*ba70*/  LOP3.LUT R3, R0, 0x80, R3, 0xf8, !PT ;  /* 0x0000008000037812 */ /* 0x000fca00078ef803 */
[----:B------:R0:W-:Y:S01]  /*ba80*/  STG.E.U8 desc[UR36][R8.64], R3 ;  /* 0x0000000308007986 */ /* 0x0001e2000c101124 */
[----:B------:R-:W-:Y:S05]  /*ba90*/  BRA `(.L_x_1639) ;  /* 0x00000000005c7947 */ /* 0x000fea0003800000 */
.L_x_1661:
        /* <DEDUP_REMOVED lines=12> */
.L_x_1667:
[----:B------:R-:W-:Y:S01]  /*bb60*/  IMAD.MOV.U32 R0, RZ, RZ, 0x7f ;  /* 0x0000007fff007424 */ /* 0x000fe200078e00ff */
[----:B------:R-:W-:-:S04]  /*bb70*/  ISETP.GT.U32.AND P0, PT, R4, 0x7f800000, PT ;  /* 0x7f8000000400780c */ /* 0x000fc80003f04070 */
[----:B------:R-:W-:-:S09]  /*bb80*/  SEL R0, R0, 0x7c, P0 ;  /* 0x0000007c00007807 */ /* 0x000fd20000000000 */
.L_x_1668:
[----:B------:R-:W-:Y:S05]  /*bb90*/  BSYNC.RECONVERGENT B0 ;  /* 0x0000000000007941 */ /* 0x000fea0003800200 */
.L_x_1666:
[----:B------:R-:W-:-:S04]  /*bba0*/  SHF.R.U32.HI R3, RZ, 0x18, R3 ;  /* 0x00000018ff037819 */ /* 0x000fc80000011603 */
[----:B------:R-:W-:-:S05]  /*bbb0*/  LOP3.LUT R3, R0, 0x80, R3, 0xf8, !PT ;  /* 0x0000008000037812 */ /* 0x000fca00078ef803 */
[----:B------:R0:W-:Y:S01]  /*bbc0*/  STG.E.U8 desc[UR36][R8.64], R3 ;  /* 0x0000000308007986 */ /* 0x0001e2000c101124 */
[----:B------:R-:W-:Y:S05]  /*bbd0*/  BRA `(.L_x_1639) ;  /* 0x00000000000c7947 */ /* 0x000fea0003800000 */
.L_x_1660:
[----:B------:R-:W-:-:S05]  /*bbe0*/  HADD2.F32 R0, -RZ, R18.H0_H0 ;  /* 0x20000012ff007230 */ /* 0x000fca0000004100 */
[----:B------:R-:W-:-:S05]  /*bbf0*/  F2FP.BF16.F32.PACK_AB R0, RZ, R0 ;  /* 0x00000000ff00723e */ /* 0x000fca00000010ff */
[----:B------:R0:W-:Y:S02]  /*bc00*/  STG.E.U16 desc[UR36][R8.64], R0 ;  /* 0x0000000008007986 */ /* 0x0001e4000c101524 */
.L_x_1639:
[----:B------:R-:W-:-:S07]  /*bc10*/  VIADD R19, R19, 0x80 ;  /* 0x0000008013137836 */ /* 0x000fce0000000000 */
.L_x_1598:
[----:B------:R-:W-:Y:S05]  /*bc20*/  BSYNC.RECONVERGENT B6 ;  /* 0x0000000000067941 */ /* 0x000fea0003800200 */
.L_x_1597:
[----:B------:R-:W-:-:S13]  /*bc30*/  ISETP.GE.AND P0, PT, R19, R16, PT ;  /* 0x000000101300720c */ /* 0x000fda0003f06270 */
[----:B------:R-:W-:Y:S05]  /*bc40*/  @P0 EXIT ;  /* 0x000000000000094d */ /* 0x000fea0003800000 */
[----:B01-34-:R-:W0:Y:S01]  /*bc50*/  LDC.64 R4, c[0x0][0x398] ;  /* 0x0000e600ff047b82 */ /* 0x01be220000000a00 */
[----:B------:R-:W1:Y:S01]  /*bc60*/  LDCU UR4, c[0x0][0x3c4] ;  /* 0x00007880ff0477ac */ /* 0x000e620008000800 */
[----:B--2---:R-:W-:Y:S01]  /*bc70*/  PRMT R0, R17, 0x9910, RZ ;  /* 0x0000991011007816 */ /* 0x004fe200000000ff */
[----:B------:R-:W-:-:S03]  /*bc80*/  IMAD R2, R2, 0x200, R19 ;  /* 0x0000020002027824 */ /* 0x000fc600078e0213 */
[----:B------:R-:W-:Y:S01]  /*bc90*/  ISETP.GT.AND P1, PT, R0, 0x9, PT ;  /* 0x000000090000780c */ /* 0x000fe20003f24270 */
[----:B-1----:R-:W-:-:S05]  /*bca0*/  IMAD R3, R2, UR4, RZ ;  /* 0x0000000402037c24 */ /* 0x002fca000f8e02ff */
        /* <DEDUP_REMOVED lines=13> */
[----:B0-----:R-:W-:Y:S01]  /*bd80*/  STG.E.U8 desc[UR36][R2.64], R5 ;  /* 0x0000000502007986 */ /* 0x001fe2000c101124 */
[----:B------:R-:W-:Y:S05]  /*bd90*/  EXIT ;  /* 0x000000000000794d */ /* 0x000fea0003800000 */
.L_x_1672:
[----:B------:R-:W-:-:S06]  /*bda0*/  HADD2.F32 R5, -RZ, R22.H0_H0 ;  /* 0x20000016ff057230 */ /* 0x000fcc0000004100 */
[----:B------:R-:W0:Y:S02]  /*bdb0*/  F2I.S64.TRUNC R4, R5 ;  /* 0x0000000500047311 */ /* 0x000e24000020d900 */
[----:B0-----:R-:W-:Y:S01]  /*bdc0*/  STG.E.U8 desc[UR36][R2.64], R4 ;  /* 0x0000000402007986 */ /* 0x001fe2000c101124 */
[----:B------:R-:W-:Y:S05]  /*bdd0*/  EXIT ;  /* 0x000000000000794d */ /* 0x000fea0003800000 */
.L_x_1671:
        /* <DEDUP_REMOVED lines=8> */
[----:B0-----:R-:W-:Y:S01]  /*be60*/  STG.E.64 desc[UR36][R2.64], R4 ;  /* 0x0000000402007986 */ /* 0x001fe2000c101b24 */
[----:B------:R-:W-:Y:S05]  /*be70*/  EXIT ;  /* 0x000000000000794d */ /* 0x000fea0003800000 */
.L_x_1675:
[----:B------:R-:W-:-:S04]  /*be80*/  HADD2.F32 R22, -RZ, R22.H0_H0 ;  /* 0x20000016ff167230 */ /* 0x000fc80000004100 */
[----:B------:R-:W0:Y:S02]  /*be90*/  F2I.FTZ.TRUNC.NTZ R5, R22 ;  /* 0x0000001600057305 */ /* 0x000e24000021f100 */
[----:B0-----:R-:W-:Y:S01]  /*bea0*/  STG.E desc[UR36][R2.64], R5 ;  /* 0x0000000502007986 */ /* 0x001fe2000c101924 */
[----:B------:R-:W-:Y:S05]  /*beb0*/  EXIT ;  /* 0x000000000000794d */ /* 0x000fea0003800000 */
.L_x_1674:
[----:B------:R-:W-:-:S04]  /*bec0*/  HADD2.F32 R22, -RZ, R22.H0_H0 ;  /* 0x20000016ff167230 */ /* 0x000fc80000004100 */
[----:B------:R-:W0:Y:S02]  /*bed0*/  F2I.FTZ.TRUNC.NTZ R5, R22 ;  /* 0x0000001600057305 */ /* 0x000e24000021f100 */
[----:B0-----:R-:W-:Y:S01]  /*bee0*/  STG.E.U16 desc[UR36][R2.64], R5 ;  /* 0x0000000502007986 */ /* 0x001fe2000c101524 */
[----:B------:R-:W-:Y:S05]  /*bef0*/  EXIT ;  /* 0x000000000000794d */ /* 0x000fea0003800000 */
.L_x_1670:
[----:B------:R-:W-:-:S13]  /*bf00*/  ISETP.GT.AND P0, PT, R0, 0x6, PT ;  /* 0x000000060000780c */ /* 0x000fda0003f04270 */
[----:B------:R-:W-:Y:S05]  /*bf10*/  @P0 BRA `(.L_x_1676) ;  /* 0x0000000000240947 */ /* 0x000fea0003800000 */
[----:B------:R-:W-:-:S13]  /*bf20*/  ISETP.NE.AND P0, PT, R0, 0x5, PT ;  /* 0x000000050000780c */ /* 0x000fda0003f05270 */
[----:B------:R-:W-:Y:S05]  /*bf30*/  @!P0 BRA `(.L_x_1677) ;  /* 0x0000000000148947 */ /* 0x000fea0003800000 */
[----:B------:R-:W-:-:S13]  /*bf40*/  ISETP.NE.AND P0, PT, R0, 0x6, PT ;  /* 0x000000060000780c */ /* 0x000fda0003f05270 */
[----:B------:R-:W-:Y:S05]  /*bf50*/  @P0 BRA `(.L_x_1673) ;  /* 0x0000000800280947 */ /* 0x000fea0003800000 */
[----:B------:R-:W-:-:S05]  /*bf60*/  HADD2.F32 R5, -RZ, R22.H0_H0 ;  /* 0x20000016ff057230 */ /* 0x000fca0000004100 */
[----:B------:R-:W-:Y:S01]  /*bf70*/  STG.E desc[UR36][R2.64], R5 ;  /* 0x0000000502007986 */ /* 0x000fe2000c101924 */
[----:B------:R-:W-:Y:S05]  /*bf80*/  EXIT ;  /* 0x000000000000794d */ /* 0x000fea0003800000 */
.L_x_1677:
[----:B------:R-:W-:Y:S01]  /*bf90*/  STG.E.U16 desc[UR36][R2.64], R22 ;  /* 0x0000001602007986 */ /* 0x000fe2000c101524 */
[----:B------:R-:W-:Y:S05]  /*bfa0*/  EXIT ;  /* 0x000000000000794d */ /* 0x000fea0003800000 */
.L_x_1676:
        /* <DEDUP_REMOVED lines=8> */
[----:B------:R-:W-:Y:S01]  /*c030*/  STG.E.64 desc[UR36][R2.64], R22 ;  /* 0x0000001602007986 */ /* 0x000fe2000c101b24 */
[----:B------:R-:W-:Y:S05]  /*c040*/  EXIT ;  /* 0x000000000000794d */ /* 0x000fea0003800000 */
.L_x_1679:
[----:B------:R-:W-:-:S05]  /*c050*/  HADD2.F32 R0, -RZ, R22.H0_H0 ;  /* 0x20000016ff007230 */ /* 0x000fca0000004100 */
[----:B------:R-:W-:-:S04]  /*c060*/  F2FP.F16.F32.PACK_AB R0, RZ, R0 ;  /* 0x00000000ff00723e */ /* 0x000fc800000000ff */
[----:B------:R-:W-:-:S05]  /*c070*/  PRMT R0, R0, 0x5410, RZ ;  /* 0x0000541000007816 */ /* 0x000fca00000000ff */
[----:B------:R-:W-:Y:S01]  /*c080*/  STG.E desc[UR36][R2.64], R0 ;  /* 0x0000000002007986 */ /* 0x000fe2000c101924 */
[----:B------:R-:W-:Y:S05]  /*c090*/  EXIT ;  /* 0x000000000000794d */ /* 0x000fea0003800000 */
.L_x_1678:
[----:B------:R-:W-:-:S05]  /*c0a0*/  HADD2.F32 R4, -RZ, R22.H0_H0 ;  /* 0x20000016ff047230 */ /* 0x000fca0000004100 */
[----:B------:R-:W-:-:S06]  /*c0b0*/  FMUL.FTZ R4, R4, 1 ;  /* 0x3f80000004047820 */ /* 0x000fcc0000410000 */
[----:B------:R-:W0:Y:S02]  /*c0c0*/  F2F.F64.F32 R4, R4 ;  /* 0x0000000400047310 */ /* 0x000e240000201800 */
[----:B0-----:R-:W-:Y:S01]  /*c0d0*/  STG.E.64 desc[UR36][R2.64], R4 ;  /* 0x0000000402007986 */ /* 0x001fe2000c101b24 */
[----:B------:R-:W-:Y:S05]  /*c0e0*/  EXIT ;  /* 0x000000000000794d */ /* 0x000fea0003800000 */
.L_x_1669:
        /* <DEDUP_REMOVED lines=12> */
[----:B0-----:R-:W-:Y:S01]  /*c1b0*/  STG.E.U16 desc[UR36][R2.64], R5 ;  /* 0x0000000502007986 */ /* 0x001fe2000c101524 */
[----:B------:R-:W-:Y:S05]  /*c1c0*/  EXIT ;  /* 0x000000000000794d */ /* 0x000fea0003800000 */
.L_x_1683:
        /* <DEDUP_REMOVED lines=18> */
.L_x_1686:
[----:B------:R-:W-:-:S04]  /*c2f0*/  SHF.R.U32.HI R5, RZ, 0x18, R5 ;  /* 0x00000018ff057819 */ /* 0x000fc80000011605 */
[----:B------:R-:W-:-:S07]  /*c300*/  LOP3.LUT R0, R0, 0x80, R5, 0xf8, !PT ;  /* 0x0000008000007812 */ /* 0x000fce00078ef805 */
.L_x_1685:
[----:B------:R-:W-:Y:S05]  /*c310*/  BSYNC.RECONVERGENT B0 ;  /* 0x0000000000007941 */ /* 0x000fea0003800200 */
.L_x_1684:
[----:B------:R-:W-:Y:S01]  /*c320*/  STG.E.U8 desc[UR36][R2.64], R0 ;  /* 0x0000000002007986 */ /* 0x000fe2000c101124 */
[----:B------:R-:W-:Y:S05]  /*c330*/  EXIT ;  /* 0x000000000000794d */ /* 0x000fea0003800000 */
.L_x_1682:
        /* <DEDUP_REMOVED lines=18> */
.L_x_1689:
[----:B------:R-:W-:-:S04]  /*c460*/  SHF.R.U32.HI R5, RZ, 0x18, R5 ;  /* 0x00000018ff057819 */ /* 0x000fc80000011605 */
[----:B------:R-:W-:-:S07]  /*c470*/  LOP3.LUT R0, R0, 0x80, R5, 0xf8, !PT ;  /* 0x0000008000007812 */ /* 0x000fce00078ef805 */
.L_x_1688:
[----:B------:R-:W-:Y:S05]  /*c480*/  BSYNC.RECONVERGENT B0 ;  /* 0x0000000000007941 */ /* 0x000fea0003800200 */
.L_x_1687:
[----:B------:R-:W-:Y:S01]  /*c490*/  STG.E.U8 desc[UR36][R2.64], R0 ;  /* 0x0000000002007986 */ /* 0x000fe2000c101124 */
[----:B------:R-:W-:Y:S05]  /*c4a0*/  EXIT ;  /* 0x000000000000794d */ /* 0x000fea0003800000 */
.L_x_1681:
        /* <DEDUP_REMOVED lines=22> */
.L_x_1691:
[----:B------:R-:W-:-:S06]  /*c610*/  HADD2.F32 R4, -RZ, R22.H0_H0 ;  /* 0x20000016ff047230 */ /* 0x000fcc0000004100 */
[----:B------:R-:W0:Y:S02]  /*c620*/  F2I.U64.TRUNC R4, R4 ;  /* 0x0000000400047311 */ /* 0x000e24000020d800 */
[----:B0-----:R-:W-:Y:S01]  /*c630*/  STG.E.64 desc[UR36][R2.64], R4 ;  /* 0x0000000402007986 */ /* 0x001fe2000c101b24 */
[----:B------:R-:W-:Y:S05]  /*c640*/  EXIT ;  /* 0x000000000000794d */ /* 0x000fea0003800000 */
.L_x_1690:
[----:B------:R-:W-:-:S04]  /*c650*/  HADD2.F32 R22, -RZ, R22.H0_H0 ;  /* 0x20000016ff167230 */ /* 0x000fc80000004100 */
[----:B------:R-:W0:Y:S02]  /*c660*/  F2I.FTZ.U32.TRUNC.NTZ R5, R22 ;  /* 0x0000001600057305 */ /* 0x000e24000021f000 */
[----:B0-----:R-:W-:Y:S01]  /*c670*/  STG.E desc[UR36][R2.64], R5 ;  /* 0x0000000502007986 */ /* 0x001fe2000c101924 */
[----:B------:R-:W-:Y:S05]  /*c680*/  EXIT ;  /* 0x000000000000794d */ /* 0x000fea0003800000 */
.L_x_1680:
        /* <DEDUP_REMOVED lines=9> */
[----:B------:R-:W-:Y:S01]  /*c720*/  STG.E.U8 desc[UR36][R2.64], R5 ;  /* 0x0000000502007986 */ /* 0x000fe2000c101124 */
[----:B------:R-:W-:Y:S05]  /*c730*/  EXIT ;  /* 0x000000000000794d */ /* 0x000fea0003800000 */
.L_x_1693:
[----:B------:R-:W-:Y:S01]  /*c740*/  HADD2.F32 R22, -RZ, R22.H0_H0 ;  /* 0x20000016ff167230 */ /* 0x000fe20000004100 */
[----:B------:R-:W-:-:S04]  /*c750*/  CS2R R6, SRZ ;  /* 0x0000000000067805 */ /* 0x000fc8000001ff00 */
[----:B------:R-:W-:-:S06]  /*c760*/  FMUL.FTZ R4, R22, 1 ;  /* 0x3f80000016047820 */ /* 0x000fcc0000410000 */
[----:B------:R-:W0:Y:S02]  /*c770*/  F2F.F64.F32 R4, R4 ;  /* 0x0000000400047310 */ /* 0x000e240000201800 */
[----:B0-----:R-:W-:Y:S01]  /*c780*/  STG.E.128 desc[UR36][R2.64], R4 ;  /* 0x0000000402007986 */ /* 0x001fe2000c101d24 */
[----:B------:R-:W-:Y:S05]  /*c790*/  EXIT ;  /* 0x000000000000794d */ /* 0x000fea0003800000 */
.L_x_1692:
[----:B------:R-:W-:-:S13]  /*c7a0*/  ISETP.NE.AND P0, PT, R0, 0xf, PT ;  /* 0x0000000f0000780c */ /* 0x000fda0003f05270 */
[----:B------:R-:W-:Y:S05]  /*c7b0*/  @!P0 BRA `(.L_x_1694) ;  /* 0x0000000000e88947 */ /* 0x000fea0003800000 */
[----:B------:R-:W-:-:S13]  /*c7c0*/  ISETP.NE.AND P0, PT, R0, 0x17, PT ;  /* 0x000000170000780c */ /* 0x000fda0003f05270 */
[----:B------:R-:W-:Y:S05]  /*c7d0*/  @!P0 BRA `(.L_x_1695) ;  /* 0x0000000000908947 */ /* 0x000fea0003800000 */
[----:B------:R-:W-:-:S13]  /*c7e0*/  ISETP.NE.AND P0, PT, R0, 0x18, PT ;  /* 0x000000180000780c */ /* 0x000fda0003f05270 */
[----:B------:R-:W-:Y:S05]  /*c7f0*/  @!P0 BRA `(.L_x_1696) ;  /* 0x0000000000448947 */ /* 0x000fea0003800000 */
.L_x_1673:
        /* <DEDUP_REMOVED lines=16> */
.L_x_1697:
[----:B------:R-:W-:Y:S05]  /*c900*/  EXIT ;  /* 0x000000000000794d */ /* 0x000fea0003800000 */
.L_x_1696:
        /* <DEDUP_REMOVED lines=13> */
.L_x_1699:
[----:B------:R-:W-:Y:S05]  /*c9e0*/  BSYNC.RECONVERGENT B0 ;  /* 0x0000000000007941 */ /* 0x000fea0003800200 */
.L_x_1698:
[----:B------:R-:W-:-:S05]  /*c9f0*/  LOP3.LUT R5, R0, 0x80, R5, 0xf8, !PT ;  /* 0x0000008000057812 */ /* 0x000fca00078ef805 */
[----:B------:R-:W-:Y:S01]  /*ca00*/  STG.E.U8 desc[UR36][R2.64], R5 ;  /* 0x0000000502007986 */ /* 0x000fe2000c101124 */
[----:B------:R-:W-:Y:S05]  /*ca10*/  EXIT ;  /* 0x000000000000794d */ /* 0x000fea0003800000 */
.L_x_1695:
        /* <DEDUP_REMOVED lines=12> */
.L_x_1701:
[----:B------:R-:W-:Y:S01]  /*cae0*/  IMAD.MOV.U32 R0, RZ, RZ, 0x7f ;  /* 0x0000007fff007424 */ /* 0x000fe200078e00ff */
[----:B------:R-:W-:-:S04]  /*caf0*/  ISETP.GT.U32.AND P0, PT, R4, 0x7f800000, PT ;  /* 0x7f8000000400780c */ /* 0x000fc80003f04070 */
[----:B------:R-:W-:-:S09]  /*cb00*/  SEL R0, R0, 0x7c, P0 ;  /* 0x0000007c00007807 */ /* 0x000fd20000000000 */
.L_x_1702:
[----:B------:R-:W-:Y:S05]  /*cb10*/  BSYNC.RECONVERGENT B0 ;  /* 0x0000000000007941 */ /* 0x000fea0003800200 */
.L_x_1700:
[----:B------:R-:W-:-:S04]  /*cb20*/  SHF.R.U32.HI R5, RZ, 0x18, R5 ;  /* 0x00000018ff057819 */ /* 0x000fc80000011605 */
[----:B------:R-:W-:-:S05]  /*cb30*/  LOP3.LUT R5, R0, 0x80, R5, 0xf8, !PT ;  /* 0x0000008000057812 */ /* 0x000fca00078ef805 */
[----:B------:R-:W-:Y:S01]  /*cb40*/  STG.E.U8 desc[UR36][R2.64], R5 ;  /* 0x0000000502007986 */ /* 0x000fe2000c101124 */
[----:B------:R-:W-:Y:S05]  /*cb50*/  EXIT ;  /* 0x000000000000794d */ /* 0x000fea0003800000 */
.L_x_1694:
[----:B------:R-:W-:-:S05]  /*cb60*/  HADD2.F32 R0, -RZ, R22.H0_H0 ;  /* 0x20000016ff007230 */ /* 0x000fca0000004100 */
[----:B------:R-:W-:-:S05]  /*cb70*/  F2FP.BF16.F32.PACK_AB R0, RZ, R0 ;  /* 0x00000000ff00723e */ /* 0x000fca00000010ff */
[----:B------:R-:W-:Y:S01]  /*cb80*/  STG.E.U16 desc[UR36][R2.64], R0 ;  /* 0x0000000002007986 */ /* 0x000fe2000c101524 */
[----:B------:R-:W-:Y:S05]  /*cb90*/  EXIT ;  /* 0x000000000000794d */ /* 0x000fea0003800000 */
.L_x_1703:
        /* <DEDUP_REMOVED lines=14> */
.L_x_3328:


//--------------------- .text._ZN2at6native18elementwise_kernelILi128ELi4EZNS0_22gpu_kernel_impl_nocastIZZZNS0_65_GLOBAL__N__eb3311e5_27_ActivationHardtanhKernel_cu_9e10b42f_293624hardtanh_backward_kernelERNS_14TensorIteratorERKN3c106ScalarES9_ENKUlvE_clEvENKUlvE1_clEvEUlNS6_4HalfESC_E_EEvRNS_18TensorIteratorBaseERKT_EUliE_EEviT1_ --------------------------
	.section	.text._ZN2at6native18elementwise_kernelILi128ELi4EZNS0_22gpu_kernel_impl_nocastIZZZNS0_65_GLOBAL__N__eb3311e5_27_ActivationHardtanhKernel_cu_9e10b42f_293624hardtanh_backward_kernelERNS_14TensorIteratorERKN3c106ScalarES9_ENKUlvE_clEvENKUlvE1_clEvEUlNS6_4HalfESC_E_EEvRNS_18TensorIteratorBaseERKT_EUliE_EEviT1_,"ax",@progbits
	.align	128
        .global         _ZN2at6native18elementwise_kernelILi128ELi4EZNS0_22gpu_kernel_impl_nocastIZZZNS0_65_GLOBAL__N__eb3311e5_27_ActivationHardtanhKernel_cu_9e10b42f_293624hardtanh_backward_kernelERNS_14TensorIteratorERKN3c106ScalarES9_ENKUlvE_clEvENKUlvE1_clEvEUlNS6_4HalfESC_E_EEvRNS_18TensorIteratorBaseERKT_EUliE_EEviT1_
        .type           _ZN2at6native18elementwise_kernelILi128ELi4EZNS0_22gpu_kernel_impl_nocastIZZZNS0_65_GLOBAL__N__eb3311e5_27_ActivationHardtanhKernel_cu_9e10b42f_293624hardtanh_backward_kernelERNS_14TensorIteratorERKN3c106ScalarES9_ENKUlvE_clEvENKUlvE1_clEvEUlNS6_4HalfESC_E_EEvRNS_18TensorIteratorBaseERKT_EUliE_EEviT1_,@function
        .size           _ZN2at6native18elementwise_kernelILi128ELi4EZNS0_22gpu_kernel_impl_nocastIZZZNS0_65_GLOBAL__N__eb3311e5_27_ActivationHardtanhKernel_cu_9e10b42f_293624hardtanh_backward_kernelERNS_14TensorIteratorERKN3c106ScalarES9_ENKUlvE_clEvENKUlvE1_clEvEUlNS6_4HalfESC_E_EEvRNS_18TensorIteratorBaseERKT_EUliE_EEviT1_,(.L_x_3329 - _ZN2at6native18elementwise_kernelILi128ELi4EZNS0_22gpu_kernel_impl_nocastIZZZNS0_65_GLOBAL__N__eb3311e5_27_ActivationHardtanhKernel_cu_9e10b42f_293624hardtanh_backward_kernelERNS_14TensorIteratorERKN3c106ScalarES9_ENKUlvE_clEvENKUlvE1_clEvEUlNS6_4HalfESC_E_EEvRNS_18TensorIteratorBaseERKT_EUliE_EEviT1_)
        .other          _ZN2at6native18elementwise_kernelILi128ELi4EZNS0_22gpu_kernel_impl_nocastIZZZNS0_65_GLOBAL__N__eb3311e5_27_ActivationHardtanhKernel_cu_9e10b42f_293624hardtanh_backward_kernelERNS_14TensorIteratorERKN3c106ScalarES9_ENKUlvE_clEvENKUlvE1_clEvEUlNS6_4HalfESC_E_EEvRNS_18TensorIteratorBaseERKT_EUliE_EEviT1_,@"STO_CUDA_ENTRY STV_DEFAULT"
_ZN2at6native18elementwise_kernelILi128ELi4EZNS0_22gpu_kernel_impl_nocastIZZZNS0_65_GLOBAL__N__eb3311e5_27_ActivationHardtanhKernel_cu_9e10b42f_293624hardtanh_backward_kernelERNS_14TensorIteratorERKN3c106ScalarES9_ENKUlvE_clEvENKUlvE1_clEvEUlNS6_4HalfESC_E_EEvRNS_18TensorIteratorBaseERKT_EUliE_EEviT1_:
.text._ZN2at6native18elementwise_kernelILi128ELi4EZNS0_22gpu_kernel_impl_nocastIZZZNS0_65_GLOBAL__N__eb3311e5_27_ActivationHardtanhKernel_cu_9e10b42f_293624hardtanh_backward_kernelERNS_14TensorIteratorERKN3c106ScalarES9_ENKUlvE_clEvENKUlvE1_clEvEUlNS6_4HalfESC_E_EEvRNS_18TensorIteratorBaseERKT_EUliE_EEviT1_:
        /* <DEDUP_REMOVED lines=20> */
[----:B------:R-:W-:Y:S01]  /*0140*/  IADD3 R3, PT, PT, R3, 0x80, RZ ;  /* 0x0000008003037810 */ /* 0x000fe20007ffe0ff */
[----:B---3--:R-:W-:-:S05]  /*0150*/  HADD2.F32 R2, -RZ, R6.H0_H0 ;  /* 0x20000006ff027230 */ /* 0x008fca0000004100 */
[C---:B-1----:R-:W-:Y:S02]  /*0160*/  FSETP.GE.FTZ.AND P1, PT, R2.reuse, UR9, PT ;  /* 0x0000000902007c0b */ /* 0x042fe4000bf36000 */
[----:B------:R-:W-:Y:S01]  /*0170*/  FSETP.GTU.FTZ.AND P0, PT, R2, UR8, PT ;  /* 0x0000000802007c0b */ /* 0x000fe2000bf1c000 */
[----:B--2---:R-:W-:-:S05]  /*0180*/  HADD2.F32 R0, -RZ, R4.H0_H0 ;  /* 0x20000004ff007230 */ /* 0x004fca0000004100 */
[----:B------:R-:W-:-:S04]  /*0190*/  FSEL R0, R0, RZ, !P1 ;  /* 0x000000ff00007208 */ /* 0x000fc80004800000 */
[----:B------:R-:W-:Y:S02]  /*01a0*/  FSEL R0, R0, RZ, P0 ;  /* 0x000000ff00007208 */ /* 0x000fe40000000000 */
[----:B------:R-:W-:Y:S02]  /*01b0*/  ISETP.GE.AND P0, PT, R3, UR4, PT ;  /* 0x0000000403007c0c */ /* 0x000fe4000bf06270 */
[----:B------:R-:W-:-:S05]  /*01c0*/  F2FP.F16.F32.PACK_AB R0, RZ, R0 ;  /* 0x00000000ff00723e */ /* 0x000fca00000000ff */
        /* <DEDUP_REMOVED lines=9> */
[----:B------:R-:W-:Y:S01]  /*0260*/  IADD3 R3, PT, PT, R3, 0x80, RZ ;  /* 0x0000008003037810 */ /* 0x000fe20007ffe0ff */
[----:B----4-:R-:W-:-:S05]  /*0270*/  HADD2.F32 R2, -RZ, R6.H0_H0 ;  /* 0x20000006ff027230 */ /* 0x010fca0000004100 */
[C---:B--2---:R-:W-:Y:S02]  /*0280*/  FSETP.GE.FTZ.AND P1, PT, R2.reuse, UR9, PT ;  /* 0x0000000902007c0b */ /* 0x044fe4000bf36000 */
[----:B------:R-:W-:Y:S01]  /*0290*/  FSETP.GTU.FTZ.AND P0, PT, R2, UR8, PT ;  /* 0x0000000802007c0b */ /* 0x000fe2000bf1c000 */
[----:B---3--:R-:W-:-:S05]  /*02a0*/  HADD2.F32 R0, -RZ, R4.H0_H0 ;  /* 0x20000004ff007230 */ /* 0x008fca0000004100 */
[----:B------:R-:W-:-:S04]  /*02b0*/  FSEL R0, R0, RZ, !P1 ;  /* 0x000000ff00007208 */ /* 0x000fc80004800000 */
[----:B------:R-:W-:-:S04]  /*02c0*/  FSEL R0, R0, RZ, P0 ;  /* 0x000000ff00007208 */ /* 0x000fc80000000000 */
[----:B------:R-:W-:-:S05]  /*02d0*/  F2FP.F16.F32.PACK_AB R0, RZ, R0 ;  /* 0x00000000ff00723e */ /* 0x000fca00000000ff */
[----:B0-----:R0:W-:Y:S02]  /*02e0*/  STG.E.U16 desc[UR6][R8.64], R0 ;  /* 0x0000000008007986 */ /* 0x0011e4000c101506 */
.L_x_1707:
[----:B------:R-:W-:-:S13]  /*02f0*/  ISETP.GE.AND P0, PT, R3, UR4, PT ;  /* 0x0000000403007c0c */ /* 0x000fda000bf06270 */
[----:B------:R-:W-:Y:S05]  /*0300*/  @P0 BREAK.RELIABLE B1 ;  /* 0x0000000000010942 */ /* 0x000fea0003800100 */
[----:B------:R-:W-:Y:S05]  /*0310*/  @P0 BRA `(.L_x_1708) ;  /* 0x0000000000400947 */ /* 0x000fea0003800000 */
[----:B------:R-:W-:Y:S05]  /*0320*/  BSYNC.RELIABLE B1 ;  /* 0x0000000000017941 */ /* 0x000fea0003800100 */
.L_x_1706:
        /* <DEDUP_REMOVED lines=15> */
.L_x_1708:
[----:B------:R-:W-:Y:S05]  /*0420*/  BSYNC.RECONVERGENT B0 ;  /* 0x0000000000007941 */ /* 0x000fea0003800200 */
.L_x_1705:
        /* <DEDUP_REMOVED lines=9> */
[----:B01----:R-:W-:-:S05]  /*04c0*/  HADD2.F32 R8, -RZ, R4.H0_H0 ;  /* 0x20000004ff087230 */ /* 0x003fca0000004100 */
[C---:B---3--:R-:W-:Y:S02]  /*04d0*/  FSETP.GE.FTZ.AND P1, PT, R8.reuse, UR5, PT ;  /* 0x0000000508007c0b */ /* 0x048fe4000bf36000 */
[----:B------:R-:W-:Y:S01]  /*04e0*/  FSETP.GTU.FTZ.AND P0, PT, R8, UR4, PT ;  /* 0x0000000408007c0b */ /* 0x000fe2000bf1c000 */
[----:B--2---:R-:W-:-:S05]  /*04f0*/  HADD2.F32 R0, -RZ, R2.H0_H0 ;  /* 0x20000002ff007230 */ /* 0x004fca0000004100 */
[----:B------:R-:W-:-:S04]  /*0500*/  FSEL R0, R0, RZ, !P1 ;  /* 0x000000ff00007208 */ /* 0x000fc80004800000 */
[----:B------:R-:W-:-:S04]  /*0510*/  FSEL R0, R0, RZ, P0 ;  /* 0x000000ff00007208 */ /* 0x000fc80000000000 */
[----:B------:R-:W-:-:S05]  /*0520*/  F2FP.F16.F32.PACK_AB R0, RZ, R0 ;  /* 0x00000000ff00723e */ /* 0x000fca00000000ff */
[----:B----4-:R-:W-:Y:S01]  /*0530*/  STG.E.U16 desc[UR6][R6.64], R0 ;  /* 0x0000000006007986 */ /* 0x010fe2000c101506 */
[----:B------:R-:W-:Y:S05]  /*0540*/  EXIT ;  /* 0x000000000000794d */ /* 0x000fea0003800000 */
.L_x_1704:
        /* <DEDUP_REMOVED lines=356> */
.L_x_1712:
        /* <DEDUP_REMOVED lines=9> */
[----:B------:R-:W-:Y:S01]  /*1c20*/  IADD3 R3, PT, PT, R3, 0x80, RZ ;  /* 0x0000008003037810 */ /* 0x000fe20007ffe0ff */
[----:B--2---:R-:W-:Y:S02]  /*1c30*/  HADD2.F32 R10, -RZ, R8.H0_H0 ;  /* 0x20000008ff0a7230 */ /* 0x004fe40000004100 */
[----:B---3--:R-:W-:-:S03]  /*1c40*/  HADD2.F32 R4, -RZ, R6.H0_H0 ;  /* 0x20000006ff047230 */ /* 0x008fc60000004100 */
[C---:B0-----:R-:W-:Y:S02]  /*1c50*/  FSETP.GE.FTZ.AND P1, PT, R10.reuse, UR11, PT ;  /* 0x0000000b0a007c0b */ /* 0x041fe4000bf36000 */
[----:B------:R-:W-:Y:S02]  /*1c60*/  FSETP.GTU.FTZ.AND P0, PT, R10, UR10, PT ;  /* 0x0000000a0a007c0b */ /* 0x000fe4000bf1c000 */
[----:B------:R-:W-:-:S04]  /*1c70*/  FSEL R4, R4, RZ, !P1 ;  /* 0x000000ff04047208 */ /* 0x000fc80004800000 */
[----:B------:R-:W-:Y:S02]  /*1c80*/  FSEL R10, R4, RZ, P0 ;  /* 0x000000ff040a7208 */ /* 0x000fe40000000000 */
[----:B-1----:R-:W-:Y:S02]  /*1c90*/  IADD3 R4, P0, PT, R5, UR8, RZ ;  /* 0x0000000805047c10 */ /* 0x002fe4000ff1e0ff */
[----:B------:R-:W-:Y:S02]  /*1ca0*/  F2FP.F16.F32.PACK_AB R10, RZ, R10 ;  /* 0x0000000aff0a723e */ /* 0x000fe400000000ff */
        /* <DEDUP_REMOVED lines=353> */
.L_x_1714:
        /* <DEDUP_REMOVED lines=18> */
[----:B------:R-:W-:-:S05]  /*33e0*/  IADD3.X R5, PT, PT, RZ, UR9, RZ, P0, !PT ;  /* 0x00000009ff057c10 */ /* 0x000fca00087fe4ff */
[----:B------:R0:W-:Y:S04]  /*33f0*/  STG.E.U16 desc[UR6][R4.64], R10 ;  /* 0x0000000a04007986 */ /* 0x0001e8000c101506 */
.L_x_1711:
[----:B------:R-:W-:-:S13]  /*3400*/  ISETP.GE.AND P0, PT, R3, UR4, PT ;  /* 0x0000000403007c0c */ /* 0x000fda000bf06270 */
[----:B------:R-:W-:Y:S05]  /*3410*/  @P0 BREAK.RELIABLE B1 ;  /* 0x0000000000010942 */ /* 0x000fea0003800100 */
[----:B------:R-:W-:Y:S05]  /*3420*/  @P0 BRA `(.L_x_1713) ;  /* 0x0000001400c40947 */ /* 0x000fea0003800000 */
[----:B------:R-:W-:Y:S05]  /*3430*/  BSYNC.RELIABLE B1 ;  /* 0x0000000000017941 */ /* 0x000fea0003800100 */
.L_x_1710:
        /* <DEDUP_REMOVED lines=348> */
.L_x_1715:
        /* <DEDUP_REMOVED lines=20> */
.L_x_1713:
[----:B------:R-:W-:Y:S05]  /*4b40*/  BSYNC.RECONVERGENT B0 ;  /* 0x0000000000007941 */ /* 0x000fea0003800200 */
.L_x_1709:
        /* <DEDUP_REMOVED lines=351> */
.L_x_1716:
        /* <DEDUP_REMOVED lines=9> */
[----:B--2---:R-:W-:-:S02]  /*61d0*/  HADD2.F32 R2, -RZ, R6.H0_H0 ;  /* 0x20000006ff027230 */ /* 0x004fc40000004100 */
        /* <DEDUP_REMOVED lines=8> */
[----:B------:R-:W-:Y:S01]  /*6260*/  STG.E.U16 desc[UR6][R2.64], R0 ;  /* 0x0000000002007986 */ /* 0x000fe2000c101506 */
[----:B------:R-:W-:Y:S05]  /*6270*/  EXIT ;  /* 0x000000000000794d */ /* 0x000fea0003800000 */
.L_x_1717:
        /* <DEDUP_REMOVED lines=16> */
.L_x_3329:


//--------------------- .text._ZN2at6native27unrolled_elementwise_kernelIZZZNS0_65_GLOBAL__N__eb3311e5_27_ActivationHardtanhKernel_cu_9e10b42f_293624hardtanh_backward_kernelERNS_14TensorIteratorERKN3c106ScalarES8_ENKUlvE_clEvENKUlvE1_clEvEUlNS5_4HalfESB_E_St5arrayIPcLm3EELi4E23TrivialOffsetCalculatorILi2EjESG_ILi1EjENS0_6memory15LoadWithoutCastENSJ_16StoreWithoutCastEEEviT_T0_T2_T3_T4_T5_ --------------------------
	.section	.text._ZN2at6native27unrolled_elementwise_kernelIZZZNS0_65_GLOBAL__N__eb3311e5_27_ActivationHardtanhKernel_cu_9e10b42f_293624hardtanh_backward_kernelERNS_14TensorIteratorERKN3c106ScalarES8_ENKUlvE_clEvENKUlvE1_clEvEUlNS5_4HalfESB_E_St5arrayIPcLm3EELi4E23TrivialOffsetCalculatorILi2EjESG_ILi1EjENS0_6memory15LoadWithoutCastENSJ_16StoreWithoutCastEEEviT_T0_T2_T3_T4_T5_,"ax",@progbits
	.align	128
        .global         _ZN2at6native27unrolled_elementwise_kernelIZZZNS0_65_GLOBAL__N__eb3311e5_27_ActivationHardtanhKernel_cu_9e10b42f_293624hardtanh_backward_kernelERNS_14TensorIteratorERKN3c106ScalarES8_ENKUlvE_clEvENKUlvE1_clEvEUlNS5_4HalfESB_E_St5arrayIPcLm3EELi4E23TrivialOffsetCalculatorILi2EjESG_ILi1EjENS0_6memory15LoadWithoutCastENSJ_16StoreWithoutCastEEEviT_T0_T2_T3_T4_T5_
        .type           _ZN2at6native27unrolled_elementwise_kernelIZZZNS0_65_GLOBAL__N__eb3311e5_27_ActivationHardtanhKernel_cu_9e10b42f_293624hardtanh_backward_kernelERNS_14TensorIteratorERKN3c106ScalarES8_ENKUlvE_clEvENKUlvE1_clEvEUlNS5_4HalfESB_E_St5arrayIPcLm3EELi4E23TrivialOffsetCalculatorILi2EjESG_ILi1EjENS0_6memory15LoadWithoutCastENSJ_16StoreWithoutCastEEEviT_T0_T2_T3_T4_T5_,@function
        .size           _ZN2at6native27unrolled_elementwise_kernelIZZZNS0_65_GLOBAL__N__eb3311e5_27_ActivationHardtanhKernel_cu_9e10b42f_293624hardtanh_backward_kernelERNS_14TensorIteratorERKN3c106ScalarES8_ENKUlvE_clEvENKUlvE1_clEvEUlNS5_4HalfESB_E_St5arrayIPcLm3EELi4E23TrivialOffsetCalculatorILi2EjESG_ILi1EjENS0_6memory15LoadWithoutCastENSJ_16StoreWithoutCastEEEviT_T0_T2_T3_T4_T5_,(.L_x_3330 - _ZN2at6native27unrolled_elementwise_kernelIZZZNS0_65_GLOBAL__N__eb3311e5_27_ActivationHardtanhKernel_cu_9e10b42f_293624hardtanh_backward_kernelERNS_14TensorIteratorERKN3c106ScalarES8_ENKUlvE_clEvENKUlvE1_clEvEUlNS5_4HalfESB_E_St5arrayIPcLm3EELi4E23TrivialOffsetCalculatorILi2EjESG_ILi1EjENS0_6memory15LoadWithoutCastENSJ_16StoreWithoutCastEEEviT_T0_T2_T3_T4_T5_)
        .other          _ZN2at6native27unrolled_elementwise_kernelIZZZNS0_65_GLOBAL__N__eb3311e5_27_ActivationHardtanhKernel_cu_9e10b42f_293624hardtanh_backward_kernelERNS_14TensorIteratorERKN3c106ScalarES8_ENKUlvE_clEvENKUlvE1_clEvEUlNS5_4HalfESB_E_St5arrayIPcLm3EELi4E23TrivialOffsetCalculatorILi2EjESG_ILi1EjENS0_6memory15LoadWithoutCastENSJ_16StoreWithoutCastEEEviT_T0_T2_T3_T4_T5_,@"STO_CUDA_ENTRY STV_DEFAULT"
_ZN2at6native27unrolled_elementwise_kernelIZZZNS0_65_GLOBAL__N__eb3311e5_27_ActivationHardtanhKernel_cu_9e10b42f_293624hardtanh_backward_kernelERNS_14TensorIteratorERKN3c106ScalarES8_ENKUlvE_clEvENKUlvE1_clEvEUlNS5_4HalfESB_E_St5arrayIPcLm3EELi4E23TrivialOffsetCalculatorILi2EjESG_ILi1EjENS0_6memory15LoadWithoutCastENSJ_16StoreWithoutCastEEEviT_T0_T2_T3_T4_T5_:
.text._ZN2at6native27unrolled_elementwise_kernelIZZZNS0_65_GLOBAL__N__eb3311e5_27_ActivationHardtanhKernel_cu_9e10b42f_293624hardtanh_backward_kernelERNS_14TensorIteratorERKN3c106ScalarES8_ENKUlvE_clEvENKUlvE1_clEvEUlNS5_4HalfESB_E_St5arrayIPcLm3EELi4E23TrivialOffsetCalculatorILi2EjESG_ILi1EjENS0_6memory15LoadWithoutCastENSJ_16StoreWithoutCastEEEviT_T0_T2_T3_T4_T5_:
        /* <DEDUP_REMOVED lines=41> */
[----:B------:R1:W2:Y:S02]  /*0290*/  @!P1 LDG.E.U16 R23, desc[UR4][R8.64] ;  /* 0x0000000408179981 */ /* 0x0002a4000c1e1500 */
[----:B-1----:R-:W-:-:S02]  /*02a0*/  VIADD R2, R0, 0x100 ;  /* 0x0000010000027836 */ /* 0x002fc40000000000 */
[----:B------:R-:W-:-:S03]  /*02b0*/  @!P2 VIADD R22, R22, 0x80 ;  /* 0x000000801616a836 */ /* 0x000fc60000000000 */
[-C--:B------:R-:W-:Y:S02]  /*02c0*/  ISETP.GE.AND P1, PT, R2, R17.reuse, PT ;  /* 0x000000110200720c */ /* 0x080fe40003f26270 */
[----:B------:R-:W1:Y:S01]  /*02d0*/  @!P3 LDC.64 R2, c[0x0][0x388] ;  /* 0x0000e200ff02bb82 */ /* 0x000e620000000a00 */
[----:B------:R-:W-:Y:S01]  /*02e0*/  ISETP.GE.AND P0, PT, R22, R17, PT ;  /* 0x000000111600720c */ /* 0x000fe20003f06270 */
[----:B------:R-:W-:-:S05]  /*02f0*/  VIADD R27, R0, 0x80 ;  /* 0x00000080001b7836 */ /* 0x000fca0000000000 */
[----:B------:R-:W-:Y:S01]  /*0300*/  ISETP.GE.AND P2, PT, R27, R17, PT ;  /* 0x000000111b00720c */ /* 0x000fe20003f46270 */
[----:B------:R-:W1:Y:S06]  /*0310*/  @!P3 LDC.64 R8, c[0x0][0x398] ;  /* 0x0000e600ff08bb82 */ /* 0x000e6c0000000a00 */
[----:B------:R-:W-:Y:S02]  /*0320*/  @!P0 IMAD R13, R15, 0x200, R22 ;  /* 0x000002000f0d8824 */ /* 0x000fe400078e0216 */
[----:B------:R-:W2:Y:S02]  /*0330*/  @!P1 LDC.64 R6, c[0x0][0x388] ;  /* 0x0000e200ff069b82 */ /* 0x000ea40000000a00 */
[----:B0-----:R-:W-:Y:S01]  /*0340*/  @!P0 IMAD.WIDE.U32 R10, R13, 0x2, R10 ;  /* 0x000000020d0a8825 */ /* 0x001fe200078e000a */
[----:B------:R-:W-:-:S03]  /*0350*/  PRMT R22, RZ, 0x7610, R22 ;  /* 0x00007610ff167816 */ /* 0x000fc60000000016 */
[----:B------:R-:W-:Y:S02]  /*0360*/  @!P0 IMAD.WIDE.U32 R12, R13, 0x2, R4 ;  /* 0x000000020d0c8825 */ /* 0x000fe400078e0004 */
[----:B------:R-:W0:Y:S01]  /*0370*/  @!P2 LDC.64 R4, c[0x0][0x388] ;  /* 0x0000e200ff04ab82 */ /* 0x000e220000000a00 */
[----:B------:R-:W-:Y:S01]  /*0380*/  PRMT R28, RZ, 0x7610, R28 ;  /* 0x00007610ff1c7816 */ /* 0x000fe2000000001c */
[----:B------:R-:W-:Y:S01]  /*0390*/  VIADD R26, R0, 0x180 ;  /* 0x00000180001a7836 */ /* 0x000fe20000000000 */
[----:B------:R1:W5:Y:S04]  /*03a0*/  @!P0 LDG.E.U16 R22, desc[UR4][R10.64] ;  /* 0x000000040a168981 */ /* 0x000368000c1e1500 */
[----:B------:R0:W5:Y:S01]  /*03b0*/  @!P0 LDG.E.U16 R28, desc[UR4][R12.64] ;  /* 0x000000040c1c8981 */ /* 0x000162000c1e1500 */
[----:B------:R-:W-:Y:S01]  /*03c0*/  ISETP.GE.AND P0, PT, R26, R17, PT ;  /* 0x000000111a00720c */ /* 0x000fe20003f06270 */
[----:B-1----:R-:W-:-:S04]  /*03d0*/  @!P3 IMAD R11, R15, 0x200, R0 ;  /* 0x000002000f0bb824 */ /* 0x002fc800078e0200 */
[----:B------:R-:W-:-:S04]  /*03e0*/  @!P3 IMAD.WIDE.U32 R8, R11, 0x2, R8 ;  /* 0x000000020b08b825 */ /* 0x000fc800078e0008 */
[----:B------:R-:W-:Y:S01]  /*03f0*/  @!P3 IMAD.MOV.U32 R0, RZ, RZ, R27 ;  /* 0x000000ffff00b224 */ /* 0x000fe200078e001b */
[----:B------:R-:W-:Y:S01]  /*0400*/  BSSY.RECONVERGENT B0, `(.L_x_1718) ;  /* 0x0000024000007945 */ /* 0x000fe20003800200 */
[----:B---3--:R-:W-:-:S05]  /*0410*/  @!P3 HADD2.F32 R20, -RZ, R20.H0_H0 ;  /* 0x20000014ff14b230 */ /* 0x008fca0000004100 */
[----:B------:R-:W-:Y:S01]  /*0420*/  @!P3 FSETP.GTU.FTZ.AND P5, PT, R20, R2, PT ;  /* 0x000000021400b20b */ /* 0x000fe20003fbc000 */
[----:B----4-:R-:W-:-:S05]  /*0430*/  @!P3 HADD2.F32 R21, -RZ, R21.H0_H0 ;  /* 0x20000015ff15b230 */ /* 0x010fca0000004100 */
[----:B------:R-:W-:Y:S02]  /*0440*/  @!P3 FSEL R21, R21, RZ, P5 ;  /* 0x000000ff1515b208 */ /* 0x000fe40002800000 */
[----:B------:R-:W-:Y:S01]  /*0450*/  @!P3 FSETP.GE.FTZ.AND P5, PT, R20, R3, PT ;  /* 0x000000031400b20b */ /* 0x000fe20003fb6000 */
[----:B--2---:R-:W-:Y:S01]  /*0460*/  @!P2 HADD2.F32 R14, -RZ, R14.H0_H0 ;  /* 0x2000000eff0ea230 */ /* 0x004fe20000004100 */
[----:B------:R-:W1:Y:S02]  /*0470*/  @!P0 LDC.64 R2, c[0x0][0x388] ;  /* 0x0000e200ff028b82 */ /* 0x000e640000000a00 */
[----:B------:R-:W-:-:S04]  /*0480*/  @!P3 FSEL R21, R21, RZ, !P5 ;  /* 0x000000ff1515b208 */ /* 0x000fc80006800000 */
[----:B------:R-:W-:Y:S01]  /*0490*/  @!P3 F2FP.F16.F32.PACK_AB R19, RZ, R21 ;  /* 0x00000015ff13b23e */ /* 0x000fe200000000ff */
[----:B------:R-:W-:-:S04]  /*04a0*/  @!P1 HADD2.F32 R24, -RZ, R24.H0_H0 ;  /* 0x20000018ff189230 */ /* 0x000fc80000004100 */
[----:B------:R2:W-:Y:S01]  /*04b0*/  @!P3 STG.E.U16 desc[UR4][R8.64], R19 ;  /* 0x000000130800b986 */ /* 0x0005e2000c101504 */
[----:B------:R-:W-:Y:S01]  /*04c0*/  @!P1 HADD2.F32 R25, -RZ, R25.H0_H0 ;  /* 0x20000019ff199230 */ /* 0x000fe20000004100 */
[----:B------:R-:W-:Y:S02]  /*04d0*/  @!P1 FSETP.GTU.FTZ.AND P5, PT, R24, R6, PT ;  /* 0x000000061800920b */ /* 0x000fe40003fbc000 */
[----:B0-----:R-:W-:Y:S01]  /*04e0*/  @!P2 FSETP.GTU.FTZ.AND P4, PT, R14, R4, PT ;  /* 0x000000040e00a20b */ /* 0x001fe20003f9c000 */
[----:B------:R-:W-:Y:S01]  /*04f0*/  @!P2 HADD2.F32 R23, -RZ, R23.H0_H0 ;  /* 0x20000017ff17a230 */ /* 0x000fe20000004100 */
[----:B------:R-:W-:Y:S02]  /*0500*/  @!P1 FSEL R25, R25, RZ, P5 ;  /* 0x000000ff19199208 */ /* 0x000fe40002800000 */
[----:B------:R-:W-:Y:S02]  /*0510*/  ISETP.GE.AND P5, PT, R0, R17, PT ;  /* 0x000000110000720c */ /* 0x000fe40003fa6270 */
[----:B------:R-:W-:-:S02]  /*0520*/  @!P2 FSEL R23, R23, RZ, P4 ;  /* 0x000000ff1717a208 */ /* 0x000fc40002000000 */
[----:B------:R-:W-:-:S04]  /*0530*/  @!P2 FSETP.GE.FTZ.AND P4, PT, R14, R5, PT ;  /* 0x000000050e00a20b */ /* 0x000fc80003f96000 */
[----:B------:R-:W-:Y:S02]  /*0540*/  @!P2 FSEL R23, R23, RZ, !P4 ;  /* 0x000000ff1717a208 */ /* 0x000fe40006000000 */
[----:B------:R-:W-:-:S04]  /*0550*/  @!P1 FSETP.GE.FTZ.AND P4, PT, R24, R7, PT ;  /* 0x000000071800920b */ /* 0x000fc80003f96000 */
[----:B------:R-:W-:Y:S02]  /*0560*/  @!P1 FSEL R25, R25, RZ, !P4 ;  /* 0x000000ff19199208 */ /* 0x000fe40006000000 */
[----:B------:R-:W-:Y:S02]  /*0570*/  @!P2 F2FP.F16.F32.PACK_AB R16, RZ, R23 ;  /* 0x00000017ff10a23e */ /* 0x000fe400000000ff */
[----:B------:R-:W-:Y:S01]  /*0580*/  @!P1 F2FP.F16.F32.PACK_AB R18, RZ, R25 ;  /* 0x00000019ff12923e */ /* 0x000fe200000000ff */
[----:B--2---:R-:W-:Y:S06]  /*0590*/  @P5 BRA `(.L_x_1719) ;  /* 0x0000000000285947 */ /* 0x004fec0003800000 */
[----:B------:R-:W0:Y:S01]  /*05a0*/  LDC.64 R4, c[0x0][0x398] ;  /* 0x0000e600ff047b82 */ /* 0x000e220000000a00 */
[----:B------:R-:W-:Y:S02]  /*05b0*/  IMAD R7, R15, 0x200, R0 ;  /* 0x000002000f077824 */ /* 0x000fe400078e0200 */
[----:B------:R-:W-:-:S05]  /*05c0*/  VIADD R0, R0, 0x80 ;  /* 0x0000008000007836 */ /* 0x000fca0000000000 */
[----:B------:R-:W-:-:S13]  /*05d0*/  ISETP.GE.AND P1, PT, R0, R17, PT ;  /* 0x000000110000720c */ /* 0x000fda0003f26270 */
[----:B------:R-:W-:Y:S02]  /*05e0*/  @!P1 IMAD R9, R15, 0x200, R0 ;  /* 0x000002000f099824 */ /* 0x000fe400078e0200 */
[----:B------:R-:W-:Y:S02]  /*05f0*/  @!P1 VIADD R0, R0, 0x80 ;  /* 0x0000008000009836 */ /* 0x000fe40000000000 */
[----:B0-----:R-:W-:-:S04]  /*0600*/  IMAD.WIDE.U32 R6, R7, 0x2, R4 ;  /* 0x0000000207067825 */ /* 0x001fc800078e0004 */
[----:B------:R-:W-:Y:S01]  /*0610*/  @!P1 IMAD.WIDE.U32 R4, R9, 0x2, R4 ;  /* 0x0000000209049825 */ /* 0x000fe200078e0004 */
[----:B------:R0:W-:Y:S04]  /*0620*/  STG.E.U16 desc[UR4][R6.64], R16 ;  /* 0x0000001006007986 */ /* 0x0001e8000c101504 */
[----:B------:R0:W-:Y:S02]  /*0630*/  @!P1 STG.E.U16 desc[UR4][R4.64], R18 ;  /* 0x0000001204009986 */ /* 0x0001e4000c101504 */
.L_x_1719:
[----:B------:R-:W-:Y:S05]  /*0640*/  BSYNC.RECONVERGENT B0 ;  /* 0x0000000000007941 */ /* 0x000fea0003800200 */
.L_x_1718:
[----:B------:R-:W-:-:S13]  /*0650*/  ISETP.GE.AND P1, PT, R0, R17, PT ;  /* 0x000000110000720c */ /* 0x000fda0003f26270 */
[----:B------:R-:W-:Y:S05]  /*0660*/  @P1 EXIT ;  /* 0x000000000000194d */ /* 0x000fea0003800000 */
[----:B0-----:R-:W0:Y:S01]  /*0670*/  LDC.64 R4, c[0x0][0x398] ;  /* 0x0000e600ff047b82 */ /* 0x001e220000000a00 */
[----:B-----5:R-:W-:Y:S02]  /*0680*/  @!P0 HADD2.F32 R22, -RZ, R22.H0_H0 ;  /* 0x20000016ff168230 */ /* 0x020fe40000004100 */
[----:B------:R-:W-:-:S03]  /*0690*/  @!P0 HADD2.F32 R28, -RZ, R28.H0_H0 ;  /* 0x2000001cff1c8230 */ /* 0x000fc60000004100 */
[C---:B-1----:R-:W-:Y:S02]  /*06a0*/  @!P0 FSETP.GTU.FTZ.AND P1, PT, R22.reuse, R2, PT ;  /* 0x000000021600820b */ /* 0x042fe40003f3c000 */
[----:B------:R-:W-:Y:S01]  /*06b0*/  @!P0 FSETP.GE.FTZ.AND P2, PT, R22, R3, PT ;  /* 0x000000031600820b */ /* 0x000fe20003f56000 */
[----:B------:R-:W-:Y:S01]  /*06c0*/  IMAD R3, R15, 0x200, R0 ;  /* 0x000002000f037824 */ /* 0x000fe200078e0200 */
[----:B------:R-:W-:-:S04]  /*06d0*/  @!P0 FSEL R28, R28, RZ, P1 ;  /* 0x000000ff1c1c8208 */ /* 0x000fc80000800000 */
[----:B------:R-:W-:-:S04]  /*06e0*/  @!P0 FSEL R28, R28, RZ, !P2 ;  /* 0x000000ff1c1c8208 */ /* 0x000fc80005000000 */
[----:B------:R-:W-:-:S04]  /*06f0*/  @!P0 F2FP.F16.F32.PACK_AB R2, RZ, R28 ;  /* 0x0000001cff02823e */ /* 0x000fc800000000ff */
[----:B------:R-:W-:Y:S01]  /*0700*/  PRMT R0, R2, 0x7610, R0 ;  /* 0x0000761002007816 */ /* 0x000fe20000000000 */
[----:B0-----:R-:W-:-:S05]  /*0710*/  IMAD.WIDE.U32 R2, R3, 0x2, R4 ;  /* 0x0000000203027825 */ /* 0x001fca00078e0004 */
[----:B------:R-:W-:Y:S01]  /*0720*/  STG.E.U16 desc[UR4][R2.64], R0 ;  /* 0x0000000002007986 */ /* 0x000fe2000c101504 */
[----:B------:R-:W-:Y:S05]  /*0730*/  EXIT ;  /* 0x000000000000794d */ /* 0x000fea0003800000 */
.L_x_1720:
        /* <DEDUP_REMOVED lines=12> */
.L_x_3330:


//--------------------- .text._ZN2at6native29vectorized_elementwise_kernelILi2EZZZNS0_65_GLOBAL__N__eb3311e5_27_ActivationHardtanhKernel_cu_9e10b42f_293624hardtanh_backward_kernelERNS_14TensorIteratorERKN3c106ScalarES8_ENKUlvE_clEvENKUlvE1_clEvEUlNS5_4HalfESB_E_St5arrayIPcLm3EEEEviT0_T1_ --------------------------
	.section	.text._ZN2at6native29vectorized_elementwise_kernelILi2EZZZNS0_65_GLOBAL__N__eb3311e5_27_ActivationHardtanhKernel_cu_9e10b42f_293624hardtanh_backward_kernelERNS_14TensorIteratorERKN3c106ScalarES8_ENKUlvE_clEvENKUlvE1_clEvEUlNS5_4HalfESB_E_St5arrayIPcLm3EEEEviT0_T1_,"ax",@progbits
	.align	128
        .global         _ZN2at6native29vectorized_elementwise_kernelILi2EZZZNS0_65_GLOBAL__N__eb3311e5_27_ActivationHardtanhKernel_cu_9e10b42f_293624hardtanh_backward_kernelERNS_14TensorIteratorERKN3c106ScalarES8_ENKUlvE_clEvENKUlvE1_clEvEUlNS5_4HalfESB_E_St5arrayIPcLm3EEEEviT0_T1_
        .type           _ZN2at6native29vectorized_elementwise_kernelILi2EZZZNS0_65_GLOBAL__N__eb3311e5_27_ActivationHardtanhKernel_cu_9e10b42f_293624hardtanh_backward_kernelERNS_14TensorIteratorERKN3c106ScalarES8_ENKUlvE_clEvENKUlvE1_clEvEUlNS5_4HalfESB_E_St5arrayIPcLm3EEEEviT0_T1_,@function
        .size           _ZN2at6native29vectorized_elementwise_kernelILi2EZZZNS0_65_GLOBAL__N__eb3311e5_27_ActivationHardtanhKernel_cu_9e10b42f_293624hardtanh_backward_kernelERNS_14TensorIteratorERKN3c106ScalarES8_ENKUlvE_clEvENKUlvE1_clEvEUlNS5_4HalfESB_E_St5arrayIPcLm3EEEEviT0_T1_,(.L_x_3331 - _ZN2at6native29vectorized_elementwise_kernelILi2EZZZNS0_65_GLOBAL__N__eb3311e5_27_ActivationHardtanhKernel_cu_9e10b42f_293624hardtanh_backward_kernelERNS_14TensorIteratorERKN3c106ScalarES8_ENKUlvE_clEvENKUlvE1_clEvEUlNS5_4HalfESB_E_St5arrayIPcLm3EEEEviT0_T1_)
        .other          _ZN2at6native29vectorized_elementwise_kernelILi2EZZZNS0_65_GLOBAL__N__eb3311e5_27_ActivationHardtanhKernel_cu_9e10b42f_293624hardtanh_backward_kernelERNS_14TensorIteratorERKN3c106ScalarES8_ENKUlvE_clEvENKUlvE1_clEvEUlNS5_4HalfESB_E_St5arrayIPcLm3EEEEviT0_T1_,@"STO_CUDA_ENTRY STV_DEFAULT"
_ZN2at6native29vectorized_elementwise_kernelILi2EZZZNS0_65_GLOBAL__N__eb3311e5_27_ActivationHardtanhKernel_cu_9e10b42f_293624hardtanh_backward_kernelERNS_14TensorIteratorERKN3c106ScalarES8_ENKUlvE_clEvENKUlvE1_clEvEUlNS5_4HalfESB_E_St5arrayIPcLm3EEEEviT0_T1_:
.text._ZN2at6native29vectorized_elementwise_kernelILi2EZZZNS0_65_GLOBAL__N__eb3311e5_27_ActivationHardtanhKernel_cu_9e10b42f_293624hardtanh_backward_kernelERNS_14TensorIteratorERKN3c106ScalarES8_ENKUlvE_clEvENKUlvE1_clEvEUlNS5_4HalfESB_E_St5arrayIPcLm3EEEEviT0_T1_:
        /* <DEDUP_REMOVED lines=12> */
[----:B------:R-:W-:Y:S02]  /*00c0*/  PRMT R30, RZ, 0x7610, R30 ;  /* 0x00007610ff1e7816 */ /* 0x000fe4000000001e */
[----:B------:R-:W-:Y:S02]  /*00d0*/  PRMT R31, RZ, 0x7610, R31 ;  /* 0x00007610ff1f7816 */ /* 0x000fe4000000001f */
[----:B------:R-:W-:-:S03]  /*00e0*/  PRMT R25, RZ, 0x7610, R25 ;  /* 0x00007610ff197816 */ /* 0x000fc60000000019 */
[----:B------:R-:W3:Y:S01]  /*00f0*/  LDC.64 R16, c[0x0][0x3a0] ;  /* 0x0000e800ff107b82 */ /* 0x000ee20000000a00 */
[----:B0-----:R-:W-:Y:S01]  /*0100*/  ISETP.GE.U32.AND P0, PT, R26, R23, PT ;  /* 0x000000171a00720c */ /* 0x001fe20003f06070 */
[----:B------:R-:W-:-:S12]  /*0110*/  IMAD.MOV.U32 R22, RZ, RZ, R26 ;  /* 0x000000ffff167224 */ /* 0x000fd800078e001a */
[----:B------:R-:W-:Y:S02]  /*0120*/  @!P0 IMAD.IADD R4, R24, 0x1, R22 ;  /* 0x0000000118048824 */ /* 0x000fe400078e0216 */
[----:B------:R-:W-:Y:S02]  /*0130*/  @!P0 VIADD R26, R22, 0x80 ;  /* 0x00000080161a8836 */ /* 0x000fe40000000000 */
[----:B-1----:R-:W-:-:S05]  /*0140*/  @!P0 IMAD.WIDE.U32 R12, R4, 0x2, R12 ;  /* 0x00000002040c8825 */ /* 0x002fca00078e000c */
[----:B------:R0:W4:Y:S01]  /*0150*/  @!P0 LDG.E.U16 R19, desc[UR4][R12.64] ;  /* 0x000000040c138981 */ /* 0x000122000c1e1500 */
[----:B------:R-:W-:Y:S01]  /*0160*/  ISETP.GE.U32.AND P1, PT, R26, R23, PT ;  /* 0x000000171a00720c */ /* 0x000fe20003f26070 */
[----:B0-----:R-:W0:-:S12]  /*0170*/  LDC.64 R12, c[0x0][0x3a0] ;  /* 0x0000e800ff0c7b82 */ /* 0x001e180000000a00 */
[----:B------:R-:W-:-:S04]  /*0180*/  @!P1 IMAD.IADD R5, R24, 0x1, R26 ;  /* 0x0000000118059824 */ /* 0x000fc800078e021a */
[----:B--2---:R-:W-:-:S05]  /*0190*/  @!P1 IMAD.WIDE.U32 R2, R5, 0x2, R2 ;  /* 0x0000000205029825 */ /* 0x004fca00078e0002 */
[----:B------:R1:W2:Y:S01]  /*01a0*/  @!P1 LDG.E.U16 R30, desc[UR4][R2.64] ;  /* 0x00000004021e9981 */ /* 0x0002a2000c1e1500 */
[----:B------:R-:W-:Y:S01]  /*01b0*/  @!P1 VIADD R26, R26, 0x80 ;  /* 0x000000801a1a9836 */ /* 0x000fe20000000000 */
[----:B-1----:R-:W1:Y:S01]  /*01c0*/  LDC.64 R2, c[0x0][0x3a8] ;  /* 0x0000ea00ff027b82 */ /* 0x002e620000000a00 */
[----:B0-----:R-:W-:-:S05]  /*01d0*/  @!P1 IMAD.WIDE.U32 R12, R5, 0x2, R12 ;  /* 0x00000002050c9825 */ /* 0x001fca00078e000c */
[----:B------:R0:W5:Y:S01]  /*01e0*/  @!P1 LDG.E.U16 R31, desc[UR4][R12.64] ;  /* 0x000000040c1f9981 */ /* 0x000162000c1e1500 */
[----:B------:R-:W-:Y:S02]  /*01f0*/  ISETP.GE.U32.AND P1, PT, R26, R23, PT ;  /* 0x000000171a00720c */ /* 0x000fe40003f26070 */
[----:B------:R-:W-:Y:S01]  /*0200*/  PRMT R14, RZ, 0x7610, R14 ;  /* 0x00007610ff0e7816 */ /* 0x000fe2000000000e */
[----:B0-----:R-:W0:Y:S10]  /*0210*/  LDC.64 R12, c[0x0][0x3a0] ;  /* 0x0000e800ff0c7b82 */ /* 0x001e340000000a00 */
[----:B------:R-:W-:-:S04]  /*0220*/  @!P1 IMAD.IADD R0, R24, 0x1, R26 ;  /* 0x0000000118009824 */ /* 0x000fc800078e021a */
[----:B-1----:R-:W-:-:S05]  /*0230*/  @!P1 IMAD.WIDE.U32 R2, R0, 0x2, R2 ;  /* 0x0000000200029825 */ /* 0x002fca00078e0002 */
[----:B------:R1:W4:Y:S01]  /*0240*/  @!P1 LDG.E.U16 R25, desc[UR4][R2.64] ;  /* 0x0000000402199981 */ /* 0x000322000c1e1500 */
[----:B------:R-:W-:-:S05]  /*0250*/  @!P1 VIADD R26, R26, 0x80 ;  /* 0x000000801a1a9836 */ /* 0x000fca0000000000 */
[----:B------:R-:W-:Y:S01]  /*0260*/  ISETP.GE.U32.AND P2, PT, R26, R23, PT ;  /* 0x000000171a00720c */ /* 0x000fe20003f46070 */
[----:B-1----:R-:W1:-:S12]  /*0270*/  LDC.64 R2, c[0x0][0x3a0] ;  /* 0x0000e800ff027b82 */ /* 0x002e580000000a00 */
[----:B------:R-:W-:Y:S02]  /*0280*/  @!P2 IMAD.IADD R15, R24, 0x1, R26 ;  /* 0x00000001180fa824 */ /* 0x000fe400078e021a */
[----:B------:R-:W-:Y:S02]  /*0290*/  @!P2 VIADD R26, R26, 0x80 ;  /* 0x000000801a1aa836 */ /* 0x000fe40000000000 */
[----:B-1----:R-:W-:Y:S02]  /*02a0*/  @!P0 IMAD.WIDE.U32 R2, R4, 0x2, R2 ;  /* 0x0000000204028825 */ /* 0x002fe400078e0002 */
[----:B------:R-:W1:Y:S03]  /*02b0*/  LDC.64 R4, c[0x0][0x3a8] ;  /* 0x0000ea00ff047b82 */ /* 0x000e660000000a00 */
[----:B------:R0:W4:Y:S01]  /*02c0*/  @!P0 LDG.E.U16 R14, desc[UR4][R2.64] ;  /* 0x00000004020e8981 */ /* 0x000122000c1e1500 */
[----:B------:R-:W-:Y:S01]  /*02d0*/  ISETP.GE.U32.AND P0, PT, R26, R23, PT ;  /* 0x000000171a00720c */ /* 0x000fe20003f06070 */
[----:B---3--:R-:W-:Y:S01]  /*02e0*/  @!P1 IMAD.WIDE.U32 R16, R0, 0x2, R16 ;  /* 0x0000000200109825 */ /* 0x008fe200078e0010 */
[----:B------:R-:W-:-:S02]  /*02f0*/  PRMT R29, RZ, 0x7610, R29 ;  /* 0x00007610ff1d7816 */ /* 0x000fc4000000001d */
[----:B------:R-:W-:Y:S01]  /*0300*/  PRMT R28, RZ, 0x7610, R28 ;  /* 0x00007610ff1c7816 */ /* 0x000fe2000000001c */
[----:B0-----:R-:W-:-:S03]  /*0310*/  @!P2 IMAD.WIDE.U32 R12, R15, 0x2, R12 ;  /* 0x000000020f0ca825 */ /* 0x001fc600078e000c */
[----:B------:R0:W3:Y:S01]  /*0320*/  @!P1 LDG.E.U16 R29, desc[UR4][R16.64] ;  /* 0x00000004101d9981 */ /* 0x0000e2000c1e1500 */
[----:B------:R-:W1:Y:S03]  /*0330*/  LDC.64 R2, c[0x0][0x3a0] ;  /* 0x0000e800ff027b82 */ /* 0x000e660000000a00 */
[----:B------:R0:W3:Y:S01]  /*0340*/  @!P2 LDG.E.U16 R28, desc[UR4][R12.64] ;  /* 0x000000040c1ca981 */ /* 0x0000e2000c1e1500 */
[----:B------:R-:W-:-:S04]  /*0350*/  @!P0 IMAD.IADD R0, R24, 0x1, R26 ;  /* 0x0000000118008824 */ /* 0x000fc800078e021a */
[----:B0-----:R-:W0:Y:S01]  /*0360*/  LDC.64 R16, c[0x0][0x3a8] ;  /* 0x0000ea00ff107b82 */ /* 0x001e220000000a00 */
[----:B------:R-:W-:Y:S01]  /*0370*/  @!P0 VIADD R26, R26, 0x80 ;  /* 0x000000801a1a8836 */ /* 0x000fe20000000000 */
[----:B------:R-:W-:-:S06]  /*0380*/  PRMT R18, RZ, 0x7610, R18 ;  /* 0x00007610ff127816 */ /* 0x000fcc0000000012 */
[----:B------:R-:W0:Y:S01]  /*0390*/  LDC.64 R12, c[0x0][0x3a0] ;  /* 0x0000e800ff0c7b82 */ /* 0x000e220000000a00 */
[----:B------:R-:W-:Y:S01]  /*03a0*/  ISETP.GE.U32.AND P1, PT, R26, R23, PT ;  /* 0x000000171a00720c */ /* 0x000fe20003f26070 */
[----:B-1----:R-:W-:-:S04]  /*03b0*/  @!P0 IMAD.WIDE.U32 R2, R0, 0x2, R2 ;  /* 0x0000000200028825 */ /* 0x002fc800078e0002 */
[----:B------:R-:W-:Y:S01]  /*03c0*/  @!P2 IMAD.WIDE.U32 R4, R15, 0x2, R4 ;  /* 0x000000020f04a825 */ /* 0x000fe200078e0004 */
[----:B------:R1:W3:Y:S01]  /*03d0*/  @!P0 LDG.E.U16 R18, desc[UR4][R2.64] ;  /* 0x0000000402128981 */ /* 0x0002e2000c1e1500 */
[----:B------:R-:W-:Y:S02]  /*03e0*/  PRMT R15, RZ, 0x7610, R15 ;  /* 0x00007610ff0f7816 */ /* 0x000fe4000000000f */
[----:B------:R-:W-:Y:S01]  /*03f0*/  PRMT R27, RZ, 0x7610, R27 ;  /* 0x00007610ff1b7816 */ /* 0x000fe2000000001b */
[----:B0-----:R-:W-:-:S03]  /*0400*/  @!P0 IMAD.WIDE.U32 R16, R0, 0x2, R16 ;  /* 0x0000000200108825 */ /* 0x001fc600078e0010 */
[----:B------:R0:W3:Y:S01]  /*0410*/  @!P2 LDG.E.U16 R15, desc[UR4][R4.64] ;  /* 0x00000004040fa981 */ /* 0x0000e2000c1e1500 */
[----:B-1----:R-:W1:Y:S01]  /*0420*/  LDC.64 R2, c[0x0][0x3a8] ;  /* 0x0000ea00ff027b82 */ /* 0x002e620000000a00 */
[----:B------:R-:W-:Y:S02]  /*0430*/  PRMT R0, RZ, 0x7610, R0 ;  /* 0x00007610ff007816 */ /* 0x000fe40000000000 */
[----:B------:R0:W3:Y:S02]  /*0440*/  @!P0 LDG.E.U16 R27, desc[UR4][R16.64] ;  /* 0x00000004101b8981 */ /* 0x0000e4000c1e1500 */
[----:B0-----:R-:W-:-:S04]  /*0450*/  @!P1 IMAD.IADD R4, R24, 0x1, R26 ;  /* 0x0000000118049824 */ /* 0x001fc800078e021a */
[----:B------:R-:W-:Y:S01]  /*0460*/  @!P1 IMAD.WIDE.U32 R12, R4, 0x2, R12 ;  /* 0x00000002040c9825 */ /* 0x000fe200078e000c */
[----:B------:R-:W0:Y:S04]  /*0470*/  LDC.64 R16, c[0x0][0x3a0] ;  /* 0x0000e800ff107b82 */ /* 0x000e280000000a00 */
[----:B------:R1:W3:Y:S01]  /*0480*/  @!P1 LDG.E.U16 R0, desc[UR4][R12.64] ;  /* 0x000000040c009981 */ /* 0x0002e2000c1e1500 */
[----:B------:R-:W-:-:S03]  /*0490*/  @!P1 VIADD R26, R26, 0x80 ;  /* 0x000000801a1a9836 */ /* 0x000fc60000000000 */
[----:B-1----:R-:W1:Y:S01]  /*04a0*/  LDC.64 R12, c[0x0][0x3a8] ;  /* 0x0000ea00ff0c7b82 */ /* 0x002e620000000a00 */
[----:B------:R-:W-:Y:S01]  /*04b0*/  @!P1 IMAD.WIDE.U32 R4, R4, 0x2, R2 ;  /* 0x0000000204049825 */ /* 0x000fe200078e0002 */
[----:B------:R-:W-:Y:S02]  /*04c0*/  ISETP.GE.U32.AND P3, PT, R26, R23, PT ;  /* 0x000000171a00720c */ /* 0x000fe40003f66070 */
[----:B------:R-:W-:-:S06]  /*04d0*/  PRMT R2, RZ, 0x7610, R2 ;  /* 0x00007610ff027816 */ /* 0x000fcc0000000002 */
[----:B------:R0:W3:Y:S02]  /*04e0*/  @!P1 LDG.E.U16 R2, desc[UR4][R4.64] ;  /* 0x0000000404029981 */ /* 0x0000e4000c1e1500 */
[----:B0-----:R-:W-:-:S03]  /*04f0*/  VIADD R5, R22, 0x80 ;  /* 0x0000008016057836 */ /* 0x001fc60000000000 */
[----:B------:R-:W-:Y:S02]  /*0500*/  @!P3 IMAD.IADD R4, R24, 0x1, R26 ;  /* 0x000000011804b824 */ /* 0x000fe400078e021a */
[----:B------:R-:W-:Y:S02]  /*0510*/  ISETP.GE.U32.AND P6, PT, R5, R23, PT ;  /* 0x000000170500720c */ /* 0x000fe40003fc6070 */
[----:B------:R-:W-:-:S04]  /*0520*/  @!P3 IMAD.WIDE.U32 R16, R4, 0x2, R16 ;  /* 0x000000020410b825 */ /* 0x000fc800078e0010 */
[----:B-1----:R-:W-:Y:S01]  /*0530*/  @!P3 IMAD.WIDE.U32 R12, R4, 0x2, R12 ;  /* 0x00000002040cb825 */ /* 0x002fe200078e000c */
[----:B------:R-:W-:-:S06]  /*0540*/  PRMT R4, RZ, 0x7610, R4 ;  /* 0x00007610ff047816 */ /* 0x000fcc0000000004 */
[----:B------:R0:W3:Y:S02]  /*0550*/  @!P3 LDG.E.U16 R4, desc[UR4][R12.64] ;  /* 0x000000040c04b981 */ /* 0x0000e4000c1e1500 */
[----:B0-----:R-:W0:Y:S01]  /*0560*/  @!P6 LDC.64 R12, c[0x0][0x388] ;  /* 0x0000e200ff0ceb82 */ /* 0x001e220000000a00 */
[----:B------:R-:W-:Y:S02]  /*0570*/  ISETP.GE.U32.AND P0, PT, R22, R23, PT ;  /* 0x000000171600720c */ /* 0x000fe40003f06070 */
[----:B------:R-:W-:-:S06]  /*0580*/  PRMT R3, RZ, 0x7610, R3 ;  /* 0x00007610ff037816 */ /* 0x000fcc0000000003 */
[----:B------:R1:W3:Y:S05]  /*0590*/  @!P3 LDG.E.U16 R3, desc[UR4][R16.64] ;  /* 0x000000041003b981 */ /* 0x0002ea000c1e1500 */
[----:B-1----:R-:W1:Y:S01]  /*05a0*/  @!P0 LDC.64 R16, c[0x0][0x388] ;  /* 0x0000e200ff108b82 */ /* 0x002e620000000a00 */
[----:B------:R-:W-:Y:S02]  /*05b0*/  @!P3 VIADD R26, R26, 0x80 ;  /* 0x000000801a1ab836 */ /* 0x000fe40000000000 */
[----:B--2---:R-:W-:-:S05]  /*05c0*/  @!P6 HADD2.F32 R30, -RZ, R30.H0_H0 ;  /* 0x2000001eff1ee230 */ /* 0x004fca0000004100 */
[C---:B0-----:R-:W-:Y:S02]  /*05d0*/  @!P6 FSETP.GTU.FTZ.AND P2, PT, R30.reuse, R12, PT ;  /* 0x0000000c1e00e20b */ /* 0x041fe40003f5c000 */
[----:B------:R-:W-:Y:S01]  /*05e0*/  @!P6 FSETP.GE.FTZ.AND P5, PT, R30, R13, PT ;  /* 0x0000000d1e00e20b */ /* 0x000fe20003fb6000 */
[----:B-----5:R-:W-:-:S05]  /*05f0*/  @!P6 HADD2.F32 R31, -RZ, R31.H0_H0 ;  /* 0x2000001fff1fe230 */ /* 0x020fca0000004100 */
[----:B------:R-:W-:-:S04]  /*0600*/  @!P6 FSEL R31, R31, RZ, P2 ;  /* 0x000000ff1f1fe208 */ /* 0x000fc80001000000 */
[----:B------:R-:W-:Y:S01]  /*0610*/  @!P6 FSEL R31, R31, RZ, !P5 ;  /* 0x000000ff1f1fe208 */ /* 0x000fe20006800000 */
[----:B------:R-:W-:-:S03]  /*0620*/  VIADD R12, R22, 0x100 ;  /* 0x00000100160c7836 */ /* 0x000fc60000000000 */
[----:B------:R-:W-:Y:S02]  /*0630*/  @!P6 F2FP.F16.F32.PACK_AB R6, RZ, R31 ;  /* 0x0000001fff06e23e */ /* 0x000fe400000000ff */
[----:B------:R-:W0:Y:S01]  /*0640*/  LDC.64 R30, c[0x0][0x3a0] ;  /* 0x0000e800ff1e7b82 */ /* 0x000e220000000a00 */
[-C--:B------:R-:W-:Y:S01]  /*0650*/  ISETP.GE.U32.AND P4, PT, R12, R23.reuse, PT ;  /* 0x000000170c00720c */ /* 0x080fe20003f86070 */
[----:B----4-:R-:W-:Y:S01]  /*0660*/  @!P0 HADD2.F32 R19, -RZ, R19.H0_H0 ;  /* 0x20000013ff138230 */ /* 0x010fe20000004100 */
[----:B------:R-:W-:-:S04]  /*0670*/  ISETP.GE.U32.AND P6, PT, R26, R23, PT ;  /* 0x000000171a00720c */ /* 0x000fc80003fc6070 */
[----:B-1----:R-:W-:Y:S01]  /*0680*/  @!P0 FSETP.GTU.FTZ.AND P1, PT, R19, R16, PT ;  /* 0x000000101300820b */ /* 0x002fe20003f3c000 */
[----:B------:R-:W-:-:S05]  /*0690*/  VIADD R16, R22, 0x180 ;  /* 0x0000018016107836 */ /* 0x000fca0000000000 */
[----:B------:R-:W-:Y:S01]  /*06a0*/  ISETP.GE.U32.AND P5, PT, R16, R23, PT ;  /* 0x000000171000720c */ /* 0x000fe20003fa6070 */
[----:B------:R-:W-:Y:S02]  /*06b0*/  @!P4 HADD2.F32 R16, -RZ, R25.H0_H0 ;  /* 0x20000019ff10c230 */ /* 0x000fe40000004100 */
[--C-:B------:R-:W-:Y:S01]  /*06c0*/  @!P6 IMAD.IADD R25, R24, 0x1, R26.reuse ;  /* 0x000000011819e824 */ /* 0x100fe200078e021a */
[----:B------:R-:W-:-:S03]  /*06d0*/  PRMT R26, RZ, 0x7610, R26 ;  /* 0x00007610ff1a7816 */ /* 0x000fc6000000001a */
[----:B0-----:R-:W-:-:S05]  /*06e0*/  @!P6 IMAD.WIDE.U32 R30, R25, 0x2, R30 ;  /* 0x00000002191ee825 */ /* 0x001fca00078e001e */
[----:B------:R0:W2:Y:S02]  /*06f0*/  @!P6 LDG.E.U16 R26, desc[UR4][R30.64] ;  /* 0x000000041e1ae981 */ /* 0x0000a4000c1e1500 */
[----:B0-----:R-:W0:Y:S02]  /*0700*/  LDC.64 R30, c[0x0][0x3a8] ;  /* 0x0000ea00ff1e7b82 */ /* 0x001e240000000a00 */
[----:B0-----:R-:W-:Y:S01]  /*0710*/  @!P6 IMAD.WIDE.U32 R30, R25, 0x2, R30 ;  /* 0x00000002191ee825 */ /* 0x001fe200078e001e */
[----:B------:R-:W-:-:S06]  /*0720*/  PRMT R25, RZ, 0x7610, R25 ;  /* 0x00007610ff197816 */ /* 0x000fcc0000000019 */
[----:B------:R0:W4:Y:S01]  /*0730*/  @!P6 LDG.E.U16 R25, desc[UR4][R30.64] ;  /* 0x000000041e19e981 */ /* 0x000122000c1e1500 */
[----:B------:R-:W-:-:S05]  /*0740*/  VIADD R12, R22, 0x200 ;  /* 0x00000200160c7836 */ /* 0x000fca0000000000 */
[----:B------:R-:W-:Y:S02]  /*0750*/  ISETP.GE.U32.AND P2, PT, R12, R23, PT ;  /* 0x000000170c00720c */ /* 0x000fe40003f46070 */
[----:B------:R-:W1:Y:S01]  /*0760*/  @!P4 LDC.64 R12, c[0x0][0x388] ;  /* 0x0000e200ff0ccb82 */ /* 0x000e620000000a00 */
[----:B---3--:R-:W-:-:S07]  /*0770*/  @!P4 HADD2.F32 R29, -RZ, R29.H0_H0 ;  /* 0x2000001dff1dc230 */ /* 0x008fce0000004100 */
[----:B0-----:R-:W0:Y:S01]  /*0780*/  @!P0 LDC.64 R30, c[0x0][0x398] ;  /* 0x0000e600ff1e8b82 */ /* 0x001e220000000a00 */
[----:B-1----:R-:W-:-:S04]  /*0790*/  @!P4 FSETP.GTU.FTZ.AND P3, PT, R16, R12, PT ;  /* 0x0000000c1000c20b */ /* 0x002fc80003f7c000 */
[----:B------:R-:W-:Y:S02]  /*07a0*/  @!P4 FSEL R29, R29, RZ, P3 ;  /* 0x000000ff1d1dc208 */ /* 0x000fe40001800000 */
[----:B------:R-:W-:Y:S02]  /*07b0*/  @!P4 FSETP.GE.FTZ.AND P3, PT, R16, R13, PT ;  /* 0x0000000d1000c20b */ /* 0x000fe40003f76000 */
[----:B------:R-:W1:Y:S01]  /*07c0*/  @!P5 LDC.64 R12, c[0x0][0x388] ;  /* 0x0000e200ff0cdb82 */ /* 0x000e620000000a00 */
[----:B------:R-:W-:Y:S01]  /*07d0*/  @!P5 HADD2.F32 R15, -RZ, R15.H0_H0 ;  /* 0x2000000fff0fd230 */ /* 0x000fe20000004100 */
[----:B------:R-:W-:Y:S01]  /*07e0*/  @!P4 FSEL R29, R29, RZ, !P3 ;  /* 0x000000ff1d1dc208 */ /* 0x000fe20005800000 */
[----:B------:R-:W-:Y:S02]  /*07f0*/  @!P5 HADD2.F32 R16, -RZ, R28.H0_H0 ;  /* 0x2000001cff10d230 */ /* 0x000fe40000004100 */
[----:B------:R-:W-:Y:S01]  /*0800*/  VIADD R28, R22, 0x280 ;  /* 0x00000280161c7836 */ /* 0x000fe20000000000 */
[----:B------:R-:W-:-:S02]  /*0810*/  @!P4 F2FP.F16.F32.PACK_AB R7, RZ, R29 ;  /* 0x0000001dff07c23e */ /* 0x000fc400000000ff */
[----:B-1----:R-:W-:-:S04]  /*0820*/  @!P5 FSETP.GTU.FTZ.AND P3, PT, R15, R12, PT ;  /* 0x0000000c0f00d20b */ /* 0x002fc80003f7c000 */
[----:B------:R-:W-:Y:S02]  /*0830*/  @!P5 FSEL R16, R16, RZ, P3 ;  /* 0x000000ff1010d208 */ /* 0x000fe40001800000 */
[----:B------:R-:W-:Y:S02]  /*0840*/  @!P5 FSETP.GE.FTZ.AND P3, PT, R15, R13, PT ;  /* 0x0000000d0f00d20b */ /* 0x000fe40003f76000 */
[----:B------:R-:W1:Y:S02]  /*0850*/  @!P2 LDC.64 R12, c[0x0][0x388] ;  /* 0x0000e200ff0cab82 */ /* 0x000e640000000a00 */
[----:B------:R-:W-:Y:S01]  /*0860*/  @!P5 FSEL R15, R16, RZ, !P3 ;  /* 0x000000ff100fd208 */ /* 0x000fe20005800000 */
[----:B------:R-:W-:Y:S01]  /*0870*/  VIADD R16, R22, 0x300 ;  /* 0x0000030016107836 */ /* 0x000fe20000000000 */
[----:B------:R-:W-:-:S04]  /*0880*/  ISETP.GE.U32.AND P3, PT, R28, R23, PT ;  /* 0x000000171c00720c */ /* 0x000fc80003f66070 */
[----:B------:R-:W-:Y:S01]  /*0890*/  ISETP.GE.U32.AND P4, PT, R16, R23, PT ;  /* 0x000000171000720c */ /* 0x000fe20003f86070 */
[----:B------:R-:W-:Y:S01]  /*08a0*/  @!P0 HADD2.F32 R28, -RZ, R14.H0_H0 ;  /* 0x2000000eff1c8230 */ /* 0x000fe20000004100 */
[----:B------:R-:W-:Y:S01]  /*08b0*/  @!P5 F2FP.F16.F32.PACK_AB R8, RZ, R15 ;  /* 0x0000000fff08d23e */ /* 0x000fe200000000ff */
[----:B------:R-:W-:-:S03]  /*08c0*/  VIADD R16, R22, 0x380 ;  /* 0x0000038016107836 */ /* 0x000fc60000000000 */
[----:B------:R-:W-:-:S03]  /*08d0*/  @!P0 FSEL R28, R28, RZ, P1 ;  /* 0x000000ff1c1c8208 */ /* 0x000fc60000800000 */
[----:B------:R-:W3:Y:S01]  /*08e0*/  @!P3 LDC.64 R14, c[0x0][0x388] ;  /* 0x0000e200ff0ebb82 */ /* 0x000ee20000000a00 */
[----:B------:R-:W-:Y:S02]  /*08f0*/  ISETP.GE.U32.AND P5, PT, R16, R23, PT ;  /* 0x000000171000720c */ /* 0x000fe40003fa6070 */
[----:B------:R-:W-:Y:S01]  /*0900*/  @!P0 FSETP.GE.FTZ.AND P1, PT, R19, R17, PT ;  /* 0x000000111300820b */ /* 0x000fe20003f36000 */
[----:B------:R-:W-:-:S04]  /*0910*/  @!P2 HADD2.F32 R27, -RZ, R27.H0_H0 ;  /* 0x2000001bff1ba230 */ /* 0x000fc80000004100 */
[----:B------:R-:W5:Y:S01]  /*0920*/  @!P4 LDC.64 R16, c[0x0][0x388] ;  /* 0x0000e200ff10cb82 */ /* 0x000f620000000a00 */
[----:B------:R-:W-:Y:S01]  /*0930*/  @!P0 FSEL R28, R28, RZ, !P1 ;  /* 0x000000ff1c1c8208 */ /* 0x000fe20004800000 */
[----:B------:R-:W-:Y:S01]  /*0940*/  @!P2 HADD2.F32 R29, -RZ, R18.H0_H0 ;  /* 0x20000012ff1da230 */ /* 0x000fe20000004100 */
[----:B-1----:R-:W-:Y:S01]  /*0950*/  @!P2 FSETP.GTU.FTZ.AND P1, PT, R27, R12, PT ;  /* 0x0000000c1b00a20b */ /* 0x002fe20003f3c000 */
[----:B------:R-:W-:-:S03]  /*0960*/  @!P3 HADD2.F32 R2, -RZ, R2.H0_H0 ;  /* 0x20000002ff02b230 */ /* 0x000fc60000004100 */
[----:B------:R-:W-:Y:S01]  /*0970*/  @!P2 FSEL R29, R29, RZ, P1 ;  /* 0x000000ff1d1da208 */ /* 0x000fe20000800000 */
[----:B------:R-:W1:Y:S01]  /*0980*/  @!P5 LDC.64 R18, c[0x0][0x388] ;  /* 0x0000e200ff12db82 */ /* 0x000e620000000a00 */
[----:B------:R-:W-:Y:S01]  /*0990*/  @!P2 FSETP.GE.FTZ.AND P1, PT, R27, R13, PT ;  /* 0x0000000d1b00a20b */ /* 0x000fe20003f36000 */
[----:B------:R-:W-:Y:S02]  /*09a0*/  @!P3 HADD2.F32 R0, -RZ, R0.H0_H0 ;  /* 0x20000000ff00b230 */ /* 0x000fe40000004100 */
[----:B------:R-:W-:Y:S01]  /*09b0*/  @!P4 HADD2.F32 R4, -RZ, R4.H0_H0 ;  /* 0x20000004ff04c230 */ /* 0x000fe20000004100 */
[----:B------:R-:W-:Y:S02]  /*09c0*/  @!P2 FSEL R29, R29, RZ, !P1 ;  /* 0x000000ff1d1da208 */ /* 0x000fe40004800000 */
[----:B---3--:R-:W-:Y:S01]  /*09d0*/  @!P3 FSETP.GTU.FTZ.AND P1, PT, R2, R14, PT ;  /* 0x0000000e0200b20b */ /* 0x008fe20003f3c000 */
[----:B------:R-:W-:-:S03]  /*09e0*/  @!P4 HADD2.F32 R3, -RZ, R3.H0_H0 ;  /* 0x20000003ff03c230 */ /* 0x000fc60000004100 */
[----:B------:R-:W-:Y:S02]  /*09f0*/  @!P3 FSEL R0, R0, RZ, P1 ;  /* 0x000000ff0000b208 */ /* 0x000fe40000800000 */
[----:B-----5:R-:W-:Y:S01]  /*0a00*/  @!P4 FSETP.GTU.FTZ.AND P1, PT, R4, R16, PT ;  /* 0x000000100400c20b */ /* 0x020fe20003f3c000 */
[----:B------:R-:W-:Y:S02]  /*0a10*/  @!P0 IMAD.IADD R12, R24, 0x1, R22 ;  /* 0x00000001180c8824 */ /* 0x000fe400078e0216 */
[----:B------:R-:W-:Y:S01]  /*0a20*/  @!P0 IMAD.MOV.U32 R22, RZ, RZ, R5 ;  /* 0x000000ffff168224 */ /* 0x000fe200078e0005 */
[----:B------:R-:W-:Y:S02]  /*0a30*/  @!P4 FSEL R3, R3, RZ, P1 ;  /* 0x000000ff0303c208 */ /* 0x000fe40000800000 */
[----:B------:R-:W-:Y:S02]  /*0a40*/  @!P4 FSETP.GE.FTZ.AND P1, PT, R4, R17, PT ;  /* 0x000000110400c20b */ /* 0x000fe40003f36000 */
[----:B------:R-:W-:-:S02]  /*0a50*/  @!P3 FSETP.GE.FTZ.AND P6, PT, R2, R15, PT ;  /* 0x0000000f0200b20b */ /* 0x000fc40003fd6000 */
[----:B------:R-:W-:Y:S01]  /*0a60*/  @!P4 FSEL R3, R3, RZ, !P1 ;  /* 0x000000ff0303c208 */ /* 0x000fe20004800000 */
[----:B0-----:R-:W-:Y:S01]  /*0a70*/  @!P0 IMAD.WIDE.U32 R12, R12, 0x2, R30 ;  /* 0x000000020c0c8825 */ /* 0x001fe200078e001e */
[----:B------:R-:W-:Y:S02]  /*0a80*/  ISETP.GE.U32.AND P1, PT, R22, R23, PT ;  /* 0x000000171600720c */ /* 0x000fe40003f26070 */
[----:B------:R-:W-:Y:S02]  /*0a90*/  @!P0 F2FP.F16.F32.PACK_AB R9, RZ, R28 ;  /* 0x0000001cff09823e */ /* 0x000fe400000000ff */
[----:B------:R-:W-:-:S03]  /*0aa0*/  @!P3 FSEL R0, R0, RZ, !P6 ;  /* 0x000000ff0000b208 */ /* 0x000fc60007000000 */
[----:B------:R0:W-:Y:S01]  /*0ab0*/  @!P0 STG.E.U16 desc[UR4][R12.64], R9 ;  /* 0x000000090c008986 */ /* 0x0001e2000c101504 */
[----:B------:R-:W-:Y:S04]  /*0ac0*/  BSSY.RECONVERGENT B0, `(.L_x_1722) ;  /* 0x0000036000007945 */ /* 0x000fe80003800200 */
[----:B------:R-:W-:Y:S01]  /*0ad0*/  BSSY.RELIABLE B1, `(.L_x_1723) ;  /* 0x000002e000017945 */ /* 0x000fe20003800100 */
[----:B------:R-:W-:Y:S02]  /*0ae0*/  @!P2 F2FP.F16.F32.PACK_AB R10, RZ, R29 ;  /* 0x0000001dff0aa23e */ /* 0x000fe400000000ff */
[----:B------:R-:W-:Y:S02]  /*0af0*/  @!P3 F2FP.F16.F32.PACK_AB R11, RZ, R0 ;  /* 0x00000000ff0bb23e */ /* 0x000fe400000000ff */
[----:B------:R-:W-:Y:S01]  /*0b00*/  @!P4 F2FP.F16.F32.PACK_AB R20, RZ, R3 ;  /* 0x00000003ff14c23e */ /* 0x000fe200000000ff */
[----:B--2---:R-:W-:-:S02]  /*0b10*/  @!P5 HADD2.F32 R26, -RZ, R26.H0_H0 ;  /* 0x2000001aff1ad230 */ /* 0x004fc40000004100 */
[----:B----4-:R-:W-:-:S05]  /*0b20*/  @!P5 HADD2.F32 R25, -RZ, R25.H0_H0 ;  /* 0x20000019ff19d230 */ /* 0x010fca0000004100 */
[C---:B-1----:R-:W-:Y:S02]  /*0b30*/  @!P5 FSETP.GTU.FTZ.AND P6, PT, R25.reuse, R18, PT ;  /* 0x000000121900d20b */ /* 0x042fe40003fdc000 */
[----:B------:R-:W-:Y:S02]  /*0b40*/  @!P5 FSETP.GE.FTZ.AND P0, PT, R25, R19, PT ;  /* 0x000000131900d20b */ /* 0x000fe40003f16000 */
[----:B------:R-:W-:-:S04]  /*0b50*/  @!P5 FSEL R26, R26, RZ, P6 ;  /* 0x000000ff1a1ad208 */ /* 0x000fc80003000000 */
[----:B------:R-:W-:-:S04]  /*0b60*/  @!P5 FSEL R26, R26, RZ, !P0 ;  /* 0x000000ff1a1ad208 */ /* 0x000fc80004000000 */
[----:B------:R-:W-:Y:S01]  /*0b70*/  @!P5 F2FP.F16.F32.PACK_AB R21, RZ, R26 ;  /* 0x0000001aff15d23e */ /* 0x000fe200000000ff */
[----:B0-----:R-:W-:Y:S06]  /*0b80*/  @P1 BRA `(.L_x_1724) ;  /* 0x0000000000301947 */ /* 0x001fec0003800000 */
        /* <DEDUP_REMOVED lines=12> */
.L_x_1724:
[----:B------:R-:W-:-:S13]  /*0c50*/  ISETP.GE.U32.AND P0, PT, R22, R23, PT ;  /* 0x000000171600720c */ /* 0x000fda0003f06070 */
[----:B------:R-:W-:Y:S05]  /*0c60*/  @P0 BRA `(.L_x_1726) ;  /* 0x0000000000300947 */ /* 0x000fea0003800000 */
[----:B0-----:R-:W0:Y:S01]  /*0c70*/  LDC.64 R2, c[0x0][0x398] ;  /* 0x0000e600ff027b82 */ /* 0x001e220000000a00 */
[----:B------:R-:W-:Y:S02]  /*0c80*/  IMAD.IADD R5, R24, 0x1, R22 ;  /* 0x0000000118057824 */ /* 0x000fe400078e0216 */
[----:B------:R-:W-:Y:S02]  /*0c90*/  VIADD R22, R22, 0x80 ;  /* 0x0000008016167836 */ /* 0x000fe40000000000 */
[----:B0-----:R-:W-:-:S05]  /*0ca0*/  IMAD.WIDE.U32 R2, R5, 0x2, R2 ;  /* 0x0000000205027825 */ /* 0x001fca00078e0002 */
[----:B------:R1:W-:Y:S02]  /*0cb0*/  STG.E.U16 desc[UR4][R2.64], R8 ;  /* 0x0000000802007986 */ /* 0x0003e4000c101504 */
.L_x_1725:
[----:B------:R-:W-:-:S13]  /*0cc0*/  ISETP.GE.U32.AND P0, PT, R22, R23, PT ;  /* 0x000000171600720c */ /* 0x000fda0003f06070 */
[----:B------:R-:W-:Y:S05]  /*0cd0*/  @P0 BRA `(.L_x_1727) ;  /* 0x0000000000340947 */ /* 0x000fea0003800000 */
[----:B01----:R-:W0:Y:S01]  /*0ce0*/  LDC.64 R2, c[0x0][0x398] ;  /* 0x0000e600ff027b82 */ /* 0x003e220000000a00 */
[----:B------:R-:W-:Y:S02]  /*0cf0*/  IMAD.IADD R5, R24, 0x1, R22 ;  /* 0x0000000118057824 */ /* 0x000fe400078e0216 */
[----:B------:R-:W-:Y:S02]  /*0d00*/  VIADD R22, R22, 0x80 ;  /* 0x0000008016167836 */ /* 0x000fe40000000000 */
[----:B0-----:R-:W-:-:S05]  /*0d10*/  IMAD.WIDE.U32 R2, R5, 0x2, R2 ;  /* 0x0000000205027825 */ /* 0x001fca00078e0002 */
[----:B------:R1:W-:Y:S02]  /*0d20*/  STG.E.U16 desc[UR4][R2.64], R10 ;  /* 0x0000000a02007986 */ /* 0x0003e4000c101504 */
.L_x_1726:
        /* <DEDUP_REMOVED lines=8> */
.L_x_1727:
[----:B------:R-:W-:Y:S05]  /*0db0*/  BSYNC.RELIABLE B1 ;  /* 0x0000000000017941 */ /* 0x000fea0003800100 */
.L_x_1723:
[----:B------:R-:W-:-:S13]  /*0dc0*/  ISETP.GE.U32.AND P0, PT, R22, R23, PT ;  /* 0x000000171600720c */ /* 0x000fda0003f06070 */
[----:B012---:R-:W0:Y:S01]  /*0dd0*/  @!P0 LDC.64 R2, c[0x0][0x398] ;  /* 0x0000e600ff028b82 */ /* 0x007e220000000a00 */
[----:B------:R-:W-:Y:S02]  /*0de0*/  @!P0 IMAD.IADD R5, R24, 0x1, R22 ;  /* 0x0000000118058824 */ /* 0x000fe400078e0216 */
[----:B------:R-:W-:Y:S02]  /*0df0*/  @!P0 VIADD R22, R22, 0x80 ;  /* 0x0000008016168836 */ /* 0x000fe40000000000 */
[----:B0-----:R-:W-:-:S05]  /*0e00*/  @!P0 IMAD.WIDE.U32 R2, R5, 0x2, R2 ;  /* 0x0000000205028825 */ /* 0x001fca00078e0002 */
[----:B------:R2:W-:Y:S02]  /*0e10*/  @!P0 STG.E.U16 desc[UR4][R2.64], R20 ;  /* 0x0000001402008986 */ /* 0x0005e4000c101504 */
.L_x_1728:
[----:B------:R-:W-:Y:S05]  /*0e20*/  BSYNC.RECONVERGENT B0 ;  /* 0x0000000000007941 */ /* 0x000fea0003800200 */
.L_x_1722:
        /* <DEDUP_REMOVED lines=8> */
.L_x_1721:
[----:B------:R-:W0:Y:S01]  /*0eb0*/  S2R R0, SR_TID.X ;  /* 0x0000000000007919 */ /* 0x000e220000002100 */
[----:B------:R-:W1:Y:S01]  /*0ec0*/  LDC.64 R4, c[0x0][0x3a8] ;  /* 0x0000ea00ff047b82 */ /* 0x000e620000000a00 */
[----:B------:R-:W2:Y:S07]  /*0ed0*/  LDCU.64 UR6, c[0x0][0x388] ;  /* 0x00007100ff0677ac */ /* 0x000eae0008000a00 */
[----:B------:R-:W3:Y:S01]  /*0ee0*/  LDC.64 R2, c[0x0][0x3a0] ;  /* 0x0000e800ff027b82 */ /* 0x000ee20000000a00 */
[----:B-1----:R-:W-:-:S04]  /*0ef0*/  IMAD.WIDE.U32 R4, R24, 0x2, R4 ;  /* 0x0000000218047825 */ /* 0x002fc800078e0004 */
[----:B0-----:R-:W-:-:S04]  /*0f00*/  IMAD.WIDE.U32 R10, R0, 0x4, R4 ;  /* 0x00000004000a7825 */ /* 0x001fc800078e0004 */
[----:B---3--:R-:W-:Y:S01]  /*0f10*/  IMAD.WIDE.U32 R2, R24, 0x2, R2 ;  /* 0x0000000218027825 */ /* 0x008fe200078e0002 */
[----:B------:R-:W3:Y:S04]  /*0f20*/  LDG.E R13, desc[UR4][R10.64+0x200] ;  /* 0x000200040a0d7981 */ /* 0x000ee8000c1e1900 */
[----:B------:R-:W4:Y:S01]  /*0f30*/  LDG.E R14, desc[UR4][R10.64+0x400] ;  /* 0x000400040a0e7981 */ /* 0x000f22000c1e1900 */
[----:B------:R-:W-:-:S03]  /*0f40*/  IMAD.WIDE.U32 R8, R0, 0x4, R2 ;  /* 0x0000000400087825 */ /* 0x000fc600078e0002 */
[----:B------:R-:W5:Y:S04]  /*0f50*/  LDG.E R2, desc[UR4][R10.64] ;  /* 0x000000040a027981 */ /* 0x000f68000c1e1900 */
[----:B------:R-:W2:Y:S04]  /*0f60*/  LDG.E R12, desc[UR4][R8.64] ;  /* 0x00000004080c7981 */ /* 0x000ea8000c1e1900 */
[----:B------:R-:W4:Y:S04]  /*0f70*/  LDG.E R5, desc[UR4][R8.64+0x200] ;  /* 0x0002000408057981 */ /* 0x000f28000c1e1900 */
[----:B------:R-:W4:Y:S04]  /*0f80*/  LDG.E R4, desc[UR4][R8.64+0x400] ;  /* 0x0004000408047981 */ /* 0x000f28000c1e1900 */
[----:B------:R3:W4:Y:S04]  /*0f90*/  LDG.E R6, desc[UR4][R10.64+0x600] ;  /* 0x000600040a067981 */ /* 0x000728000c1e1900 */
[----:B------:R0:W4:Y:S01]  /*0fa0*/  LDG.E R7, desc[UR4][R8.64+0x600] ;  /* 0x0006000408077981 */ /* 0x000122000c1e1900 */
[----:B---3--:R-:W-:-:S02]  /*0fb0*/  HADD2.F32 R10, -RZ, R13.H0_H0 ;  /* 0x2000000dff0a7230 */ /* 0x008fc40000004100 */
[--C-:B-----5:R-:W-:Y:S02]  /*0fc0*/  HADD2.F32 R16, -RZ, R2.reuse.H0_H0 ;  /* 0x20000002ff107230 */ /* 0x120fe40000004100 */
[----:B------:R-:W-:Y:S02]  /*0fd0*/  HADD2.F32 R17, -RZ, R2.H1_H1 ;  /* 0x30000002ff117230 */ /* 0x000fe40000004100 */
[--C-:B--2---:R-:W-:Y:S01]  /*0fe0*/  HADD2.F32 R15, -RZ, R12.reuse.H0_H0 ;  /* 0x2000000cff0f7230 */ /* 0x104fe20000004100 */
[C---:B------:R-:W-:Y:S01]  /*0ff0*/  FSETP.GTU.FTZ.AND P0, PT, R16.reuse, UR6, PT ;  /* 0x0000000610007c0b */ /* 0x040fe2000bf1c000 */
[----:B------:R-:W-:Y:S01]  /*1000*/  HADD2.F32 R12, -RZ, R12.H1_H1 ;  /* 0x3000000cff0c7230 */ /* 0x000fe20000004100 */
[C---:B------:R-:W-:Y:S01]  /*1010*/  FSETP.GTU.FTZ.AND P1, PT, R17.reuse, UR6, PT ;  /* 0x0000000611007c0b */ /* 0x040fe2000bf3c000 */
[----:B------:R-:W1:Y:S01]  /*1020*/  LDC.64 R2, c[0x0][0x398] ;  /* 0x0000e600ff027b82 */ /* 0x000e620000000a00 */
[----:B------:R-:W-:Y:S02]  /*1030*/  FSETP.GE.FTZ.AND P2, PT, R16, UR7, PT ;  /* 0x0000000710007c0b */ /* 0x000fe4000bf56000 */
[----:B------:R-:W-:-:S02]  /*1040*/  FSETP.GE.FTZ.AND P3, PT, R17, UR7, PT ;  /* 0x0000000711007c0b */ /* 0x000fc4000bf76000 */
[----:B------:R-:W-:Y:S02]  /*1050*/  FSEL R15, R15, RZ, P0 ;  /* 0x000000ff0f0f7208 */ /* 0x000fe40000000000 */
[----:B------:R-:W-:Y:S01]  /*1060*/  FSEL R12, R12, RZ, P1 ;  /* 0x000000ff0c0c7208 */ /* 0x000fe20000800000 */
[----:B------:R-:W-:Y:S01]  /*1070*/  HADD2.F32 R13, -RZ, R13.H1_H1 ;  /* 0x3000000dff0d7230 */ /* 0x000fe20000004100 */
[----:B0-----:R-:W-:Y:S02]  /*1080*/  FSEL R8, R15, RZ, !P2 ;  /* 0x000000ff0f087208 */ /* 0x001fe40005000000 */
[----:B------:R-:W-:Y:S02]  /*1090*/  FSEL R9, R12, RZ, !P3 ;  /* 0x000000ff0c097208 */ /* 0x000fe40005800000 */
[C---:B------:R-:W-:Y:S02]  /*10a0*/  FSETP.GTU.FTZ.AND P1, PT, R10.reuse, UR6, PT ;  /* 0x000000060a007c0b */ /* 0x040fe4000bf3c000 */
[----:B------:R-:W-:Y:S01]  /*10b0*/  FSETP.GE.FTZ.AND P4, PT, R10, UR7, PT ;  /* 0x000000070a007c0b */ /* 0x000fe2000bf96000 */
[--C-:B----4-:R-:W-:Y:S01]  /*10c0*/  HADD2.F32 R10, -RZ, R14.reuse.H0_H0 ;  /* 0x2000000eff0a7230 */ /* 0x110fe20000004100 */
[----:B------:R-:W-:Y:S01]  /*10d0*/  F2FP.F16.F32.PACK_AB R8, R9, R8 ;  /* 0x000000080908723e */ /* 0x000fe200000000ff */
[--C-:B------:R-:W-:Y:S01]  /*10e0*/  HADD2.F32 R9, -RZ, R5.reuse.H0_H0 ;  /* 0x20000005ff097230 */ /* 0x100fe20000004100 */
[C---:B------:R-:W-:Y:S01]  /*10f0*/  FSETP.GTU.FTZ.AND P0, PT, R13.reuse, UR6, PT ;  /* 0x000000060d007c0b */ /* 0x040fe2000bf1c000 */
[----:B------:R-:W-:Y:S01]  /*1100*/  HADD2.F32 R5, -RZ, R5.H1_H1 ;  /* 0x30000005ff057230 */ /* 0x000fe20000004100 */
[----:B------:R-:W-:Y:S01]  /*1110*/  FSETP.GE.FTZ.AND P3, PT, R13, UR7, PT ;  /* 0x000000070d007c0b */ /* 0x000fe2000bf76000 */
[----:B------:R-:W-:Y:S01]  /*1120*/  HADD2.F32 R14, -RZ, R14.H1_H1 ;  /* 0x3000000eff0e7230 */ /* 0x000fe20000004100 */
[C---:B------:R-:W-:Y:S01]  /*1130*/  FSETP.GTU.FTZ.AND P6, PT, R10.reuse, UR6, PT ;  /* 0x000000060a007c0b */ /* 0x040fe2000bfdc000 */
[----:B------:R-:W-:Y:S01]  /*1140*/  HADD2.F32 R13, -RZ, R6.H0_H0 ;  /* 0x20000006ff0d7230 */ /* 0x000fe20000004100 */
[----:B------:R-:W-:Y:S01]  /*1150*/  FSETP.GE.FTZ.AND P2, PT, R10, UR7, PT ;  /* 0x000000070a007c0b */ /* 0x000fe2000bf56000 */
[----:B------:R-:W-:-:S02]  /*1160*/  HADD2.F32 R10, -RZ, R4.H0_H0 ;  /* 0x20000004ff0a7230 */ /* 0x000fc40000004100 */
[----:B------:R-:W-:Y:S01]  /*1170*/  HADD2.F32 R12, -RZ, R6.H1_H1 ;  /* 0x30000006ff0c7230 */ /* 0x000fe20000004100 */
[----:B------:R-:W-:Y:S01]  /*1180*/  FSEL R5, R5, RZ, P0 ;  /* 0x000000ff05057208 */ /* 0x000fe20000000000 */
[----:B------:R-:W-:Y:S01]  /*1190*/  HADD2.F32 R4, -RZ, R4.H1_H1 ;  /* 0x30000004ff047230 */ /* 0x000fe20000004100 */
[----:B------:R-:W-:Y:S01]  /*11a0*/  FSETP.GTU.FTZ.AND P5, PT, R14, UR6, PT ;  /* 0x000000060e007c0b */ /* 0x000fe2000bfbc000 */
[--C-:B------:R-:W-:Y:S01]  /*11b0*/  HADD2.F32 R11, -RZ, R7.reuse.H0_H0 ;  /* 0x20000007ff0b7230 */ /* 0x100fe20000004100 */
[----:B------:R-:W-:Y:S01]  /*11c0*/  FSETP.GTU.FTZ.AND P0, PT, R13, UR6, PT ;  /* 0x000000060d007c0b */ /* 0x000fe2000bf1c000 */
[----:B------:R-:W-:Y:S01]  /*11d0*/  HADD2.F32 R7, -RZ, R7.H1_H1 ;  /* 0x30000007ff077230 */ /* 0x000fe20000004100 */
[----:B------:R-:W-:Y:S02]  /*11e0*/  FSEL R10, R10, RZ, P6 ;  /* 0x000000ff0a0a7208 */ /* 0x000fe40003000000 */
[----:B------:R-:W-:Y:S02]  /*11f0*/  FSETP.GTU.FTZ.AND P6, PT, R12, UR6, PT ;  /* 0x000000060c007c0b */ /* 0x000fe4000bfdc000 */
[----:B------:R-:W-:-:S02]  /*1200*/  FSEL R9, R9, RZ, P1 ;  /* 0x000000ff09097208 */ /* 0x000fc40000800000 */
[----:B------:R-:W-:Y:S02]  /*1210*/  FSETP.GE.FTZ.AND P1, PT, R14, UR7, PT ;  /* 0x000000070e007c0b */ /* 0x000fe4000bf36000 */
[----:B------:R-:W-:Y:S02]  /*1220*/  FSEL R6, R4, RZ, P5 ;  /* 0x000000ff04067208 */ /* 0x000fe40002800000 */
[----:B------:R-:W-:Y:S02]  /*1230*/  FSEL R11, R11, RZ, P0 ;  /* 0x000000ff0b0b7208 */ /* 0x000fe40000000000 */
[----:B------:R-:W-:Y:S02]  /*1240*/  FSETP.GE.FTZ.AND P5, PT, R13, UR7, PT ;  /* 0x000000070d007c0b */ /* 0x000fe4000bfb6000 */
[----:B------:R-:W-:Y:S02]  /*1250*/  FSETP.GE.FTZ.AND P0, PT, R12, UR7, PT ;  /* 0x000000070c007c0b */ /* 0x000fe4000bf16000 */
[----:B------:R-:W-:Y:S01]  /*1260*/  FSEL R7, R7, RZ, P6 ;  /* 0x000000ff07077208 */ /* 0x000fe20003000000 */
[----:B-1----:R-:W-:Y:S01]  /*1270*/  IMAD.WIDE.U32 R2, R24, 0x2, R2 ;  /* 0x0000000218027825 */ /* 0x002fe200078e0002 */
[----:B------:R-:W-:-:S02]  /*1280*/  FSEL R4, R5, RZ, !P3 ;  /* 0x000000ff05047208 */ /* 0x000fc40005800000 */
[----:B------:R-:W-:Y:S02]  /*1290*/  FSEL R5, R6, RZ, !P1 ;  /* 0x000000ff06057208 */ /* 0x000fe40004800000 */
[----:B------:R-:W-:Y:S02]  /*12a0*/  FSEL R9, R9, RZ, !P4 ;  /* 0x000000ff09097208 */ /* 0x000fe40006000000 */
[----:B------:R-:W-:Y:S02]  /*12b0*/  FSEL R10, R10, RZ, !P2 ;  /* 0x000000ff0a0a7208 */ /* 0x000fe40005000000 */
[----:B------:R-:W-:Y:S02]  /*12c0*/  FSEL R11, R11, RZ, !P5 ;  /* 0x000000ff0b0b7208 */ /* 0x000fe40006800000 */
[----:B------:R-:W-:Y:S01]  /*12d0*/  FSEL R6, R7, RZ, !P0 ;  /* 0x000000ff07067208 */ /* 0x000fe20004000000 */
[----:B------:R-:W-:Y:S01]  /*12e0*/  IMAD.WIDE.U32 R2, R0, 0x4, R2 ;  /* 0x0000000400027825 */ /* 0x000fe200078e0002 */
[----:B------:R-:W-:-:S02]  /*12f0*/  F2FP.F16.F32.PACK_AB R9, R4, R9 ;  /* 0x000000090409723e */ /* 0x000fc400000000ff */
[----:B------:R-:W-:Y:S02]  /*1300*/  F2FP.F16.F32.PACK_AB R5, R5, R10 ;  /* 0x0000000a0505723e */ /* 0x000fe400000000ff */
[----:B------:R-:W-:Y:S01]  /*1310*/  F2FP.F16.F32.PACK_AB R11, R6, R11 ;  /* 0x0000000b060b723e */ /* 0x000fe200000000ff */
[----:B------:R-:W-:Y:S04]  /*1320*/  STG.E desc[UR4][R2.64], R8 ;  /* 0x0000000802007986 */ /* 0x000fe8000c101904 */
[----:B------:R-:W-:Y:S04]  /*1330*/  STG.E desc[UR4][R2.64+0x200], R9 ;  /* 0x0002000902007986 */ /* 0x000fe8000c101904 */
[----:B------:R-:W-:Y:S04]  /*1340*/  STG.E desc[UR4][R2.64+0x400], R5 ;  /* 0x0004000502007986 */ /* 0x000fe8000c101904 */
[----:B------:R-:W-:Y:S01]  /*1350*/  STG.E desc[UR4][R2.64+0x600], R11 ;  /* 0x0006000b02007986 */ /* 0x000fe2000c101904 */
[----:B------:R-:W-:Y:S05]  /*1360*/  EXIT ;  /* 0x000000000000794d */ /* 0x000fea0003800000 */
.L_x_1729:
        /* <DEDUP_REMOVED lines=9> */
.L_x_3331:


//--------------------- .text._ZN2at6native29vectorized_elementwise_kernelILi4EZZZNS0_65_GLOBAL__N__eb3311e5_27_ActivationHardtanhKernel_cu_9e10b42f_293624hardtanh_backward_kernelERNS_14TensorIteratorERKN3c106ScalarES8_ENKUlvE_clEvENKUlvE1_clEvEUlNS5_4HalfESB_E_St5arrayIPcLm3EEEEviT0_T1_ --------------------------
	.section	.text._ZN2at6native29vectorized_elementwise_kernelILi4EZZZNS0_65_GLOBAL__N__eb3311e5_27_ActivationHardtanhKernel_cu_9e10b42f_293624hardtanh_backward_kernelERNS_14TensorIteratorERKN3c106ScalarES8_ENKUlvE_clEvENKUlvE1_clEvEUlNS5_4HalfESB_E_St5arrayIPcLm3EEEEviT0_T1_,"ax",@progbits
	.align	128
        .global         _ZN2at6native29vectorized_elementwise_kernelILi4EZZZNS0_65_GLOBAL__N__eb3311e5_27_ActivationHardtanhKernel_cu_9e10b42f_293624hardtanh_backward_kernelERNS_14TensorIteratorERKN3c106ScalarES8_ENKUlvE_clEvENKUlvE1_clEvEUlNS5_4HalfESB_E_St5arrayIPcLm3EEEEviT0_T1_
        .type           _ZN2at6native29vectorized_elementwise_kernelILi4EZZZNS0_65_GLOBAL__N__eb3311e5_27_ActivationHardtanhKernel_cu_9e10b42f_293624hardtanh_backward_kernelERNS_14TensorIteratorERKN3c106ScalarES8_ENKUlvE_clEvENKUlvE1_clEvEUlNS5_4HalfESB_E_St5arrayIPcLm3EEEEviT0_T1_,@function
        .size           _ZN2at6native29vectorized_elementwise_kernelILi4EZZZNS0_65_GLOBAL__N__eb3311e5_27_ActivationHardtanhKernel_cu_9e10b42f_293624hardtanh_backward_kernelERNS_14TensorIteratorERKN3c106ScalarES8_ENKUlvE_clEvENKUlvE1_clEvEUlNS5_4HalfESB_E_St5arrayIPcLm3EEEEviT0_T1_,(.L_x_3332 - _ZN2at6native29vectorized_elementwise_kernelILi4EZZZNS0_65_GLOBAL__N__eb3311e5_27_ActivationHardtanhKernel_cu_9e10b42f_293624hardtanh_backward_kernelERNS_14TensorIteratorERKN3c106ScalarES8_ENKUlvE_clEvENKUlvE1_clEvEUlNS5_4HalfESB_E_St5arrayIPcLm3EEEEviT0_T1_)
        .other          _ZN2at6native29vectorized_elementwise_kernelILi4EZZZNS0_65_GLOBAL__N__eb3311e5_27_ActivationHardtanhKernel_cu_9e10b42f_293624hardtanh_backward_kernelERNS_14TensorIteratorERKN3c106ScalarES8_ENKUlvE_clEvENKUlvE1_clEvEUlNS5_4HalfESB_E_St5arrayIPcLm3EEEEviT0_T1_,@"STO_CUDA_ENTRY STV_DEFAULT"
_ZN2at6native29vectorized_elementwise_kernelILi4EZZZNS0_65_GLOBAL__N__eb3311e5_27_ActivationHardtanhKernel_cu_9e10b42f_293624hardtanh_backward_kernelERNS_14TensorIteratorERKN3c106ScalarES8_ENKUlvE_clEvENKUlvE1_clEvEUlNS5_4HalfESB_E_St5arrayIPcLm3EEEEviT0_T1_:
.text._ZN2at6native29vectorized_elementwise_kernelILi4EZZZNS0_65_GLOBAL__N__eb3311e5_27_ActivationHardtanhKernel_cu_9e10b42f_293624hardtanh_backward_kernelERNS_14TensorIteratorERKN3c106ScalarES8_ENKUlvE_clEvENKUlvE1_clEvEUlNS5_4HalfESB_E_St5arrayIPcLm3EEEEviT0_T1_:
        /* <DEDUP_REMOVED lines=197> */
.L_x_1733:
[----:B------:R-:W-:-:S13]  /*0c50*/  ISETP.GE.U32.AND P0, PT, R22, R23, PT ;  /* 0x000000171600720c */ /* 0x000fda0003f06070 */
[----:B------:R-:W-:Y:S05]  /*0c60*/  @P0 BRA `(.L_x_1735) ;  /* 0x0000000000300947 */ /* 0x000fea0003800000 */
[----:B0-----:R-:W0:Y:S01]  /*0c70*/  LDC.64 R2, c[0x0][0x398] ;  /* 0x0000e600ff027b82 */ /* 0x001e220000000a00 */
[----:B------:R-:W-:Y:S02]  /*0c80*/  IMAD.IADD R5, R24, 0x1, R22 ;  /* 0x0000000118057824 */ /* 0x000fe400078e0216 */
[----:B------:R-:W-:Y:S02]  /*0c90*/  VIADD R22, R22, 0x80 ;  /* 0x0000008016167836 */ /* 0x000fe40000000000 */
[----:B0-----:R-:W-:-:S05]  /*0ca0*/  IMAD.WIDE.U32 R2, R5, 0x2, R2 ;  /* 0x0000000205027825 */ /* 0x001fca00078e0002 */
[----:B------:R1:W-:Y:S02]  /*0cb0*/  STG.E.U16 desc[UR4][R2.64], R8 ;  /* 0x0000000802007986 */ /* 0x0003e4000c101504 */
.L_x_1734:
[----:B------:R-:W-:-:S13]  /*0cc0*/  ISETP.GE.U32.AND P0, PT, R22, R23, PT ;  /* 0x000000171600720c */ /* 0x000fda0003f06070 */
[----:B------:R-:W-:Y:S05]  /*0cd0*/  @P0 BRA `(.L_x_1736) ;  /* 0x0000000000340947 */ /* 0x000fea0003800000 */
[----:B01----:R-:W0:Y:S01]  /*0ce0*/  LDC.64 R2, c[0x0][0x398] ;  /* 0x0000e600ff027b82 */ /* 0x003e220000000a00 */
[----:B------:R-:W-:Y:S02]  /*0cf0*/  IMAD.IADD R5, R24, 0x1, R22 ;  /* 0x0000000118057824 */ /* 0x000fe400078e0216 */
[----:B------:R-:W-:Y:S02]  /*0d00*/  VIADD R22, R22, 0x80 ;  /* 0x0000008016167836 */ /* 0x000fe40000000000 */
[----:B0-----:R-:W-:-:S05]  /*0d10*/  IMAD.WIDE.U32 R2, R5, 0x2, R2 ;  /* 0x0000000205027825 */ /* 0x001fca00078e0002 */
[----:B------:R1:W-:Y:S02]  /*0d20*/  STG.E.U16 desc[UR4][R2.64], R10 ;  /* 0x0000000a02007986 */ /* 0x0003e4000c101504 */
.L_x_1735:
        /* <DEDUP_REMOVED lines=8> */
.L_x_1736:
[----:B------:R-:W-:Y:S05]  /*0db0*/  BSYNC.RELIABLE B1 ;  /* 0x0000000000017941 */ /* 0x000fea0003800100 */
.L_x_1732:
[----:B------:R-:W-:-:S13]  /*0dc0*/  ISETP.GE.U32.AND P0, PT, R22, R23, PT ;  /* 0x000000171600720c */ /* 0x000fda0003f06070 */
[----:B012---:R-:W0:Y:S01]  /*0dd0*/  @!P0 LDC.64 R2, c[0x0][0x398] ;  /* 0x0000e600ff028b82 */ /* 0x007e220000000a00 */
[----:B------:R-:W-:Y:S02]  /*0de0*/  @!P0 IMAD.IADD R5, R24, 0x1, R22 ;  /* 0x0000000118058824 */ /* 0x000fe400078e0216 */
[----:B------:R-:W-:Y:S02]  /*0df0*/  @!P0 VIADD R22, R22, 0x80 ;  /* 0x0000008016168836 */ /* 0x000fe40000000000 */
[----:B0-----:R-:W-:-:S05]  /*0e00*/  @!P0 IMAD.WIDE.U32 R2, R5, 0x2, R2 ;  /* 0x0000000205028825 */ /* 0x001fca00078e0002 */
[----:B------:R2:W-:Y:S02]  /*0e10*/  @!P0 STG.E.U16 desc[UR4][R2.64], R20 ;  /* 0x0000001402008986 */ /* 0x0005e4000c101504 */
.L_x_1737:
[----:B------:R-:W-:Y:S05]  /*0e20*/  BSYNC.RECONVERGENT B0 ;  /* 0x0000000000007941 */ /* 0x000fea0003800200 */
.L_x_1731:
        /* <DEDUP_REMOVED lines=8> */
.L_x_1730:
[----:B------:R-:W0:Y:S01]  /*0eb0*/  S2R R0, SR_TID.X ;  /* 0x0000000000007919 */ /* 0x000e220000002100 */
[----:B------:R-:W1:Y:S01]  /*0ec0*/  LDC.64 R2, c[0x0][0x3a8] ;  /* 0x0000ea00ff027b82 */ /* 0x000e620000000a00 */
[----:B------:R-:W2:Y:S07]  /*0ed0*/  LDCU.64 UR6, c[0x0][0x388] ;  /* 0x00007100ff0677ac */ /* 0x000eae0008000a00 */
[----:B------:R-:W3:Y:S01]  /*0ee0*/  LDC.64 R4, c[0x0][0x3a0] ;  /* 0x0000e800ff047b82 */ /* 0x000ee20000000a00 */
[----:B-1----:R-:W-:-:S04]  /*0ef0*/  IMAD.WIDE.U32 R2, R24, 0x2, R2 ;  /* 0x0000000218027825 */ /* 0x002fc800078e0002 */
[----:B0-----:R-:W-:-:S04]  /*0f00*/  IMAD.WIDE.U32 R10, R0, 0x8, R2 ;  /* 0x00000008000a7825 */ /* 0x001fc800078e0002 */
[----:B---3--:R-:W-:Y:S01]  /*0f10*/  IMAD.WIDE.U32 R2, R24, 0x2, R4 ;  /* 0x0000000218027825 */ /* 0x008fe200078e0004 */
[----:B------:R-:W3:Y:S03]  /*0f20*/  LDG.E.64 R14, desc[UR4][R10.64] ;  /* 0x000000040a0e7981 */ /* 0x000ee6000c1e1b00 */
[----:B------:R-:W-:Y:S02]  /*0f30*/  IMAD.WIDE.U32 R8, R0, 0x8, R2 ;  /* 0x0000000800087825 */ /* 0x000fe400078e0002 */
[----:B------:R-:W4:Y:S04]  /*0f40*/  LDG.E.64 R2, desc[UR4][R10.64+0x400] ;  /* 0x000400040a027981 */ /* 0x000f28000c1e1b00 */
[----:B------:R-:W5:Y:S04]  /*0f50*/  LDG.E.64 R4, desc[UR4][R8.64] ;  /* 0x0000000408047981 */ /* 0x000f68000c1e1b00 */
[----:B------:R0:W4:Y:S02]  /*0f60*/  LDG.E.64 R6, desc[UR4][R8.64+0x400] ;  /* 0x0004000408067981 */ /* 0x000124000c1e1b00 */
[----:B0-----:R-:W0:Y:S01]  /*0f70*/  LDC.64 R8, c[0x0][0x398] ;  /* 0x0000e600ff087b82 */ /* 0x001e220000000a00 */
[----:B---3--:R-:W-:-:S02]  /*0f80*/  HADD2.F32 R12, -RZ, R14.H0_H0 ;  /* 0x2000000eff0c7230 */ /* 0x008fc40000004100 */
[----:B------:R-:W-:-:S03]  /*0f90*/  HADD2.F32 R13, -RZ, R14.H1_H1 ;  /* 0x3000000eff0d7230 */ /* 0x000fc60000004100 */
[C---:B--2---:R-:W-:Y:S02]  /*0fa0*/  FSETP.GTU.FTZ.AND P3, PT, R12.reuse, UR6, PT ;  /* 0x000000060c007c0b */ /* 0x044fe4000bf7c000 */
[----:B------:R-:W-:Y:S01]  /*0fb0*/  FSETP.GE.FTZ.AND P0, PT, R12, UR7, PT ;  /* 0x000000070c007c0b */ /* 0x000fe2000bf16000 */
[--C-:B-----5:R-:W-:Y:S01]  /*0fc0*/  HADD2.F32 R12, -RZ, R4.reuse.H0_H0 ;  /* 0x20000004ff0c7230 */ /* 0x120fe20000004100 */
[C---:B------:R-:W-:Y:S01]  /*0fd0*/  FSETP.GTU.FTZ.AND P2, PT, R13.reuse, UR6, PT ;  /* 0x000000060d007c0b */ /* 0x040fe2000bf5c000 */
[----:B------:R-:W-:Y:S01]  /*0fe0*/  HADD2.F32 R10, -RZ, R4.H1_H1 ;  /* 0x30000004ff0a7230 */ /* 0x000fe20000004100 */
[----:B------:R-:W-:Y:S01]  /*0ff0*/  FSETP.GE.FTZ.AND P1, PT, R13, UR7, PT ;  /* 0x000000070d007c0b */ /* 0x000fe2000bf36000 */
[----:B----4-:R-:W-:Y:S01]  /*1000*/  HADD2.F32 R13, -RZ, R2.H0_H0 ;  /* 0x20000002ff0d7230 */ /* 0x010fe20000004100 */
[----:B------:R-:W-:Y:S01]  /*1010*/  FSEL R12, R12, RZ, P3 ;  /* 0x000000ff0c0c7208 */ /* 0x000fe20001800000 */
[--C-:B------:R-:W-:Y:S01]  /*1020*/  HADD2.F32 R14, -RZ, R15.reuse.H0_H0 ;  /* 0x2000000fff0e7230 */ /* 0x100fe20000004100 */
[----:B------:R-:W-:Y:S01]  /*1030*/  FSEL R10, R10, RZ, P2 ;  /* 0x000000ff0a0a7208 */ /* 0x000fe20001000000 */
[----:B------:R-:W-:Y:S01]  /*1040*/  HADD2.F32 R11, -RZ, R15.H1_H1 ;  /* 0x3000000fff0b7230 */ /* 0x000fe20000004100 */
[----:B------:R-:W-:-:S02]  /*1050*/  FSEL R4, R12, RZ, !P0 ;  /* 0x000000ff0c047208 */ /* 0x000fc40004000000 */
[C---:B------:R-:W-:Y:S02]  /*1060*/  FSETP.GTU.FTZ.AND P0, PT, R13.reuse, UR6, PT ;  /* 0x000000060d007c0b */ /* 0x040fe4000bf1c000 */
[----:B------:R-:W-:Y:S01]  /*1070*/  FSETP.GE.FTZ.AND P2, PT, R13, UR7, PT ;  /* 0x000000070d007c0b */ /* 0x000fe2000bf56000 */
[----:B------:R-:W-:Y:S01]  /*1080*/  HADD2.F32 R13, -RZ, R2.H1_H1 ;  /* 0x30000002ff0d7230 */ /* 0x000fe20000004100 */
[C---:B------:R-:W-:Y:S01]  /*1090*/  FSETP.GTU.FTZ.AND P6, PT, R14.reuse, UR6, PT ;  /* 0x000000060e007c0b */ /* 0x040fe2000bfdc000 */
[----:B------:R-:W-:Y:S01]  /*10a0*/  HADD2.F32 R2, -RZ, R5.H1_H1 ;  /* 0x30000005ff027230 */ /* 0x000fe20000004100 */
[----:B------:R-:W-:Y:S01]  /*10b0*/  FSETP.GE.FTZ.AND P4, PT, R14, UR7, PT ;  /* 0x000000070e007c0b */ /* 0x000fe2000bf96000 */
[--C-:B------:R-:W-:Y:S01]  /*10c0*/  HADD2.F32 R12, -RZ, R6.reuse.H0_H0 ;  /* 0x20000006ff0c7230 */ /* 0x100fe20000004100 */
[C---:B------:R-:W-:Y:S01]  /*10d0*/  FSETP.GTU.FTZ.AND P5, PT, R11.reuse, UR6, PT ;  /* 0x000000060b007c0b */ /* 0x040fe2000bfbc000 */
[----:B------:R-:W-:Y:S01]  /*10e0*/  HADD2.F32 R14, -RZ, R3.H0_H0 ;  /* 0x20000003ff0e7230 */ /* 0x000fe20000004100 */
[----:B------:R-:W-:Y:S01]  /*10f0*/  FSETP.GE.FTZ.AND P3, PT, R11, UR7, PT ;  /* 0x000000070b007c0b */ /* 0x000fe2000bf76000 */
[----:B------:R-:W-:Y:S01]  /*1100*/  HADD2.F32 R11, -RZ, R5.H0_H0 ;  /* 0x20000005ff0b7230 */ /* 0x000fe20000004100 */
[----:B------:R-:W-:Y:S01]  /*1110*/  FSEL R5, R10, RZ, !P1 ;  /* 0x000000ff0a057208 */ /* 0x000fe20004800000 */
[----:B------:R-:W-:Y:S01]  /*1120*/  HADD2.F32 R6, -RZ, R6.H1_H1 ;  /* 0x30000006ff067230 */ /* 0x000fe20000004100 */
[----:B------:R-:W-:-:S02]  /*1130*/  FSEL R10, R2, RZ, P5 ;  /* 0x000000ff020a7208 */ /* 0x000fc40002800000 */
[----:B------:R-:W-:Y:S02]  /*1140*/  FSEL R12, R12, RZ, P0 ;  /* 0x000000ff0c0c7208 */ /* 0x000fe40000000000 */
[C---:B------:R-:W-:Y:S02]  /*1150*/  FSETP.GTU.FTZ.AND P5, PT, R14.reuse, UR6, PT ;  /* 0x000000060e007c0b */ /* 0x040fe4000bfbc000 */
[----:B------:R-:W-:Y:S01]  /*1160*/  FSETP.GE.FTZ.AND P0, PT, R14, UR7, PT ;  /* 0x000000070e007c0b */ /* 0x000fe2000bf16000 */
[----:B------:R-:W-:Y:S01]  /*1170*/  HADD2.F32 R14, -RZ, R3.H1_H1 ;  /* 0x30000003ff0e7230 */ /* 0x000fe20000004100 */
[----:B------:R-:W-:Y:S01]  /*1180*/  FSETP.GTU.FTZ.AND P1, PT, R13, UR6, PT ;  /* 0x000000060d007c0b */ /* 0x000fe2000bf3c000 */
[----:B0-----:R-:W-:Y:S01]  /*1190*/  IMAD.WIDE.U32 R2, R24, 0x2, R8 ;  /* 0x0000000218027825 */ /* 0x001fe200078e0008 */
[----:B------:R-:W-:Y:S02]  /*11a0*/  FSEL R11, R11, RZ, P6 ;  /* 0x000000ff0b0b7208 */ /* 0x000fe40003000000 */
[----:B------:R-:W-:Y:S01]  /*11b0*/  FSETP.GE.FTZ.AND P6, PT, R13, UR7, PT ;  /* 0x000000070d007c0b */ /* 0x000fe2000bfd6000 */
[--C-:B------:R-:W-:Y:S01]  /*11c0*/  HADD2.F32 R13, -RZ, R7.reuse.H0_H0 ;  /* 0x20000007ff0d7230 */ /* 0x100fe20000004100 */
[----:B------:R-:W-:Y:S01]  /*11d0*/  FSEL R6, R6, RZ, P1 ;  /* 0x000000ff06067208 */ /* 0x000fe20000800000 */
[----:B------:R-:W-:Y:S01]  /*11e0*/  HADD2.F32 R7, -RZ, R7.H1_H1 ;  /* 0x30000007ff077230 */ /* 0x000fe20000004100 */
[----:B------:R-:W-:Y:S01]  /*11f0*/  FSETP.GTU.FTZ.AND P1, PT, R14, UR6, PT ;  /* 0x000000060e007c0b */ /* 0x000fe2000bf3c000 */
[----:B------:R-:W-:Y:S01]  /*1200*/  IMAD.WIDE.U32 R2, R0, 0x8, R2 ;  /* 0x0000000800027825 */ /* 0x000fe200078e0002 */
[----:B------:R-:W-:-:S02]  /*1210*/  FSEL R13, R13, RZ, P5 ;  /* 0x000000ff0d0d7208 */ /* 0x000fc40002800000 */
[----:B------:R-:W-:Y:S02]  /*1220*/  FSETP.GE.FTZ.AND P5, PT, R14, UR7, PT ;  /* 0x000000070e007c0b */ /* 0x000fe4000bfb6000 */
[----:B------:R-:W-:Y:S02]  /*1230*/  FSEL R0, R7, RZ, P1 ;  /* 0x000000ff07007208 */ /* 0x000fe40000800000 */
[----:B------:R-:W-:Y:S02]  /*1240*/  FSEL R11, R11, RZ, !P4 ;  /* 0x000000ff0b0b7208 */ /* 0x000fe40006000000 */
[----:B------:R-:W-:Y:S02]  /*1250*/  FSEL R10, R10, RZ, !P3 ;  /* 0x000000ff0a0a7208 */ /* 0x000fe40005800000 */
[----:B------:R-:W-:Y:S02]  /*1260*/  FSEL R12, R12, RZ, !P2 ;  /* 0x000000ff0c0c7208 */ /* 0x000fe40005000000 */
[----:B------:R-:W-:-:S02]  /*1270*/  FSEL R7, R6, RZ, !P6 ;  /* 0x000000ff06077208 */ /* 0x000fc40007000000 */
[----:B------:R-:W-:Y:S02]  /*1280*/  FSEL R13, R13, RZ, !P0 ;  /* 0x000000ff0d0d7208 */ /* 0x000fe40004000000 */
[----:B------:R-:W-:Y:S02]  /*1290*/  FSEL R0, R0, RZ, !P5 ;  /* 0x000000ff00007208 */ /* 0x000fe40006800000 */
[----:B------:R-:W-:Y:S02]  /*12a0*/  F2FP.F16.F32.PACK_AB R4, R5, R4 ;  /* 0x000000040504723e */ /* 0x000fe400000000ff */
[----:B------:R-:W-:Y:S02]  /*12b0*/  F2FP.F16.F32.PACK_AB R5, R10, R11 ;  /* 0x0000000b0a05723e */ /* 0x000fe400000000ff */
[----:B------:R-:W-:Y:S02]  /*12c0*/  F2FP.F16.F32.PACK_AB R12, R7, R12 ;  /* 0x0000000c070c723e */ /* 0x000fe400000000ff */
[----:B------:R-:W-:Y:S01]  /*12d0*/  F2FP.F16.F32.PACK_AB R13, R0, R13 ;  /* 0x0000000d000d723e */ /* 0x000fe200000000ff */
[----:B------:R-:W-:Y:S04]  /*12e0*/  STG.E.64 desc[UR4][R2.64], R4 ;  /* 0x0000000402007986 */ /* 0x000fe8000c101b04 */
[----:B------:R-:W-:Y:S01]  /*12f0*/  STG.E.64 desc[UR4][R2.64+0x400], R12 ;  /* 0x0004000c02007986 */ /* 0x000fe2000c101b04 */
[----:B------:R-:W-:Y:S05]  /*1300*/  EXIT ;  /* 0x000000000000794d */ /* 0x000fea0003800000 */
.L_x_1738:
        /* <DEDUP_REMOVED lines=15> */
.L_x_3332:


//--------------------- .text._ZN2at6native29vectorized_elementwise_kernelILi8EZZZNS0_65_GLOBAL__N__eb3311e5_27_ActivationHardtanhKernel_cu_9e10b42f_293624hardtanh_backward_kernelERNS_14TensorIteratorERKN3c106ScalarES8_ENKUlvE_clEvENKUlvE1_clEvEUlNS5_4HalfESB_E_St5arrayIPcLm3EEEEviT0_T1_ --------------------------
	.section	.text._ZN2at6native29vectorized_elementwise_kernelILi8EZZZNS0_65_GLOBAL__N__eb3311e5_27_ActivationHardtanhKernel_cu_9e10b42f_293624hardtanh_backward_kernelERNS_14TensorIteratorERKN3c106ScalarES8_ENKUlvE_clEvENKUlvE1_clEvEUlNS5_4HalfESB_E_St5arrayIPcLm3EEEEviT0_T1_,"ax",@progbits
	.align	128
        .global         _ZN2at6native29vectorized_elementwise_kernelILi8EZZZNS0_65_GLOBAL__N__eb3311e5_27_ActivationHardtanhKernel_cu_9e10b42f_293624hardtanh_backward_kernelERNS_14TensorIteratorERKN3c106ScalarES8_ENKUlvE_clEvENKUlvE1_clEvEUlNS5_4HalfESB_E_St5arrayIPcLm3EEEEviT0_T1_
        .type           _ZN2at6native29vectorized_elementwise_kernelILi8EZZZNS0_65_GLOBAL__N__eb3311e5_27_ActivationHardtanhKernel_cu_9e10b42f_293624hardtanh_backward_kernelERNS_14TensorIteratorERKN3c106ScalarES8_ENKUlvE_clEvENKUlvE1_clEvEUlNS5_4HalfESB_E_St5arrayIPcLm3EEEEviT0_T1_,@function
        .size           _ZN2at6native29vectorized_elementwise_kernelILi8EZZZNS0_65_GLOBAL__N__eb3311e5_27_ActivationHardtanhKernel_cu_9e10b42f_293624hardtanh_backward_kernelERNS_14TensorIteratorERKN3c106ScalarES8_ENKUlvE_clEvENKUlvE1_clEvEUlNS5_4HalfESB_E_St5arrayIPcLm3EEEEviT0_T1_,(.L_x_3333 - _ZN2at6native29vectorized_elementwise_kernelILi8EZZZNS0_65_GLOBAL__N__eb3311e5_27_ActivationHardtanhKernel_cu_9e10b42f_293624hardtanh_backward_kernelERNS_14TensorIteratorERKN3c106ScalarES8_ENKUlvE_clEvENKUlvE1_clEvEUlNS5_4HalfESB_E_St5arrayIPcLm3EEEEviT0_T1_)
        .other          _ZN2at6native29vectorized_elementwise_kernelILi8EZZZNS0_65_GLOBAL__N__eb3311e5_27_ActivationHardtanhKernel_cu_9e10b42f_293624hardtanh_backward_kernelERNS_14TensorIteratorERKN3c106ScalarES8_ENKUlvE_clEvENKUlvE1_clEvEUlNS5_4HalfESB_E_St5arrayIPcLm3EEEEviT0_T1_,@"STO_CUDA_ENTRY STV_DEFAULT"
_ZN2at6native29vectorized_elementwise_kernelILi8EZZZNS0_65_GLOBAL__N__eb3311e5_27_ActivationHardtanhKernel_cu_9e10b42f_293624hardtanh_backward_kernelERNS_14TensorIteratorERKN3c106ScalarES8_ENKUlvE_clEvENKUlvE1_clEvEUlNS5_4HalfESB_E_St5arrayIPcLm3EEEEviT0_T1_:
.text._ZN2at6native29vectorized_elementwise_kernelILi8EZZZNS0_65_GLOBAL__N__eb3311e5_27_ActivationHardtanhKernel_cu_9e10b42f_293624hardtanh_backward_kernelERNS_14TensorIteratorERKN3c106ScalarES8_ENKUlvE_clEvENKUlvE1_clEvEUlNS5_4HalfESB_E_St5arrayIPcLm3EEEEviT0_T1_:
[----:B------:R-:W-:Y:S01]  /*0000*/  LDC R1, c[0x0][0x37c] ;  /* 0x0000df00ff017b82 */ /* 0x000fe20000000800 */
[----:B------:R-:W-:Y:S05]  /*0010*/  EXIT ;  /* 0x000000000000794d */ /* 0x000fea0003800000 */
.L_x_1739:
        /* <DEDUP_REMOVED lines=14> */
.L_x_3333:


//--------------------- .text._ZN2at6native18elementwise_kernelILi128ELi4EZNS0_15gpu_kernel_implIZZZNS0_65_GLOBAL__N__eb3311e5_27_ActivationHardtanhKernel_cu_9e10b42f_293624hardtanh_backward_kernelERNS_14TensorIteratorERKN3c106ScalarES9_ENKUlvE_clEvENKUlvE0_clEvEUlffE_EEvRNS_18TensorIteratorBaseERKT_EUliE_EEviT1_ --------------------------
	.section	.text._ZN2at6native18elementwise_kernelILi128ELi4EZNS0_15gpu_kernel_implIZZZNS0_65_GLOBAL__N__eb3311e5_27_ActivationHardtanhKernel_cu_9e10b42f_293624hardtanh_backward_kernelERNS_14TensorIteratorERKN3c106ScalarES9_ENKUlvE_clEvENKUlvE0_clEvEUlffE_EEvRNS_18TensorIteratorBaseERKT_EUliE_EEviT1_,"ax",@progbits
	.align	128
        .global         _ZN2at6native18elementwise_kernelILi128ELi4EZNS0_15gpu_kernel_implIZZZNS0_65_GLOBAL__N__eb3311e5_27_ActivationHardtanhKernel_cu_9e10b42f_293624hardtanh_backward_kernelERNS_14TensorIteratorERKN3c106ScalarES9_ENKUlvE_clEvENKUlvE0_clEvEUlffE_EEvRNS_18TensorIteratorBaseERKT_EUliE_EEviT1_
        .type           _ZN2at6native18elementwise_kernelILi128ELi4EZNS0_15gpu_kernel_implIZZZNS0_65_GLOBAL__N__eb3311e5_27_ActivationHardtanhKernel_cu_9e10b42f_293624hardtanh_backward_kernelERNS_14TensorIteratorERKN3c106ScalarES9_ENKUlvE_clEvENKUlvE0_clEvEUlffE_EEvRNS_18TensorIteratorBaseERKT_EUliE_EEviT1_,@function
        .size           _ZN2at6native18elementwise_kernelILi128ELi4EZNS0_15gpu_kernel_implIZZZNS0_65_GLOBAL__N__eb3311e5_27_ActivationHardtanhKernel_cu_9e10b42f_293624hardtanh_backward_kernelERNS_14TensorIteratorERKN3c106ScalarES9_ENKUlvE_clEvENKUlvE0_clEvEUlffE_EEvRNS_18TensorIteratorBaseERKT_EUliE_EEviT1_,(.L_x_3334 - _ZN2at6native18elementwise_kernelILi128ELi4EZNS0_15gpu_kernel_implIZZZNS0_65_GLOBAL__N__eb3311e5_27_ActivationHardtanhKernel_cu_9e10b42f_293624hardtanh_backward_kernelERNS_14TensorIteratorERKN3c106ScalarES9_ENKUlvE_clEvENKUlvE0_clEvEUlffE_EEvRNS_18TensorIteratorBaseERKT_EUliE_EEviT1_)
        .other          _ZN2at6native18elementwise_kernelILi128ELi4EZNS0_15gpu_kernel_implIZZZNS0_65_GLOBAL__N__eb3311e5_27_ActivationHardtanhKernel_cu_9e10b42f_293624hardtanh_backward_kernelERNS_14TensorIteratorERKN3c106ScalarES9_ENKUlvE_clEvENKUlvE0_clEvEUlffE_EEvRNS_18TensorIteratorBaseERKT_EUliE_EEviT1_,@"STO_CUDA_ENTRY STV_DEFAULT"
_ZN2at6native18elementwise_kernelILi128ELi4EZNS0_15gpu_kernel_implIZZZNS0_65_GLOBAL__N__eb3311e5_27_ActivationHardtanhKernel_cu_9e10b42f_293624hardtanh_backward_kernelERNS_14TensorIteratorERKN3c106ScalarES9_ENKUlvE_clEvENKUlvE0_clEvEUlffE_EEvRNS_18TensorIteratorBaseERKT_EUliE_EEviT1_:
.text._ZN2at6native18elementwise_kernelILi128ELi4EZNS0_15gpu_kernel_implIZZZNS0_65_GLOBAL__N__eb3311e5_27_ActivationHardtanhKernel_cu_9e10b42f_293624hardtanh_backward_kernelERNS_14TensorIteratorERKN3c106ScalarES9_ENKUlvE_clEvENKUlvE0_clEvEUlffE_EEvRNS_18TensorIteratorBaseERKT_EUliE_EEviT1_:
        /* <DEDUP_REMOVED lines=25> */
[----:B------:R-:W-:Y:S01]  /*0190*/  HFMA2 R16, -RZ, RZ, 0, 0 ;  /* 0x00000000ff107431 */ /* 0x000fe200000001ff */
[----:B------:R-:W1:Y:S01]  /*01a0*/  LDCU UR6, c[0x0][0x38c] ;  /* 0x00007180ff0677ac */ /* 0x000e620008000800 */
[----:B------:R-:W2:Y:S01]  /*01b0*/  LDCU.64 UR8, c[0x0][0x4b8] ;  /* 0x00009700ff0877ac */ /* 0x000ea20008000a00 */
[----:B------:R-:W-:Y:S02]  /*01c0*/  UISETP.NE.AND UP0, UPT, UR39, URZ, UPT ;  /* 0x000000ff2700728c */ /* 0x000fe4000bf05270 */
        /* <DEDUP_REMOVED lines=343> */
.L_x_1742:
[----:B------:R-:W0:Y:S01]  /*1740*/  LDCU.64 UR6, c[0x0][0x5f0] ;  /* 0x0000be00ff0677ac */ /* 0x000e220008000a00 */
[----:B------:R-:W-:Y:S01]  /*1750*/  BSSY.RECONVERGENT B6, `(.L_x_1743) ;  /* 0x00000e5000067945 */ /* 0x000fe20003800200 */
        /* <DEDUP_REMOVED lines=14> */
[----:B--2---:R4:W0:Y:S01]  /*1840*/  I2F.S16 R19, R2 ;  /* 0x0000000200137306 */ /* 0x0048220000101400 */
[----:B------:R-:W-:Y:S05]  /*1850*/  BRA `(.L_x_1749) ;  /* 0x0000000c00507947 */ /* 0x000fea0003800000 */
.L_x_1747:
[----:B------:R-:W2:Y:S02]  /*1860*/  LDG.E.U8 R2, desc[UR36][R2.64] ;  /* 0x0000002402027981 */ /* 0x000ea4000c1e1100 */
[----:B--2---:R-:W-:Y:S01]  /*1870*/  I2FP.F32.U32 R19, R2 ;  /* 0x0000000200137245 */ /* 0x004fe20000201000 */
[----:B------:R-:W-:Y:S06]  /*1880*/  BRA `(.L_x_1749) ;  /* 0x0000000c00447947 */ /* 0x000fec0003800000 */
.L_x_1746:
[----:B------:R-:W-:-:S09]  /*1890*/  UISETP.NE.AND UP0, UPT, UR4, 0x2, UPT ;  /* 0x000000020400788c */ /* 0x000fd2000bf05270 */
[----:B------:R-:W-:Y:S05]  /*18a0*/  BRA.U !UP0, `(.L_x_1750) ;  /* 0x0000000108287547 */ /* 0x000fea000b800000 */
[----:B------:R-:W-:-:S09]  /*18b0*/  UISETP.NE.AND UP0, UPT, UR4, 0x3, UPT ;  /* 0x000000030400788c */ /* 0x000fd2000bf05270 */
[----:B------:R-:W-:Y:S05]  /*18c0*/  BRA.U !UP0, `(.L_x_1751) ;  /* 0x0000000108147547 */ /* 0x000fea000b800000 */
[----:B------:R-:W-:-:S09]  /*18d0*/  UISETP.NE.AND UP0, UPT, UR4, 0x4, UPT ;  /* 0x000000040400788c */ /* 0x000fd2000bf05270 */
[----:B------:R-:W-:Y:S05]  /*18e0*/  BRA.U UP0, `(.L_x_1748) ;  /* 0x0000000900b07547 */ /* 0x000fea000b800000 */
[----:B------:R-:W2:Y:S02]  /*18f0*/  LDG.E.64 R2, desc[UR36][R2.64] ;  /* 0x0000002402027981 */ /* 0x000ea4000c1e1b00 */
[----:B--2---:R2:W3:Y:S02]  /*1900*/  I2F.S64 R19, R2 ;  /* 0x0000000200137312 */ /* 0x0044e40000301400 */
[----:B--23--:R-:W-:Y:S05]  /*1910*/  BRA `(.L_x_1749) ;  /* 0x0000000c00207947 */ /* 0x00cfea0003800000 */
.L_x_1751:
[----:B------:R-:W2:Y:S02]  /*1920*/  LDG.E R2, desc[UR36][R2.64] ;  /* 0x0000002402027981 */ /* 0x000ea4000c1e1900 */
[----:B--2---:R-:W-:Y:S01]  /*1930*/  I2FP.F32.S32 R19, R2 ;  /* 0x0000000200137245 */ /* 0x004fe20000201400 */
[----:B------:R-:W-:Y:S06]  /*1940*/  BRA `(.L_x_1749) ;  /* 0x0000000c00147947 */ /* 0x000fec0003800000 */
.L_x_1750:
[----:B------:R-:W2:Y:S02]  /*1950*/  LDG.E.U16 R2, desc[UR36][R2.64] ;  /* 0x0000002402027981 */ /* 0x000ea4000c1e1500 */
[----:B--2---:R2:W3:Y:S01]  /*1960*/  I2F.S16 R19, R2 ;  /* 0x0000000200137306 */ /* 0x0044e20000101400 */
[----:B------:R-:W-:Y:S05]  /*1970*/  BRA `(.L_x_1749) ;  /* 0x0000000c00087947 */ /* 0x000fea0003800000 */
.L_x_1745:
[----:B------:R-:W-:-:S09]  /*1980*/  UISETP.GT.AND UP0, UPT, UR4, 0x6, UPT ;  /* 0x000000060400788c */ /* 0x000fd2000bf04270 */
[----:B------:R-:W-:Y:S05]  /*1990*/  BRA.U UP0, `(.L_x_1752) ;  /* 0x0000000100247547 */ /* 0x000fea000b800000 */
[----:B------:R-:W-:-:S09]  /*19a0*/  UISETP.NE.AND UP0, UPT, UR4, 0x5, UPT ;  /* 0x000000050400788c */ /* 0x000fd2000bf05270 */
[----:B------:R-:W-:Y:S05]  /*19b0*/  BRA.U !UP0, `(.L_x_1753) ;  /* 0x0000000108107547 */ /* 0x000fea000b800000 */
[----:B------:R-:W-:-:S09]  /*19c0*/  UISETP.NE.AND UP0, UPT, UR4, 0x6, UPT ;  /* 0x000000060400788c */ /* 0x000fd2000bf05270 */
[----:B------:R-:W-:Y:S05]  /*19d0*/  BRA.U UP0, `(.L_x_1748) ;  /* 0x0000000900747547 */ /* 0x000fea000b800000 */
[----:B------:R0:W5:Y:S01]  /*19e0*/  LDG.E R19, desc[UR36][R2.64] ;  /* 0x0000002402137981 */ /* 0x000162000c1e1900 */
[----:B------:R-:W-:Y:S05]  /*19f0*/  BRA `(.L_x_1749) ;  /* 0x0000000800e87947 */ /* 0x000fea0003800000 */
.L_x_1753:
[----:B------:R-:W2:Y:S02]  /*1a00*/  LDG.E.U16 R2, desc[UR36][R2.64] ;  /* 0x0000002402027981 */ /* 0x000ea4000c1e1500 */
[----:B--2---:R-:W-:Y:S01]  /*1a10*/  HADD2.F32 R19, -RZ, R2.H0_H0 ;  /* 0x20000002ff137230 */ /* 0x004fe20000004100 */
[----:B------:R-:W-:Y:S06]  /*1a20*/  BRA `(.L_x_1749) ;  /* 0x0000000800dc7947 */ /* 0x000fec0003800000 */
.L_x_1752:
[----:B------:R-:W-:-:S09]  /*1a30*/  UISETP.NE.AND UP0, UPT, UR4, 0x7, UPT ;  /* 0x000000070400788c */ /* 0x000fd2000bf05270 */
[----:B------:R-:W-:Y:S05]  /*1a40*/  BRA.U !UP0, `(.L_x_1754) ;  /* 0x0000000108247547 */ /* 0x000fea000b800000 */
[----:B------:R-:W-:-:S09]  /*1a50*/  UISETP.NE.AND UP0, UPT, UR4, 0x8, UPT ;  /* 0x000000080400788c */ /* 0x000fd2000bf05270 */
[----:B------:R-:W-:Y:S05]  /*1a60*/  BRA.U !UP0, `(.L_x_1755) ;  /* 0x0000000108107547 */ /* 0x000fea000b800000 */
[----:B------:R-:W-:-:S09]  /*1a70*/  UISETP.NE.AND UP0, UPT, UR4, 0x9, UPT ;  /* 0x000000090400788c */ /* 0x000fd2000bf05270 */
[----:B------:R-:W-:Y:S05]  /*1a80*/  BRA.U UP0, `(.L_x_1748) ;  /* 0x0000000900487547 */ /* 0x000fea000b800000 */
[----:B------:R1:W5:Y:S01]  /*1a90*/  LDG.E R19, desc[UR36][R2.64] ;  /* 0x0000002402137981 */ /* 0x000362000c1e1900 */
[----:B------:R-:W-:Y:S05]  /*1aa0*/  BRA `(.L_x_1749) ;  /* 0x0000000800bc7947 */ /* 0x000fea0003800000 */
.L_x_1755:
[----:B------:R-:W2:Y:S02]  /*1ab0*/  LDG.E.U16 R2, desc[UR36][R2.64] ;  /* 0x0000002402027981 */ /* 0x000ea4000c1e1500 */
[----:B--2---:R-:W-:Y:S01]  /*1ac0*/  HADD2.F32 R19, -RZ, R2.H0_H0 ;  /* 0x20000002ff137230 */ /* 0x004fe20000004100 */
[----:B------:R-:W-:Y:S06]  /*1ad0*/  BRA `(.L_x_1749) ;  /* 0x0000000800b07947 */ /* 0x000fec0003800000 */
.L_x_1754:
        /* <DEDUP_REMOVED lines=9> */
[----:B0-----:R-:W-:Y:S01]  /*1b70*/  @!P0 FMUL R19, R19, 1.175494350822287508e-38 ;  /* 0x0080000013138820 */ /* 0x001fe20000400000 */
[----:B------:R-:W-:Y:S06]  /*1b80*/  BRA `(.L_x_1749) ;  /* 0x0000000800847947 */ /* 0x000fec0003800000 */
.L_x_1744:
        /* <DEDUP_REMOVED lines=10> */
[----:B------:R-:W-:Y:S01]  /*1c30*/  FSEL R19, RZ, 1, !P0 ;  /* 0x3f800000ff137808 */ /* 0x000fe20004000000 */
[----:B------:R-:W-:Y:S08]  /*1c40*/  BRA `(.L_x_1749) ;  /* 0x0000000800547947 */ /* 0x000ff00003800000 */
.L_x_1758:
        /* <DEDUP_REMOVED lines=11> */
.L_x_1757:
        /* <DEDUP_REMOVED lines=14> */
[----:B------:R-:W-:Y:S01]  /*1de0*/  VIADD R5, R4, 0xfffffffc ;  /* 0xfffffffc04057836 */ /* 0x000fe20000000000 */
[----:B------:R-:W-:-:S04]  /*1df0*/  IADD3 R4, PT, PT, R0, 0x1000000, RZ ;  /* 0x0100000000047810 */ /* 0x000fc80007ffe0ff */
[----:B------:R-:W-:Y:S01]  /*1e00*/  SHF.L.U32 R6, R0, R5, RZ ;  /* 0x0000000500067219 */ /* 0x000fe200000006ff */
[----:B------:R-:W-:Y:S01]  /*1e10*/  IMAD.SHL.U32 R5, R5, 0x800000, RZ ;  /* 0x0080000005057824 */ /* 0x000fe200078e00ff */
[----:B------:R-:W-:-:S04]  /*1e20*/  SHF.R.S32.HI R4, RZ, 0x8, R4 ;  /* 0x00000008ff047819 */ /* 0x000fc80000011404 */
[----:B------:R-:W-:-:S05]  /*1e30*/  LEA.HI R5, R6, -R5, RZ, 0x1c ;  /* 0x8000000506057211 */ /* 0x000fca00078fe0ff */
[----:B------:R-:W-:-:S05]  /*1e40*/  VIADD R5, R5, 0x3c000000 ;  /* 0x3c00000005057836 */ /* 0x000fca0000000000 */
[----:B------:R-:W-:-:S04]  /*1e50*/  LOP3.LUT R4, R5, 0x7f800000, R4, 0xf8, !PT ;  /* 0x7f80000005047812 */ /* 0x000fc800078ef804 */
[----:B------:R-:W-:-:S04]  /*1e60*/  SEL R4, R4, RZ, P0 ;  /* 0x000000ff04047207 */ /* 0x000fc80000000000 */
[----:B------:R-:W-:Y:S01]  /*1e70*/  LOP3.LUT R19, R4, 0x80000000, R19, 0xf8, !PT ;  /* 0x8000000004137812 */ /* 0x000fe200078ef813 */
[----:B------:R-:W-:Y:S06]  /*1e80*/  BRA `(.L_x_1749) ;  /* 0x0000000400c47947 */ /* 0x000fec0003800000 */
.L_x_1760:
[----:B------:R-:W2:Y:S02]  /*1e90*/  LDG.E.U8 R2, desc[UR36][R2.64] ;  /* 0x0000002402027981 */ /* 0x000ea4000c1e1100 */
[C---:B--2---:R-:W-:Y:S02]  /*1ea0*/  IMAD.SHL.U32 R4, R2.reuse, 0x2000000, RZ ;  /* 0x0200000002047824 */ /* 0x044fe400078e00ff */
[----:B------:R-:W-:-:S03]  /*1eb0*/  IMAD.SHL.U32 R5, R2, 0x100, RZ ;  /* 0x0000010002057824 */ /* 0x000fc600078e00ff */
[----:B------:R-:W-:Y:S02]  /*1ec0*/  ISETP.GT.U32.AND P0, PT, R4, 0x7ffffff, PT ;  /* 0x07ffffff0400780c */ /* 0x000fe40003f04070 */
[----:B------:R-:W-:-:S11]  /*1ed0*/  PRMT R19, R5, 0x9910, RZ ;  /* 0x0000991005137816 */ /* 0x000fd600000000ff */
[----:B------:R-:W-:Y:S02]  /*1ee0*/  @!P0 LOP3.LUT R0, R5, 0x7f00, RZ, 0xc0, !PT ;  /* 0x00007f0005008812 */ /* 0x000fe400078ec0ff */
[----:B------:R-:W-:Y:S02]  /*1ef0*/  @P0 LEA.HI R4, R4, 0x70000000, RZ, 0x1c ;  /* 0x7000000004040811 */ /* 0x000fe400078fe0ff */
[----:B------:R-:W-:-:S05]  /*1f00*/  @!P0 LOP3.LUT R0, R0, 0x3f000000, RZ, 0xfc, !PT ;  /* 0x3f00000000008812 */ /* 0x000fca00078efcff */
[----:B------:R-:W-:Y:S01]  /*1f10*/  @!P0 FADD.FTZ R0, R0, -0.5 ;  /* 0xbf00000000008421 */ /* 0x000fe20000010000 */
[----:B------:R-:W-:-:S05]  /*1f20*/  @P0 FMUL.FTZ R0, R4, 1.9259299443872358531e-34 ;  /* 0x0780000004000820 */ /* 0x000fca0000410000 */
[----:B------:R-:W-:Y:S01]  /*1f30*/  LOP3.LUT R19, R0, 0x80000000, R19, 0xf8, !PT ;  /* 0x8000000000137812 */ /* 0x000fe200078ef813 */
[----:B------:R-:W-:Y:S06]  /*1f40*/  BRA `(.L_x_1749) ;  /* 0x0000000400947947 */ /* 0x000fec0003800000 */
.L_x_1759:
[----:B------:R-:W2:Y:S02]  /*1f50*/  LDG.E.U16 R2, desc[UR36][R2.64] ;  /* 0x0000002402027981 */ /* 0x000ea4000c1e1500 */
[----:B--2---:R-:W-:Y:S01]  /*1f60*/  SHF.L.U32 R19, R2, 0x10, RZ ;  /* 0x0000001002137819 */ /* 0x004fe200000006ff */
[----:B------:R-:W-:Y:S06]  /*1f70*/  BRA `(.L_x_1749) ;  /* 0x0000000400887947 */ /* 0x000fec0003800000 */
.L_x_1756:
        /* <DEDUP_REMOVED lines=9> */
[----:B--2---:R-:W-:Y:S01]  /*2010*/  I2FP.F32.U32 R19, R2 ;  /* 0x0000000200137245 */ /* 0x004fe20000201000 */
[----:B------:R-:W-:Y:S06]  /*2020*/  BRA `(.L_x_1749) ;  /* 0x00000004005c7947 */ /* 0x000fec0003800000 */
.L_x_1763:
[----:B------:R-:W2:Y:S01]  /*2030*/  LDG.E.U8 R3, desc[UR36][R2.64] ;  /* 0x0000002402037981 */ /* 0x000ea2000c1e1100 */
        /* <DEDUP_REMOVED lines=19> */
.L_x_1765:
[----:B------:R-:W-:Y:S05]  /*2170*/  BSYNC.RECONVERGENT B0 ;  /* 0x0000000000007941 */ /* 0x000fea0003800200 */
.L_x_1764:
[----:B------:R-:W-:Y:S01]  /*2180*/  IMAD.SHL.U32 R0, R0, 0x100000, RZ ;  /* 0x0010000000007824 */ /* 0x000fe200078e00ff */
[----:B------:R-:W-:-:S04]  /*2190*/  LEA R2, R2, 0x3b800000, 0x17 ;  /* 0x3b80000002027811 */ /* 0x000fc800078eb8ff */
[----:B------:R-:W-:Y:S01]  /*21a0*/  LOP3.LUT R19, R2, R0, R19, 0xfe, !PT ;  /* 0x0000000002137212 */ /* 0x000fe200078efe13 */
[----:B------:R-:W-:Y:S06]  /*21b0*/  BRA `(.L_x_1749) ;  /* 0x0000000000f87947 */ /* 0x000fec0003800000 */
.L_x_1762:
        /* <DEDUP_REMOVED lines=20> */
.L_x_1767:
[----:B------:R-:W-:Y:S05]  /*2300*/  BSYNC.RECONVERGENT B0 ;  /* 0x0000000000007941 */ /* 0x000fea0003800200 */
.L_x_1766:
[----:B------:R-:W-:Y:S01]  /*2310*/  IMAD.SHL.U32 R0, R0, 0x200000, RZ ;  /* 0x0020000000007824 */ /* 0x000fe200078e00ff */
[----:B------:R-:W-:-:S04]  /*2320*/  LEA R2, R2, 0x37800000, 0x17 ;  /* 0x3780000002027811 */ /* 0x000fc800078eb8ff */
[----:B------:R-:W-:Y:S01]  /*2330*/  LOP3.LUT R19, R2, R0, R19, 0xfe, !PT ;  /* 0x0000000002137212 */ /* 0x000fe200078efe13 */
[----:B------:R-:W-:Y:S06]  /*2340*/  BRA `(.L_x_1749) ;  /* 0x0000000000947947 */ /* 0x000fec0003800000 */
.L_x_1761:
[----:B------:R-:W-:-:S09]  /*2350*/  UISETP.NE.AND UP0, UPT, UR4, 0x1c, UPT ;  /* 0x0000001c0400788c */ /* 0x000fd2000bf05270 */
[----:B------:R-:W-:Y:S05]  /*2360*/  BRA.U !UP0, `(.L_x_1768) ;  /* 0x0000000108847547 */ /* 0x000fea000b800000 */
[----:B------:R-:W-:-:S09]  /*2370*/  UISETP.NE.AND UP0, UPT, UR4, 0x1d, UPT ;  /* 0x0000001d0400788c */ /* 0x000fd2000bf05270 */
[----:B------:R-:W-:Y:S05]  /*2380*/  BRA.U !UP0, `(.L_x_1769) ;  /* 0x0000000108707547 */ /* 0x000fea000b800000 */
[----:B------:R-:W-:-:S09]  /*2390*/  UISETP.NE.AND UP0, UPT, UR4, 0x2c, UPT ;  /* 0x0000002c0400788c */ /* 0x000fd2000bf05270 */
[----:B------:R-:W-:Y:S05]  /*23a0*/  BRA.U !UP0, `(.L_x_1770) ;  /* 0x0000000108487547 */ /* 0x000fea000b800000 */
.L_x_1748:
        /* <DEDUP_REMOVED lines=12> */
[----:B---3--:R-:W-:Y:S01]  /*2470*/  IMAD.U32 R10, RZ, RZ, UR8 ;  /* 0x00000008ff0a7e24 */ /* 0x008fe2000f8e00ff */
[----:B------:R-:W-:-:S07]  /*2480*/  MOV R11, UR9 ;  /* 0x00000009000b7c02 */ /* 0x000fce0008000f00 */
[----:B------:R-:W-:-:S07]  /*2490*/  LEPC R20, `(.L_x_1771) ;  /* 0x000000001014794e */ /* 0x000fce0000000000 */
[----:B--2---:R-:W-:Y:S05]  /*24a0*/  CALL.ABS.NOINC R2 ;  /* 0x0000000002007343 */ /* 0x004fea0003c00000 */
.L_x_1771:
[----:B------:R-:W-:Y:S01]  /*24b0*/  HFMA2 R19, -RZ, RZ, 0, 0 ;  /* 0x00000000ff137431 */ /* 0x000fe200000001ff */
[----:B------:R-:W-:Y:S06]  /*24c0*/  BRA `(.L_x_1749) ;  /* 0x0000000000347947 */ /* 0x000fec0003800000 */
.L_x_1770:
[----:B------:R-:W2:Y:S01]  /*24d0*/  LDG.E.U8 R2, desc[UR36][R2.64] ;  /* 0x0000002402027981 */ /* 0x000ea2000c1e1100 */
[----:B------:R-:W-:Y:S01]  /*24e0*/  IMAD.MOV.U32 R19, RZ, RZ, 0x400000 ;  /* 0x00400000ff137424 */ /* 0x000fe200078e00ff */
[----:B--2---:R-:W-:-:S13]  /*24f0*/  ISETP.NE.AND P0, PT, R2, RZ, PT ;  /* 0x000000ff0200720c */ /* 0x004fda0003f05270 */
[----:B------:R-:W-:Y:S05]  /*2500*/  @!P0 BRA `(.L_x_1749) ;  /* 0x0000000000248947 */ /* 0x000fea0003800000 */
[----:B------:R-:W-:-:S13]  /*2510*/  ISETP.NE.AND P0, PT, R2, 0xff, PT ;  /* 0x000000ff0200780c */ /* 0x000fda0003f05270 */
[----:B------:R-:W-:Y:S02]  /*2520*/  @!P0 IMAD.MOV.U32 R19, RZ, RZ, 0x7f800001 ;  /* 0x7f800001ff138424 */ /* 0x000fe400078e00ff */
[----:B------:R-:W-:Y:S01]  /*2530*/  @P0 IMAD.SHL.U32 R19, R2, 0x800000, RZ ;  /* 0x0080000002130824 */ /* 0x000fe200078e00ff */
[----:B------:R-:W-:Y:S06]  /*2540*/  BRA `(.L_x_1749) ;  /* 0x0000000000147947 */ /* 0x000fec0003800000 */
.L_x_1769:
[----:B------:R-:W2:Y:S02]  /*2550*/  LDG.E.64 R2, desc[UR36][R2.64] ;  /* 0x0000002402027981 */ /* 0x000ea4000c1e1b00 */
[----:B--2---:R0:W1:Y:S02]  /*2560*/  I2F.U64 R19, R2 ;  /* 0x0000000200137312 */ /* 0x0040640000301000 */
[----:B01----:R-:W-:Y:S05]  /*2570*/  BRA `(.L_x_1749) ;  /* 0x0000000000087947 */ /* 0x003fea0003800000 */
.L_x_1768:
[----:B------:R-:W2:Y:S02]  /*2580*/  LDG.E R2, desc[UR36][R2.64] ;  /* 0x0000002402027981 */ /* 0x000ea4000c1e1900 */
[----:B--2---:R-:W-:-:S07]  /*2590*/  I2FP.F32.U32 R19, R2 ;  /* 0x0000000200137245 */ /* 0x004fce0000201000 */
.L_x_1749:
[----:B------:R-:W-:Y:S05]  /*25a0*/  BSYNC.RECONVERGENT B6 ;  /* 0x0000000000067941 */ /* 0x000fea0003800200 */
.L_x_1743:
[----:B------:R-:W0:Y:S01]  /*25b0*/  LDCU.64 UR6, c[0x0][0x5f8] ;  /* 0x0000bf00ff0677ac */ /* 0x000e220008000a00 */
[----:B------:R-:W-:Y:S01]  /*25c0*/  BSSY.RECONVERGENT B6, `(.L_x_1772) ;  /* 0x00000e5000067945 */ /* 0x000fe20003800200 */
[----:B------:R-:W-:-:S04]  /*25d0*/  UPRMT UR4, UR40, 0x7772, URZ ;  /* 0x0000777228047896 */ /* 0x000fc800080000ff */
[----:B------:R-:W-:Y:S01]  /*25e0*/  UISETP.GT.AND UP0, UPT, UR4, 0x9, UPT ;  /* 0x000000090400788c */ /* 0x000fe2000bf04270 */
[----:B012-4-:R-:W-:-:S04]  /*25f0*/  IADD3 R2, P0, PT, R18, UR6, RZ ;  /* 0x0000000612027c10 */ /* 0x017fc8000ff1e0ff */
        /* <DEDUP_REMOVED lines=13> */
.L_x_1776:
[----:B------:R-:W2:Y:S02]  /*26d0*/  LDG.E.U8 R0, desc[UR36][R2.64] ;  /* 0x0000002402007981 */ /* 0x000ea4000c1e1100 */
[----:B--2---:R-:W-:Y:S01]  /*26e0*/  I2FP.F32.U32 R0, R0 ;  /* 0x0000000000007245 */ /* 0x004fe20000201000 */
[----:B------:R-:W-:Y:S06]  /*26f0*/  BRA `(.L_x_1778) ;  /* 0x0000000c00447947 */ /* 0x000fec0003800000 */
.L_x_1775:
[----:B------:R-:W-:-:S09]  /*2700*/  UISETP.NE.AND UP0, UPT, UR4, 0x2, UPT ;  /* 0x000000020400788c */ /* 0x000fd2000bf05270 */
[----:B------:R-:W-:Y:S05]  /*2710*/  BRA.U !UP0, `(.L_x_1779) ;  /* 0x0000000108287547 */ /* 0x000fea000b800000 */
[----:B------:R-:W-:-:S09]  /*2720*/  UISETP.NE.AND UP0, UPT, UR4, 0x3, UPT ;  /* 0x000000030400788c */ /* 0x000fd2000bf05270 */
[----:B------:R-:W-:Y:S05]  /*2730*/  BRA.U !UP0, `(.L_x_1780) ;  /* 0x0000000108147547 */ /* 0x000fea000b800000 */
[----:B------:R-:W-:-:S09]  /*2740*/  UISETP.NE.AND UP0, UPT, UR4, 0x4, UPT ;  /* 0x000000040400788c */ /* 0x000fd2000bf05270 */
[----:B------:R-:W-:Y:S05]  /*2750*/  BRA.U UP0, `(.L_x_1777) ;  /* 0x0000000900b07547 */ /* 0x000fea000b800000 */
[----:B------:R-:W2:Y:S02]  /*2760*/  LDG.E.64 R2, desc[UR36][R2.64] ;  /* 0x0000002402027981 */ /* 0x000ea4000c1e1b00 */
[----:B--2---:R4:W0:Y:S02]  /*2770*/  I2F.S64 R0, R2 ;  /* 0x0000000200007312 */ /* 0x0048240000301400 */
[----:B0---4-:R-:W-:Y:S05]  /*2780*/  BRA `(.L_x_1778) ;  /* 0x0000000c00207947 */ /* 0x011fea0003800000 */
.L_x_1780:
[----:B------:R-:W2:Y:S02]  /*2790*/  LDG.E R0, desc[UR36][R2.64] ;  /* 0x0000002402007981 */ /* 0x000ea4000c1e1900 */
[----:B--2---:R-:W-:Y:S01]  /*27a0*/  I2FP.F32.S32 R0, R0 ;  /* 0x0000000000007245 */ /* 0x004fe20000201400 */
[----:B------:R-:W-:Y:S06]  /*27b0*/  BRA `(.L_x_1778) ;  /* 0x0000000c00147947 */ /* 0x000fec0003800000 */
.L_x_1779:
[----:B------:R-:W2:Y:S02]  /*27c0*/  LDG.E.U16 R0, desc[UR36][R2.64] ;  /* 0x0000002402007981 */ /* 0x000ea4000c1e1500 */
[----:B--2---:R-:W2:Y:S01]  /*27d0*/  I2F.S16 R0, R0 ;  /* 0x0000000000007306 */ /* 0x004ea20000101400 */
[----:B------:R-:W-:Y:S05]  /*27e0*/  BRA `(.L_x_1778) ;  /* 0x0000000c00087947 */ /* 0x000fea0003800000 */
.L_x_1774:
        /* <DEDUP_REMOVED lines=8> */
.L_x_1782:
[----:B------:R-:W2:Y:S02]  /*2870*/  LDG.E.U16 R0, desc[UR36][R2.64] ;  /* 0x0000002402007981 */ /* 0x000ea4000c1e1500 */
[----:B--2---:R-:W-:Y:S01]  /*2880*/  HADD2.F32 R0, -RZ, R0.H0_H0 ;  /* 0x20000000ff007230 */ /* 0x004fe20000004100 */
[----:B------:R-:W-:Y:S06]  /*2890*/  BRA `(.L_x_1778) ;  /* 0x0000000800dc7947 */ /* 0x000fec0003800000 */
.L_x_1781:
        /* <DEDUP_REMOVED lines=8> */
.L_x_1784:
[----:B------:R-:W2:Y:S02]  /*2920*/  LDG.E.U16 R0, desc[UR36][R2.64] ;  /* 0x0000002402007981 */ /* 0x000ea4000c1e1500 */
[----:B--2---:R-:W-:Y:S01]  /*2930*/  HADD2.F32 R0, -RZ, R0.H0_H0 ;  /* 0x20000000ff007230 */ /* 0x004fe20000004100 */
[----:B------:R-:W-:Y:S06]  /*2940*/  BRA `(.L_x_1778) ;  /* 0x0000000800b07947 */ /* 0x000fec0003800000 */
.L_x_1783:
        /* <DEDUP_REMOVED lines=11> */
.L_x_1773:
        /* <DEDUP_REMOVED lines=12> */
.L_x_1787:
        /* <DEDUP_REMOVED lines=11> */
.L_x_1786:
        /* <DEDUP_REMOVED lines=23> */
[----:B------:R-:W-:Y:S01]  /*2ce0*/  LOP3.LUT R0, R5, 0x80000000, R0, 0xf8, !PT ;  /* 0x8000000005007812 */ /* 0x000fe200078ef800 */
[----:B------:R-:W-:Y:S06]  /*2cf0*/  BRA `(.L_x_1778) ;  /* 0x0000000400c47947 */ /* 0x000fec0003800000 */
.L_x_1789:
[----:B------:R-:W2:Y:S02]  /*2d00*/  LDG.E.U8 R2, desc[UR36][R2.64] ;  /* 0x0000002402027981 */ /* 0x000ea4000c1e1100 */
[C---:B--2---:R-:W-:Y:S01]  /*2d10*/  SHF.L.U32 R4, R2.reuse, 0x19, RZ ;  /* 0x0000001902047819 */ /* 0x044fe200000006ff */
        /* <DEDUP_REMOVED lines=8> */
[----:B------:R-:W-:Y:S01]  /*2da0*/  LOP3.LUT R0, R0, 0x80000000, R5, 0xf8, !PT ;  /* 0x8000000000007812 */ /* 0x000fe200078ef805 */
[----:B------:R-:W-:Y:S06]  /*2db0*/  BRA `(.L_x_1778) ;  /* 0x0000000400947947 */ /* 0x000fec0003800000 */
.L_x_1788:
[----:B------:R-:W2:Y:S02]  /*2dc0*/  LDG.E.U16 R0, desc[UR36][R2.64] ;  /* 0x0000002402007981 */ /* 0x000ea4000c1e1500 */
[----:B--2---:R-:W-:Y:S01]  /*2dd0*/  IMAD.U32 R0, R0, 0x10000, RZ ;  /* 0x0001000000007824 */ /* 0x004fe200078e00ff */
[----:B------:R-:W-:Y:S06]  /*2de0*/  BRA `(.L_x_1778) ;  /* 0x0000000400887947 */ /* 0x000fec0003800000 */
.L_x_1785:
        /* <DEDUP_REMOVED lines=11> */
.L_x_1792:
[----:B------:R-:W2:Y:S01]  /*2ea0*/  LDG.E.U8 R3, desc[UR36][R2.64] ;  /* 0x0000002402037981 */ /* 0x000ea2000c1e1100 */
        /* <DEDUP_REMOVED lines=19> */
.L_x_1794:
[----:B------:R-:W-:Y:S05]  /*2fe0*/  BSYNC.RECONVERGENT B0 ;  /* 0x0000000000007941 */ /* 0x000fea0003800200 */
.L_x_1793:
[----:B------:R-:W-:Y:S01]  /*2ff0*/  IMAD.SHL.U32 R0, R0, 0x100000, RZ ;  /* 0x0010000000007824 */ /* 0x000fe200078e00ff */
[----:B------:R-:W-:-:S04]  /*3000*/  LEA R2, R2, 0x3b800000, 0x17 ;  /* 0x3b80000002027811 */ /* 0x000fc800078eb8ff */
[----:B------:R-:W-:Y:S01]  /*3010*/  LOP3.LUT R0, R2, R0, R7, 0xfe, !PT ;  /* 0x0000000002007212 */ /* 0x000fe200078efe07 */
[----:B------:R-:W-:Y:S06]  /*3020*/  BRA `(.L_x_1778) ;  /* 0x0000000000f87947 */ /* 0x000fec0003800000 */
.L_x_1791:
[----:B------:R-:W2:Y:S01]  /*3030*/  LDG.E.U8 R3, desc[UR36][R2.64] ;  /* 0x0000002402037981 */ /* 0x000ea2000c1e1100 */
[----:B------:R-:W-:Y:S01]  /*3040*/  HFMA2 R0, -RZ, RZ, 0, 0 ;  /* 0x00000000ff007431 */ /* 0x000fe200000001ff */
        /* <DEDUP_REMOVED lines=18> */
.L_x_1796:
[----:B------:R-:W-:Y:S05]  /*3170*/  BSYNC.RECONVERGENT B0 ;  /* 0x0000000000007941 */ /* 0x000fea0003800200 */
.L_x_1795:
[----:B------:R-:W-:Y:S01]  /*3180*/  IMAD.SHL.U32 R0, R0, 0x200000, RZ ;  /* 0x0020000000007824 */ /* 0x000fe200078e00ff */
[----:B------:R-:W-:-:S04]  /*3190*/  LEA R2, R2, 0x37800000, 0x17 ;  /* 0x3780000002027811 */ /* 0x000fc800078eb8ff */
[----:B------:R-:W-:Y:S01]  /*31a0*/  LOP3.LUT R0, R2, R0, R7, 0xfe, !PT ;  /* 0x0000000002007212 */ /* 0x000fe200078efe07 */
[----:B------:R-:W-:Y:S06]  /*31b0*/  BRA `(.L_x_1778) ;  /* 0x0000000000947947 */ /* 0x000fec0003800000 */
.L_x_1790:
[----:B------:R-:W-:-:S09]  /*31c0*/  UISETP.NE.AND UP0, UPT, UR4, 0x1c, UPT ;  /* 0x0000001c0400788c */ /* 0x000fd2000bf05270 */
[----:B------:R-:W-:Y:S05]  /*31d0*/  BRA.U !UP0, `(.L_x_1797) ;  /* 0x0000000108847547 */ /* 0x000fea000b800000 */
[----:B------:R-:W-:-:S09]  /*31e0*/  UISETP.NE.AND UP0, UPT, UR4, 0x1d, UPT ;  /* 0x0000001d0400788c */ /* 0x000fd2000bf05270 */
[----:B------:R-:W-:Y:S05]  /*31f0*/  BRA.U !UP0, `(.L_x_1798) ;  /* 0x0000000108707547 */ /* 0x000fea000b800000 */
[----:B------:R-:W-:-:S09]  /*3200*/  UISETP.NE.AND UP0, UPT, UR4, 0x2c, UPT ;  /* 0x0000002c0400788c */ /* 0x000fd2000bf05270 */
[----:B------:R-:W-:Y:S05]  /*3210*/  BRA.U !UP0, `(.L_x_1799) ;  /* 0x0000000108487547 */ /* 0x000fea000b800000 */
.L_x_1777:
[----:B------:R-:W-:Y:S01]  /*3220*/  MOV R2, 0x0 ;  /* 0x0000000000027802 */ /* 0x000fe20000000f00 */
[----:B------:R-:W0:Y:S01]  /*3230*/  LDCU.64 UR4, c[0x4][0x128] ;  /* 0x01002500ff0477ac */ /* 0x000e220008000a00 */
[----:B------:R-:W-:Y:S02]  /*3240*/  HFMA2 R12, -RZ, RZ, 0, 5.9604644775390625e-08 ;  /* 0x00000001ff0c7431 */ /* 0x000fe400000001ff */
[----:B------:R-:W-:Y:S01]  /*3250*/  IMAD.MOV.U32 R8, RZ, RZ, 0x4e ;  /* 0x0000004eff087424 */ /* 0x000fe200078e00ff */
[----:B------:R-:W1:Y:S01]  /*3260*/  LDCU.64 UR6, c[0x4][0x130] ;  /* 0x01002600ff0677ac */ /* 0x000e620008000a00 */
[----:B------:R-:W2:Y:S01]  /*3270*/  LDC.64 R2, c[0x4][R2] ;  /* 0x0100000002027b82 */ /* 0x000ea20000000a00 */
[----:B------:R-:W-:Y:S01]  /*3280*/  IMAD.MOV.U32 R13, RZ, RZ, RZ ;  /* 0x000000ffff0d7224 */ /* 0x000fe200078e00ff */
[----:B------:R-:W4:Y:S01]  /*3290*/  LDCU.64 UR8, c[0x4][0x18] ;  /* 0x01000300ff0877ac */ /* 0x000f220008000a00 */
[----:B0-----:R-:W-:Y:S01]  /*32a0*/  IMAD.U32 R4, RZ, RZ, UR4 ;  /* 0x00000004ff047e24 */ /* 0x001fe2000f8e00ff */
[----:B------:R-:W-:Y:S01]  /*32b0*/  MOV R5, UR5 ;  /* 0x0000000500057c02 */ /* 0x000fe20008000f00 */
[----:B-1----:R-:W-:-:S02]  /*32c0*/  IMAD.U32 R6, RZ, RZ, UR6 ;  /* 0x00000006ff067e24 */ /* 0x002fc4000f8e00ff */
[----:B------:R-:W-:Y:S01]  /*32d0*/  IMAD.U32 R7, RZ, RZ, UR7 ;  /* 0x00000007ff077e24 */ /* 0x000fe2000f8e00ff */
[----:B----4-:R-:W-:Y:S01]  /*32e0*/  MOV R10, UR8 ;  /* 0x00000008000a7c02 */ /* 0x010fe20008000f00 */
[----:B------:R-:W-:-:S07]  /*32f0*/  IMAD.U32 R11, RZ, RZ, UR9 ;  /* 0x00000009ff0b7e24 */ /* 0x000fce000f8e00ff */
[----:B------:R-:W-:-:S07]  /*3300*/  LEPC R20, `(.L_x_1800) ;  /* 0x000000001014794e */ /* 0x000fce0000000000 */
[----:B--23-5:R-:W-:Y:S05]  /*3310*/  CALL.ABS.NOINC R2 ;  /* 0x0000000002007343 */ /* 0x02cfea0003c00000 */
.L_x_1800:
[----:B------:R-:W-:Y:S01]  /*3320*/  IMAD.MOV.U32 R0, RZ, RZ, RZ ;  /* 0x000000ffff007224 */ /* 0x000fe200078e00ff */
[----:B------:R-:W-:Y:S06]  /*3330*/  BRA `(.L_x_1778) ;  /* 0x0000000000347947 */ /* 0x000fec0003800000 */
.L_x_1799:
[----:B------:R-:W2:Y:S01]  /*3340*/  LDG.E.U8 R2, desc[UR36][R2.64] ;  /* 0x0000002402027981 */ /* 0x000ea2000c1e1100 */
[----:B------:R-:W-:Y:S02]  /*3350*/  MOV R0, 0x400000 ;  /* 0x0040000000007802 */ /* 0x000fe40000000f00 */
[----:B--2---:R-:W-:-:S13]  /*3360*/  ISETP.NE.AND P0, PT, R2, RZ, PT ;  /* 0x000000ff0200720c */ /* 0x004fda0003f05270 */
[----:B------:R-:W-:Y:S05]  /*3370*/  @!P0 BRA `(.L_x_1778) ;  /* 0x0000000000248947 */ /* 0x000fea0003800000 */
[----:B------:R-:W-:-:S13]  /*3380*/  ISETP.NE.AND P0, PT, R2, 0xff, PT ;  /* 0x000000ff0200780c */ /* 0x000fda0003f05270 */
[----:B------:R-:W-:Y:S02]  /*3390*/  @!P0 IMAD.MOV.U32 R0, RZ, RZ, 0x7f800001 ;  /* 0x7f800001ff008424 */ /* 0x000fe400078e00ff */
[----:B------:R-:W-:Y:S01]  /*33a0*/  @P0 IMAD.SHL.U32 R0, R2, 0x800000, RZ ;  /* 0x0080000002000824 */ /* 0x000fe200078e00ff */
[----:B------:R-:W-:Y:S06]  /*33b0*/  BRA `(.L_x_1778) ;  /* 0x0000000000147947 */ /* 0x000fec0003800000 */
.L_x_1798:
[----:B------:R-:W2:Y:S02]  /*33c0*/  LDG.E.64 R2, desc[UR36][R2.64] ;  /* 0x0000002402027981 */ /* 0x000ea4000c1e1b00 */
[----:B--2---:R0:W1:Y:S02]  /*33d0*/  I2F.U64 R0, R2 ;  /* 0x0000000200007312 */ /* 0x0040640000301000 */
[----:B01----:R-:W-:Y:S05]  /*33e0*/  BRA `(.L_x_1778) ;  /* 0x0000000000087947 */ /* 0x003fea0003800000 */
.L_x_1797:
[----:B------:R-:W2:Y:S02]  /*33f0*/  LDG.E R0, desc[UR36][R2.64] ;  /* 0x0000002402007981 */ /* 0x000ea4000c1e1900 */
[----:B--2---:R-:W-:-:S07]  /*3400*/  I2FP.F32.U32 R0, R0 ;  /* 0x0000000000007245 */ /* 0x004fce0000201000 */
.L_x_1778:
[----:B------:R-:W-:Y:S05]  /*3410*/  BSYNC.RECONVERGENT B6 ;  /* 0x0000000000067941 */ /* 0x000fea0003800200 */
.L_x_1772:
[----:B------:R-:W0:Y:S01]  /*3420*/  LDCU.64 UR8, c[0x0][0x600] ;  /* 0x0000c000ff0877ac */ /* 0x000e220008000a00 */
[----:B------:R-:W1:Y:S01]  /*3430*/  LDCU.64 UR6, c[0x0][0x5e8] ;  /* 0x0000bd00ff0677ac */ /* 0x000e620008000a00 */
[----:B------:R-:W-:-:S04]  /*3440*/  ULOP3.LUT UR4, UR40, 0xff, URZ, 0xc0, !UPT ;  /* 0x000000ff28047892 */ /* 0x000fc8000f8ec0ff */
[----:B------:R-:W-:Y:S01]  /*3450*/  UISETP.GT.AND UP0, UPT, UR4, 0x9, UPT ;  /* 0x000000090400788c */ /* 0x000fe2000bf04270 */
[C---:B0-2--5:R-:W-:Y:S02]  /*3460*/  FSETP.GE.FTZ.AND P1, PT, R0.reuse, UR9, PT ;  /* 0x0000000900007c0b */ /* 0x065fe4000bf36000 */
[----:B------:R-:W-:Y:S02]  /*3470*/  FSETP.GTU.FTZ.AND P0, PT, R0, UR8, PT ;  /* 0x0000000800007c0b */ /* 0x000fe4000bf1c000 */
[----:B-1--4-:R-:W-:Y:S02]  /*3480*/  IADD3 R2, P2, PT, R16, UR6, RZ ;  /* 0x0000000610027c10 */ /* 0x012fe4000ff5e0ff */
[----:B---3--:R-:W-:Y:S02]  /*3490*/  FSEL R4, R19, RZ, !P1 ;  /* 0x000000ff13047208 */ /* 0x008fe40004800000 */
[----:B------:R-:W-:Y:S02]  /*34a0*/  IADD3.X R3, PT, PT, RZ, UR7, RZ, P2, !PT ;  /* 0x00000007ff037c10 */ /* 0x000fe400097fe4ff */
[----:B------:R-:W-:Y:S01]  /*34b0*/  FSEL R4, R4, RZ, P0 ;  /* 0x000000ff04047208 */ /* 0x000fe20000000000 */
        /* <DEDUP_REMOVED lines=9> */
[----:B------:R-:W0:Y:S02]  /*3550*/  F2I.FTZ.TRUNC.NTZ R5, R4 ;  /* 0x0000000400057305 */ /* 0x000e24000021f100 */
[----:B0-----:R0:W-:Y:S01]  /*3560*/  STG.E.U8 desc[UR36][R2.64], R5 ;  /* 0x0000000502007986 */ /* 0x0011e2000c101124 */
[----:B------:R-:W-:Y:S05]  /*3570*/  BRA `(.L_x_1806) ;  /* 0x0000000c003c7947 */ /* 0x000fea0003800000 */
.L_x_1804:
[----:B------:R-:W0:Y:S02]  /*3580*/  F2I.S64.TRUNC R4, R4 ;  /* 0x0000000400047311 */ /* 0x000e24000020d900 */
[----:B0-----:R-:W-:-:S05]  /*3590*/  IMAD.MOV.U32 R7, RZ, RZ, R4 ;  /* 0x000000ffff077224 */ /* 0x001fca00078e0004 */
[----:B------:R0:W-:Y:S01]  /*35a0*/  STG.E.U8 desc[UR36][R2.64], R7 ;  /* 0x0000000702007986 */ /* 0x0001e2000c101124 */
[----:B------:R-:W-:Y:S05]  /*35b0*/  BRA `(.L_x_1806) ;  /* 0x0000000c002c7947 */ /* 0x000fea0003800000 */
.L_x_1803:
[----:B------:R-:W-:-:S09]  /*35c0*/  UISETP.NE.AND UP0, UPT, UR4, 0x2, UPT ;  /* 0x000000020400788c */ /* 0x000fd2000bf05270 */
[----:B------:R-:W-:Y:S05]  /*35d0*/  BRA.U !UP0, `(.L_x_1807) ;  /* 0x0000000108287547 */ /* 0x000fea000b800000 */
[----:B------:R-:W-:-:S09]  /*35e0*/  UISETP.NE.AND UP0, UPT, UR4, 0x3, UPT ;  /* 0x000000030400788c */ /* 0x000fd2000bf05270 */
[----:B------:R-:W-:Y:S05]  /*35f0*/  BRA.U !UP0, `(.L_x_1808) ;  /* 0x0000000108147547 */ /* 0x000fea000b800000 */
[----:B------:R-:W-:-:S09]  /*3600*/  UISETP.NE.AND UP0, UPT, UR4, 0x4, UPT ;  /* 0x000000040400788c */ /* 0x000fd2000bf05270 */
[----:B------:R-:W-:Y:S05]  /*3610*/  BRA.U UP0, `(.L_x_1805) ;  /* 0x0000000900807547 */ /* 0x000fea000b800000 */
[----:B------:R-:W0:Y:S02]  /*3620*/  F2I.S64.TRUNC R4, R4 ;  /* 0x0000000400047311 */ /* 0x000e24000020d900 */
[----:B0-----:R0:W-:Y:S01]  /*3630*/  STG.E.64 desc[UR36][R2.64], R4 ;  /* 0x0000000402007986 */ /* 0x0011e2000c101b24 */
[----:B------:R-:W-:Y:S05]  /*3640*/  BRA `(.L_x_1806) ;  /* 0x0000000c00087947 */ /* 0x000fea0003800000 */
.L_x_1808:
[----:B------:R-:W0:Y:S02]  /*3650*/  F2I.FTZ.TRUNC.NTZ R5, R4 ;  /* 0x0000000400057305 */ /* 0x000e24000021f100 */
[----:B0-----:R0:W-:Y:S01]  /*3660*/  STG.E desc[UR36][R2.64], R5 ;  /* 0x0000000502007986 */ /* 0x0011e2000c101924 */
[----:B------:R-:W-:Y:S05]  /*3670*/  BRA `(.L_x_1806) ;  /* 0x0000000800fc7947 */ /* 0x000fea0003800000 */
.L_x_1807:
[----:B------:R-:W0:Y:S02]  /*3680*/  F2I.FTZ.TRUNC.NTZ R5, R4 ;  /* 0x0000000400057305 */ /* 0x000e24000021f100 */
[----:B0-----:R0:W-:Y:S01]  /*3690*/  STG.E.U16 desc[UR36][R2.64], R5 ;  /* 0x0000000502007986 */ /* 0x0011e2000c101524 */
[----:B------:R-:W-:Y:S05]  /*36a0*/  BRA `(.L_x_1806) ;  /* 0x0000000800f07947 */ /* 0x000fea0003800000 */
.L_x_1802:
[----:B------:R-:W-:-:S09]  /*36b0*/  UISETP.GT.AND UP0, UPT, UR4, 0x6, UPT ;  /* 0x000000060400788c */ /* 0x000fd2000bf04270 */
[----:B------:R-:W-:Y:S05]  /*36c0*/  BRA.U UP0, `(.L_x_1809) ;  /* 0x0000000100247547 */ /* 0x000fea000b800000 */
[----:B------:R-:W-:-:S09]  /*36d0*/  UISETP.NE.AND UP0, UPT, UR4, 0x5, UPT ;  /* 0x000000050400788c */ /* 0x000fd2000bf05270 */
[----:B------:R-:W-:Y:S05]  /*36e0*/  BRA.U !UP0, `(.L_x_1810) ;  /* 0x0000000108107547 */ /* 0x000fea000b800000 */
[----:B------:R-:W-:-:S09]  /*36f0*/  UISETP.NE.AND UP0, UPT, UR4, 0x6, UPT ;  /* 0x000000060400788c */ /* 0x000fd2000bf05270 */
[----:B------:R-:W-:Y:S05]  /*3700*/  BRA.U UP0, `(.L_x_1805) ;  /* 0x0000000900447547 */ /* 0x000fea000b800000 */
[----:B------:R1:W-:Y:S01]  /*3710*/  STG.E desc[UR36][R2.64], R4 ;  /* 0x0000000402007986 */ /* 0x0003e2000c101924 */
[----:B------:R-:W-:Y:S05]  /*3720*/  BRA `(.L_x_1806) ;  /* 0x0000000800d07947 */ /* 0x000fea0003800000 */
.L_x_1810:
[----:B------:R-:W-:-:S05]  /*3730*/  F2FP.F16.F32.PACK_AB R4, RZ, R4 ;  /* 0x00000004ff04723e */ /* 0x000fca00000000ff */
[----:B------:R0:W-:Y:S01]  /*3740*/  STG.E.U16 desc[UR36][R2.64], R4 ;  /* 0x0000000402007986 */ /* 0x0001e2000c101524 */
[----:B------:R-:W-:Y:S05]  /*3750*/  BRA `(.L_x_1806) ;  /* 0x0000000800c47947 */ /* 0x000fea0003800000 */
.L_x_1809:
[----:B------:R-:W-:-:S09]  /*3760*/  UISETP.NE.AND UP0, UPT, UR4, 0x7, UPT ;  /* 0x000000070400788c */ /* 0x000fd2000bf05270 */
[----:B------:R-:W-:Y:S05]  /*3770*/  BRA.U !UP0, `(.L_x_1811) ;  /* 0x00000001082c7547 */ /* 0x000fea000b800000 */
[----:B------:R-:W-:-:S09]  /*3780*/  UISETP.NE.AND UP0, UPT, UR4, 0x8, UPT ;  /* 0x000000080400788c */ /* 0x000fd2000bf05270 */
[----:B------:R-:W-:Y:S05]  /*3790*/  BRA.U !UP0, `(.L_x_1812) ;  /* 0x0000000108147547 */ /* 0x000fea000b800000 */
[----:B------:R-:W-:-:S09]  /*37a0*/  UISETP.NE.AND UP0, UPT, UR4, 0x9, UPT ;  /* 0x000000090400788c */ /* 0x000fd2000bf05270 */
[----:B------:R-:W-:Y:S05]  /*37b0*/  BRA.U UP0, `(.L_x_1805) ;  /* 0x0000000900187547 */ /* 0x000fea000b800000 */
[----:B------:R-:W-:-:S05]  /*37c0*/  IMAD.MOV.U32 R5, RZ, RZ, RZ ;  /* 0x000000ffff057224 */ /* 0x000fca00078e00ff */
[----:B------:R3:W-:Y:S01]  /*37d0*/  STG.E.64 desc[UR36][R2.64], R4 ;  /* 0x0000000402007986 */ /* 0x0007e2000c101b24 */
[----:B------:R-:W-:Y:S05]  /*37e0*/  BRA `(.L_x_1806) ;  /* 0x0000000800a07947 */ /* 0x000fea0003800000 */
.L_x_1812:
[----:B------:R-:W-:-:S04]  /*37f0*/  F2FP.F16.F32.PACK_AB R5, RZ, R4 ;  /* 0x00000004ff05723e */ /* 0x000fc800000000ff */
[----:B------:R-:W-:-:S05]  /*3800*/  PRMT R5, R5, 0x5410, RZ ;  /* 0x0000541005057816 */ /* 0x000fca00000000ff */
[----:B------:R2:W-:Y:S01]  /*3810*/  STG.E desc[UR36][R2.64], R5 ;  /* 0x0000000502007986 */ /* 0x0005e2000c101924 */
[----:B------:R-:W-:Y:S05]  /*3820*/  BRA `(.L_x_1806) ;  /* 0x0000000800907947 */ /* 0x000fea0003800000 */
.L_x_1811:
[----:B------:R-:W-:-:S06]  /*3830*/  FMUL.FTZ R4, R4, 1 ;  /* 0x3f80000004047820 */ /* 0x000fcc0000410000 */
[----:B------:R-:W0:Y:S02]  /*3840*/  F2F.F64.F32 R4, R4 ;  /* 0x0000000400047310 */ /* 0x000e240000201800 */
[----:B0-----:R4:W-:Y:S01]  /*3850*/  STG.E.64 desc[UR36][R2.64], R4 ;  /* 0x0000000402007986 */ /* 0x0019e2000c101b24 */
[----:B------:R-:W-:Y:S05]  /*3860*/  BRA `(.L_x_1806) ;  /* 0x0000000800807947 */ /* 0x000fea0003800000 */
.L_x_1801:
        /* <DEDUP_REMOVED lines=8> */
[----:B------:R-:W-:-:S04]  /*38f0*/  FSETP.NEU.FTZ.AND P0, PT, R4, RZ, PT ;  /* 0x000000ff0400720b */ /* 0x000fc80003f1d000 */
[----:B------:R-:W-:-:S05]  /*3900*/  SEL R5, RZ, 0x1, !P0 ;  /* 0x00000001ff057807 */ /* 0x000fca0004000000 */
[----:B------:R0:W-:Y:S01]  /*3910*/  STG.E.U8 desc[UR36][R2.64], R5 ;  /* 0x0000000502007986 */ /* 0x0001e2000c101124 */
[----:B------:R-:W-:Y:S05]  /*3920*/  BRA `(.L_x_1806) ;  /* 0x0000000800507947 */ /* 0x000fea0003800000 */
.L_x_1815:
[----:B------:R-:W-:Y:S01]  /*3930*/  FMUL.FTZ R4, R4, 1 ;  /* 0x3f80000004047820 */ /* 0x000fe20000410000 */
[----:B------:R-:W-:-:S05]  /*3940*/  CS2R R6, SRZ ;  /* 0x0000000000067805 */ /* 0x000fca000001ff00 */
[----:B------:R-:W0:Y:S02]  /*3950*/  F2F.F64.F32 R4, R4 ;  /* 0x0000000400047310 */ /* 0x000e240000201800 */
[----:B0-----:R0:W-:Y:S01]  /*3960*/  STG.E.128 desc[UR36][R2.64], R4 ;  /* 0x0000000402007986 */ /* 0x0011e2000c101d24 */
[----:B------:R-:W-:Y:S05]  /*3970*/  BRA `(.L_x_1806) ;  /* 0x00000008003c7947 */ /* 0x000fea0003800000 */
.L_x_1814:
[----:B------:R-:W-:-:S09]  /*3980*/  UISETP.NE.AND UP0, UPT, UR4, 0xf, UPT ;  /* 0x0000000f0400788c */ /* 0x000fd2000bf05270 */
[----:B------:R-:W-:Y:S05]  /*3990*/  BRA.U !UP0, `(.L_x_1816) ;  /* 0x0000000108987547 */ /* 0x000fea000b800000 */
[----:B------:R-:W-:-:S09]  /*39a0*/  UISETP.NE.AND UP0, UPT, UR4, 0x17, UPT ;  /* 0x000000170400788c */ /* 0x000fd2000bf05270 */
[----:B------:R-:W-:Y:S05]  /*39b0*/  BRA.U !UP0, `(.L_x_1817) ;  /* 0x0000000108487547 */ /* 0x000fea000b800000 */
[----:B------:R-:W-:-:S09]  /*39c0*/  UISETP.NE.AND UP0, UPT, UR4, 0x18, UPT ;  /* 0x000000180400788c */ /* 0x000fd2000bf05270 */
[----:B------:R-:W-:Y:S05]  /*39d0*/  BRA.U UP0, `(.L_x_1805) ;  /* 0x0000000500907547 */ /* 0x000fea000b800000 */
[----:B------:R-:W-:Y:S01]  /*39e0*/  LOP3.LUT R6, R4, 0x7fffffff, RZ, 0xc0, !PT ;  /* 0x7fffffff04067812 */ /* 0x000fe200078ec0ff */
[----:B------:R-:W-:Y:S01]  /*39f0*/  BSSY.RECONVERGENT B0, `(.L_x_1818) ;  /* 0x000000b000007945 */ /* 0x000fe20003800200 */
[----:B------:R-:W-:Y:S01]  /*3a00*/  HFMA2 R0, -RZ, RZ, 0, 7.569789886474609375e-06 ;  /* 0x0000007fff007431 */ /* 0x000fe200000001ff */
        /* <DEDUP_REMOVED lines=9> */
.L_x_1819:
[----:B------:R-:W-:Y:S05]  /*3aa0*/  BSYNC.RECONVERGENT B0 ;  /* 0x0000000000007941 */ /* 0x000fea0003800200 */
.L_x_1818:
[----:B------:R-:W-:-:S05]  /*3ab0*/  LOP3.LUT R7, R0, 0x80, R7, 0xf8, !PT ;  /* 0x0000008000077812 */ /* 0x000fca00078ef807 */
[----:B------:R0:W-:Y:S01]  /*3ac0*/  STG.E.U8 desc[UR36][R2.64], R7 ;  /* 0x0000000702007986 */ /* 0x0001e2000c101124 */
[----:B------:R-:W-:Y:S05]  /*3ad0*/  BRA `(.L_x_1806) ;  /* 0x0000000400e47947 */ /* 0x000fea0003800000 */
.L_x_1817:
[----:B------:R-:W-:Y:S01]  /*3ae0*/  LOP3.LUT R6, R4, 0x7fffffff, RZ, 0xc0, !PT ;  /* 0x7fffffff04067812 */ /* 0x000fe200078ec0ff */
[----:B------:R-:W-:Y:S01]  /*3af0*/  BSSY.RECONVERGENT B0, `(.L_x_1820) ;  /* 0x000000d000007945 */ /* 0x000fe20003800200 */
        /* <DEDUP_REMOVED lines=12> */
.L_x_1821:
[----:B------:R-:W-:Y:S05]  /*3bc0*/  BSYNC.RECONVERGENT B0 ;  /* 0x0000000000007941 */ /* 0x000fea0003800200 */
.L_x_1820:
[----:B------:R-:W-:-:S05]  /*3bd0*/  LOP3.LUT R5, R0, 0x80, R7, 0xf8, !PT ;  /* 0x0000008000057812 */ /* 0x000fca00078ef807 */
[----:B------:R0:W-:Y:S01]  /*3be0*/  STG.E.U8 desc[UR36][R2.64], R5 ;  /* 0x0000000502007986 */ /* 0x0001e2000c101124 */
[----:B------:R-:W-:Y:S05]  /*3bf0*/  BRA `(.L_x_1806) ;  /* 0x00000004009c7947 */ /* 0x000fea0003800000 */
.L_x_1816:
[----:B------:R-:W-:-:S05]  /*3c00*/  F2FP.BF16.F32.PACK_AB R4, RZ, R4 ;  /* 0x00000004ff04723e */ /* 0x000fca00000010ff */
[----:B------:R0:W-:Y:S01]  /*3c10*/  STG.E.U16 desc[UR36][R2.64], R4 ;  /* 0x0000000402007986 */ /* 0x0001e2000c101524 */
[----:B------:R-:W-:Y:S05]  /*3c20*/  BRA `(.L_x_1806) ;  /* 0x0000000400907947 */ /* 0x000fea0003800000 */
.L_x_1813:
        /* <DEDUP_REMOVED lines=8> */
[----:B------:R-:W0:Y:S02]  /*3cb0*/  F2I.FTZ.U32.TRUNC.NTZ R5, R4 ;  /* 0x0000000400057305 */ /* 0x000e24000021f000 */
[----:B0-----:R0:W-:Y:S01]  /*3cc0*/  STG.E.U16 desc[UR36][R2.64], R5 ;  /* 0x0000000502007986 */ /* 0x0011e2000c101524 */
[----:B------:R-:W-:Y:S05]  /*3cd0*/  BRA `(.L_x_1806) ;  /* 0x0000000400647947 */ /* 0x000fea0003800000 */
.L_x_1824:
[----:B------:R-:W-:Y:S01]  /*3ce0*/  LOP3.LUT R5, R4, 0x7fffffff, RZ, 0xc0, !PT ;  /* 0x7fffffff04057812 */ /* 0x000fe200078ec0ff */
[----:B------:R-:W-:Y:S01]  /*3cf0*/  BSSY.RECONVERGENT B0, `(.L_x_1825) ;  /* 0x0000013000007945 */ /* 0x000fe20003800200 */
[----:B------:R-:W-:Y:S02]  /*3d00*/  IMAD.MOV.U32 R0, RZ, RZ, 0x80 ;  /* 0x00000080ff007424 */ /* 0x000fe400078e00ff */
        /* <DEDUP_REMOVED lines=9> */
.L_x_1827:
[----:B------:R-:W-:-:S04]  /*3da0*/  SHF.R.U32.HI R0, RZ, 0x14, R4 ;  /* 0x00000014ff007819 */ /* 0x000fc80000011604 */
[----:B------:R-:W-:-:S04]  /*3db0*/  LOP3.LUT R5, R0, 0x1, RZ, 0xc0, !PT ;  /* 0x0000000100057812 */ /* 0x000fc800078ec0ff */
[----:B------:R-:W-:-:S04]  /*3dc0*/  IADD3 R0, PT, PT, R4, 0x487ffff, R5 ;  /* 0x0487ffff04007810 */ /* 0x000fc80007ffe005 */
[----:B------:R-:W-:-:S04]  /*3dd0*/  SHF.R.U32.HI R0, RZ, 0x14, R0 ;  /* 0x00000014ff007819 */ /* 0x000fc80000011600 */
[----:B------:R-:W-:-:S07]  /*3de0*/  LOP3.LUT R5, R0, 0xff, RZ, 0xc0, !PT ;  /* 0x000000ff00057812 */ /* 0x000fce00078ec0ff */
.L_x_1828:
[----:B------:R-:W-:-:S04]  /*3df0*/  SHF.R.U32.HI R4, RZ, 0x18, R4 ;  /* 0x00000018ff047819 */ /* 0x000fc80000011604 */
[----:B------:R-:W-:-:S04]  /*3e00*/  LOP3.LUT R5, R5, 0x80, R4, 0xf8, !PT ;  /* 0x0000008005057812 */ /* 0x000fc800078ef804 */
[----:B------:R-:W-:-:S07]  /*3e10*/  PRMT R0, R5, 0x7610, R0 ;  /* 0x0000761005007816 */ /* 0x000fce0000000000 */
.L_x_1826:
[----:B------:R-:W-:Y:S05]  /*3e20*/  BSYNC.RECONVERGENT B0 ;  /* 0x0000000000007941 */ /* 0x000fea0003800200 */
.L_x_1825:
[----:B------:R0:W-:Y:S01]  /*3e30*/  STG.E.U8 desc[UR36][R2.64], R0 ;  /* 0x0000000002007986 */ /* 0x0001e2000c101124 */
[----:B------:R-:W-:Y:S05]  /*3e40*/  BRA `(.L_x_1806) ;  /* 0x0000000400087947 */ /* 0x000fea0003800000 */
.L_x_1823:
[----:B------:R-:W-:Y:S01]  /*3e50*/  LOP3.LUT R5, R4, 0x7fffffff, RZ, 0xc0, !PT ;  /* 0x7fffffff04057812 */ /* 0x000fe200078ec0ff */
[----:B------:R-:W-:Y:S01]  /*3e60*/  BSSY.RECONVERGENT B0, `(.L_x_1829) ;  /* 0x0000013000007945 */ /* 0x000fe20003800200 */
[----:B------:R-:W-:Y:S02]  /*3e70*/  MOV R0, 0x80 ;  /* 0x0000008000007802 */ /* 0x000fe40000000f00 */
        /* <DEDUP_REMOVED lines=9> */
.L_x_1831:
[----:B------:R-:W-:-:S04]  /*3f10*/  SHF.R.U32.HI R0, RZ, 0x15, R4 ;  /* 0x00000015ff007819 */ /* 0x000fc80000011604 */
[----:B------:R-:W-:-:S04]  /*3f20*/  LOP3.LUT R5, R0, 0x1, RZ, 0xc0, !PT ;  /* 0x0000000100057812 */ /* 0x000fc800078ec0ff */
[----:B------:R-:W-:-:S04]  /*3f30*/  IADD3 R0, PT, PT, R4, 0x88fffff, R5 ;  /* 0x088fffff04007810 */ /* 0x000fc80007ffe005 */
[----:B------:R-:W-:-:S04]  /*3f40*/  SHF.R.U32.HI R0, RZ, 0x15, R0 ;  /* 0x00000015ff007819 */ /* 0x000fc80000011600 */
[----:B------:R-:W-:-:S07]  /*3f50*/  LOP3.LUT R5, R0, 0xff, RZ, 0xc0, !PT ;  /* 0x000000ff00057812 */ /* 0x000fce00078ec0ff */
.L_x_1832:
[----:B------:R-:W-:-:S04]  /*3f60*/  SHF.R.U32.HI R4, RZ, 0x18, R4 ;  /* 0x00000018ff047819 */ /* 0x000fc80000011604 */
[----:B------:R-:W-:-:S04]  /*3f70*/  LOP3.LUT R5, R5, 0x80, R4, 0xf8, !PT ;  /* 0x0000008005057812 */ /* 0x000fc800078ef804 */
[----:B------:R-:W-:-:S07]  /*3f80*/  PRMT R0, R5, 0x7610, R0 ;  /* 0x0000761005007816 */ /* 0x000fce0000000000 */
.L_x_1830:
[----:B------:R-:W-:Y:S05]  /*3f90*/  BSYNC.RECONVERGENT B0 ;  /* 0x0000000000007941 */ /* 0x000fea0003800200 */
.L_x_1829:
[----:B------:R0:W-:Y:S01]  /*3fa0*/  STG.E.U8 desc[UR36][R2.64], R0 ;  /* 0x0000000002007986 */ /* 0x0001e2000c101124 */
[----:B------:R-:W-:Y:S05]  /*3fb0*/  BRA `(.L_x_1806) ;  /* 0x0000000000ac7947 */ /* 0x000fea0003800000 */
.L_x_1822:
[----:B------:R-:W-:-:S09]  /*3fc0*/  UISETP.NE.AND UP0, UPT, UR4, 0x1c, UPT ;  /* 0x0000001c0400788c */ /* 0x000fd2000bf05270 */
[----:B------:R-:W-:Y:S05]  /*3fd0*/  BRA.U !UP0, `(.L_x_1833) ;  /* 0x00000001089c7547 */ /* 0x000fea000b800000 */
[----:B------:R-:W-:-:S09]  /*3fe0*/  UISETP.NE.AND UP0, UPT, UR4, 0x1d, UPT ;  /* 0x0000001d0400788c */ /* 0x000fd2000bf05270 */
[----:B------:R-:W-:Y:S05]  /*3ff0*/  BRA.U !UP0, `(.L_x_1834) ;  /* 0x0000000108887547 */ /* 0x000fea000b800000 */
[----:B------:R-:W-:-:S09]  /*4000*/  UISETP.NE.AND UP0, UPT, UR4, 0x2c, UPT ;  /* 0x0000002c0400788c */ /* 0x000fd2000bf05270 */
[----:B------:R-:W-:Y:S05]  /*4010*/  BRA.U !UP0, `(.L_x_1835) ;  /* 0x0000000108447547 */ /* 0x000fea000b800000 */
.L_x_1805:
[----:B------:R-:W-:Y:S01]  /*4020*/  MOV R0, 0x0 ;  /* 0x0000000000007802 */ /* 0x000fe20000000f00 */
[----:B------:R-:W0:Y:S01]  /*4030*/  LDCU.64 UR6, c[0x4][0x128] ;  /* 0x01002500ff0677ac */ /* 0x000e220008000a00 */
[----:B------:R-:W-:Y:S02]  /*4040*/  HFMA2 R13, -RZ, RZ, 0, 0 ;  /* 0x00000000ff0d7431 */ /* 0x000fe400000001ff */
[----:B------:R-:W-:Y:S01]  /*4050*/  IMAD.MOV.U32 R8, RZ, RZ, 0x65 ;  /* 0x00000065ff087424 */ /* 0x000fe200078e00ff */
[----:B------:R1:W2:Y:S01]  /*4060*/  LDC.64 R2, c[0x4][R0] ;  /* 0x0100000000027b82 */ /* 0x0002a20000000a00 */
[----:B------:R-:W3:Y:S01]  /*4070*/  LDCU.64 UR8, c[0x4][0x130] ;  /* 0x01002600ff0877ac */ /* 0x000ee20008000a00 */
[----:B------:R-:W-:Y:S01]  /*4080*/  IMAD.MOV.U32 R12, RZ, RZ, 0x1 ;  /* 0x00000001ff0c7424 */ /* 0x000fe200078e00ff */
[----:B------:R-:W4:Y:S01]  /*4090*/  LDCU.64 UR4, c[0x4][0x20] ;  /* 0x01000400ff0477ac */ /* 0x000f220008000a00 */
[----:B0-----:R-:W-:Y:S02]  /*40a0*/  IMAD.U32 R4, RZ, RZ, UR6 ;  /* 0x00000006ff047e24 */ /* 0x001fe4000f8e00ff */
[----:B------:R-:W-:Y:S01]  /*40b0*/  IMAD.U32 R5, RZ, RZ, UR7 ;  /* 0x00000007ff057e24 */ /* 0x000fe2000f8e00ff */
[----:B---3--:R-:W-:Y:S01]  /*40c0*/  MOV R6, UR8 ;  /* 0x0000000800067c02 */ /* 0x008fe20008000f00 */
[----:B------:R-:W-:-:S02]  /*40d0*/  IMAD.U32 R7, RZ, RZ, UR9 ;  /* 0x00000009ff077e24 */ /* 0x000fc4000f8e00ff */
[----:B----4-:R-:W-:Y:S01]  /*40e0*/  IMAD.U32 R10, RZ, RZ, UR4 ;  /* 0x00000004ff0a7e24 */ /* 0x010fe2000f8e00ff */
[----:B-1----:R-:W-:-:S07]  /*40f0*/  MOV R11, UR5 ;  /* 0x00000005000b7c02 */ /* 0x002fce0008000f00 */
[----:B------:R-:W-:-:S07]  /*4100*/  LEPC R20, `(.L_x_1836) ;  /* 0x000000001014794e */ /* 0x000fce0000000000 */
[----:B--2---:R-:W-:Y:S05]  /*4110*/  CALL.ABS.NOINC R2 ;  /* 0x0000000002007343 */ /* 0x004fea0003c00000 */
.L_x_1836:
[----:B------:R-:W-:Y:S05]  /*4120*/  BRA `(.L_x_1806) ;  /* 0x0000000000507947 */ /* 0x000fea0003800000 */
.L_x_1835:
        /* <DEDUP_REMOVED lines=15> */
.L_x_1834:
[----:B------:R-:W0:Y:S02]  /*4220*/  F2I.U64.TRUNC R4, R4 ;  /* 0x0000000400047311 */ /* 0x000e24000020d800 */
[----:B0-----:R0:W-:Y:S01]  /*4230*/  STG.E.64 desc[UR36][R2.64], R4 ;  /* 0x0000000402007986 */ /* 0x0011e2000c101b24 */
[----:B------:R-:W-:Y:S05]  /*4240*/  BRA `(.L_x_1806) ;  /* 0x0000000000087947 */ /* 0x000fea0003800000 */
.L_x_1833:
[----:B------:R-:W0:Y:S02]  /*4250*/  F2I.FTZ.U32.TRUNC.NTZ R5, R4 ;  /* 0x0000000400057305 */ /* 0x000e24000021f000 */
[----:B0-----:R0:W-:Y:S02]  /*4260*/  STG.E desc[UR36][R2.64], R5 ;  /* 0x0000000502007986 */ /* 0x0011e4000c101924 */
.L_x_1806:
[----:B------:R-:W-:-:S07]  /*4270*/  VIADD R17, R17, 0x80 ;  /* 0x0000008011117836 */ /* 0x000fce0000000000 */
.L_x_1741:
[----:B------:R-:W-:Y:S05]  /*4280*/  BSYNC.RECONVERGENT B7 ;  /* 0x0000000000077941 */ /* 0x000fea0003800200 */
.L_x_1740:
[----:B------:R-:W5:Y:S01]  /*4290*/  LDCU UR4, c[0x0][0x380] ;  /* 0x00007000ff0477ac */ /* 0x000f620008000800 */
[----:B------:R-:W-:Y:S01]  /*42a0*/  BSSY.RECONVERGENT B7, `(.L_x_1837) ;  /* 0x0000418000077945 */ /* 0x000fe20003800200 */
[----:B-----5:R-:W-:-:S13]  /*42b0*/  ISETP.GE.AND P0, PT, R17, UR4, PT ;  /* 0x0000000411007c0c */ /* 0x020fda000bf06270 */
[----:B------:R-:W-:Y:S05]  /*42c0*/  @P0 BRA `(.L_x_1838) ;  /* 0x0000004000540947 */ /* 0x000fea0003800000 */
[----:B------:R-:W5:Y:S01]  /*42d0*/  LDCU UR4, c[0x0][0x388] ;  /* 0x00007100ff0477ac */ /* 0x000f620008000800 */
[----:B------:R-:W-:Y:S02]  /*42e0*/  HFMA2 R18, -RZ, RZ, 0, 0 ;  /* 0x00000000ff127431 */ /* 0x000fe400000001ff */
[----:B0-----:R-:W-:Y:S02]  /*42f0*/  IMAD.MOV.U32 R0, RZ, RZ, RZ ;  /* 0x000000ffff007224 */ /* 0x001fe400078e00ff */
[----:B------:R-:W-:Y:S01]  /*4300*/  IMAD.MOV.U32 R16, RZ, RZ, RZ ;  /* 0x000000ffff107224 */ /* 0x000fe200078e00ff */
[----:B-----5:R-:W-:-:S09]  /*4310*/  UISETP.NE.AND UP0, UPT, UR4, URZ, UPT ;  /* 0x000000ff0400728c */ /* 0x020fd2000bf05270 */
[----:B------:R-:W-:Y:S05]  /*4320*/  BRA.U !UP0, `(.L_x_1839) ;  /* 0x0000001508707547 */ /* 0x000fea000b800000 */
[----:B------:R-:W1:Y:S01]  /*4330*/  LDCU.64 UR4, c[0x0][0x390] ;  /* 0x00007200ff0477ac */ /* 0x000e620008000a00 */
[----:B------:R-:W-:Y:S01]  /*4340*/  MOV R16, RZ ;  /* 0x000000ff00107202 */ /* 0x000fe20000000f00 */
[----:B------:R-:W0:Y:S01]  /*4350*/  LDCU UR6, c[0x0][0x38c] ;  /* 0x00007180ff0677ac */ /* 0x000e220008000800 */
[----:B------:R-:W5:Y:S01]  /*4360*/  LDCU.64 UR8, c[0x0][0x4b8] ;  /* 0x00009700ff0877ac */ /* 0x000f620008000a00 */
[----:B------:R-:W-:Y:S02]  /*4370*/  UISETP.NE.AND UP0, UPT, UR39, URZ, UPT ;  /* 0x000000ff2700728c */ /* 0x000fe4000bf05270 */
        /* <DEDUP_REMOVED lines=343> */
.L_x_1839:
[----:B------:R-:W1:Y:S01]  /*58f0*/  LDCU.64 UR6, c[0x0][0x5f0] ;  /* 0x0000be00ff0677ac */ /* 0x000e620008000a00 */
[----:B------:R-:W-:Y:S01]  /*5900*/  BSSY.RECONVERGENT B6, `(.L_x_1840) ;  /* 0x00000e5000067945 */ /* 0x000fe20003800200 */
        /* <DEDUP_REMOVED lines=14> */
[----:B--2---:R2:W3:Y:S01]  /*59f0*/  I2F.S16 R19, R2 ;  /* 0x0000000200137306 */ /* 0x0044e20000101400 */
[----:B------:R-:W-:Y:S05]  /*5a00*/  BRA `(.L_x_1846) ;  /* 0x0000000c00507947 */ /* 0x000fea0003800000 */
.L_x_1844:
[----:B------:R-:W2:Y:S02]  /*5a10*/  LDG.E.U8 R2, desc[UR36][R2.64] ;  /* 0x0000002402027981 */ /* 0x000ea4000c1e1100 */
[----:B--2---:R-:W-:Y:S01]  /*5a20*/  I2FP.F32.U32 R19, R2 ;  /* 0x0000000200137245 */ /* 0x004fe20000201000 */
[----:B------:R-:W-:Y:S06]  /*5a30*/  BRA `(.L_x_1846) ;  /* 0x0000000c00447947 */ /* 0x000fec0003800000 */
.L_x_1843:
        /* <DEDUP_REMOVED lines=9> */
.L_x_1848:
[----:B------:R-:W2:Y:S02]  /*5ad0*/  LDG.E R2, desc[UR36][R2.64] ;  /* 0x0000002402027981 */ /* 0x000ea4000c1e1900 */
[----:B--2---:R-:W-:Y:S01]  /*5ae0*/  I2FP.F32.S32 R19, R2 ;  /* 0x0000000200137245 */ /* 0x004fe20000201400 */
[----:B------:R-:W-:Y:S06]  /*5af0*/  BRA `(.L_x_1846) ;  /* 0x0000000c00147947 */ /* 0x000fec0003800000 */
.L_x_1847:
[----:B------:R-:W2:Y:S02]  /*5b00*/  LDG.E.U16 R2, desc[UR36][R2.64] ;  /* 0x0000002402027981 */ /* 0x000ea4000c1e1500 */
[----:B--2---:R0:W1:Y:S01]  /*5b10*/  I2F.S16 R19, R2 ;  /* 0x0000000200137306 */ /* 0x0040620000101400 */
[----:B------:R-:W-:Y:S05]  /*5b20*/  BRA `(.L_x_1846) ;  /* 0x0000000c00087947 */ /* 0x000fea0003800000 */
.L_x_1842:
        /* <DEDUP_REMOVED lines=8> */
.L_x_1850:
[----:B------:R-:W2:Y:S02]  /*5bb0*/  LDG.E.U16 R2, desc[UR36][R2.64] ;  /* 0x0000002402027981 */ /* 0x000ea4000c1e1500 */
[----:B--2---:R-:W-:Y:S01]  /*5bc0*/  HADD2.F32 R19, -RZ, R2.H0_H0 ;  /* 0x20000002ff137230 */ /* 0x004fe20000004100 */
[----:B------:R-:W-:Y:S06]  /*5bd0*/  BRA `(.L_x_1846) ;  /* 0x0000000800dc7947 */ /* 0x000fec0003800000 */
.L_x_1849:
        /* <DEDUP_REMOVED lines=8> */
.L_x_1852:
[----:B------:R-:W2:Y:S02]  /*5c60*/  LDG.E.U16 R2, desc[UR36][R2.64] ;  /* 0x0000002402027981 */ /* 0x000ea4000c1e1500 */
[----:B--2---:R-:W-:Y:S01]  /*5c70*/  HADD2.F32 R19, -RZ, R2.H0_H0 ;  /* 0x20000002ff137230 */ /* 0x004fe20000004100 */
[----:B------:R-:W-:Y:S06]  /*5c80*/  BRA `(.L_x_1846) ;  /* 0x0000000800b07947 */ /* 0x000fec0003800000 */
.L_x_1851:
        /* <DEDUP_REMOVED lines=11> */
.L_x_1841:
        /* <DEDUP_REMOVED lines=12> */
.L_x_1855:
        /* <DEDUP_REMOVED lines=11> */
.L_x_1854:
        /* <DEDUP_REMOVED lines=13> */
[----:B------:R-:W-:-:S04]  /*5f80*/  VIADDMNMX.U32 R4, R4, R5, 0x4, !PT ;  /* 0x0000000404047446 */ /* 0x000fc80007800005 */
[----:B------:R-:W-:Y:S01]  /*5f90*/  IADD3 R5, PT, PT, R4, -0x4, RZ ;  /* 0xfffffffc04057810 */ /* 0x000fe20007ffe0ff */
[----:B------:R-:W-:-:S03]  /*5fa0*/  VIADD R4, R0, 0x1000000 ;  /* 0x0100000000047836 */ /* 0x000fc60000000000 */
[----:B------:R-:W-:Y:S01]  /*5fb0*/  SHF.L.U32 R6, R0, R5, RZ ;  /* 0x0000000500067219 */ /* 0x000fe200000006ff */
[----:B------:R-:W-:Y:S01]  /*5fc0*/  IMAD.SHL.U32 R5, R5, 0x800000, RZ ;  /* 0x0080000005057824 */ /* 0x000fe200078e00ff */
[----:B------:R-:W-:-:S04]  /*5fd0*/  SHF.R.S32.HI R4, RZ, 0x8, R4 ;  /* 0x00000008ff047819 */ /* 0x000fc80000011404 */
[----:B------:R-:W-:-:S04]  /*5fe0*/  LEA.HI R5, R6, -R5, RZ, 0x1c ;  /* 0x8000000506057211 */ /* 0x000fc800078fe0ff */
[----:B------:R-:W-:-:S04]  /*5ff0*/  IADD3 R5, PT, PT, R5, 0x3c000000, RZ ;  /* 0x3c00000005057810 */ /* 0x000fc80007ffe0ff */
[----:B------:R-:W-:-:S04]  /*6000*/  LOP3.LUT R4, R5, 0x7f800000, R4, 0xf8, !PT ;  /* 0x7f80000005047812 */ /* 0x000fc800078ef804 */
[----:B------:R-:W-:-:S04]  /*6010*/  SEL R4, R4, RZ, P0 ;  /* 0x000000ff04047207 */ /* 0x000fc80000000000 */
[----:B------:R-:W-:Y:S01]  /*6020*/  LOP3.LUT R19, R4, 0x80000000, R19, 0xf8, !PT ;  /* 0x8000000004137812 */ /* 0x000fe200078ef813 */
[----:B------:R-:W-:Y:S06]  /*6030*/  BRA `(.L_x_1846) ;  /* 0x0000000400c47947 */ /* 0x000fec0003800000 */
.L_x_1857:
[----:B------:R-:W2:Y:S02]  /*6040*/  LDG.E.U8 R2, desc[UR36][R2.64] ;  /* 0x0000002402027981 */ /* 0x000ea4000c1e1100 */
[C---:B--2---:R-:W-:Y:S02]  /*6050*/  IMAD.SHL.U32 R0, R2.reuse, 0x2000000, RZ ;  /* 0x0200000002007824 */ /* 0x044fe400078e00ff */
[----:B------:R-:W-:-:S03]  /*6060*/  IMAD.SHL.U32 R5, R2, 0x100, RZ ;  /* 0x0000010002057824 */ /* 0x000fc600078e00ff */
[----:B------:R-:W-:Y:S02]  /*6070*/  ISETP.GE.U32.AND P0, PT, R0, 0x8000000, PT ;  /* 0x080000000000780c */ /* 0x000fe40003f06070 */
[----:B------:R-:W-:-:S11]  /*6080*/  PRMT R19, R5, 0x9910, RZ ;  /* 0x0000991005137816 */ /* 0x000fd600000000ff */
[----:B------:R-:W-:Y:S02]  /*6090*/  @!P0 LOP3.LUT R4, R5, 0x7f00, RZ, 0xc0, !PT ;  /* 0x00007f0005048812 */ /* 0x000fe400078ec0ff */
[----:B------:R-:W-:Y:S02]  /*60a0*/  @P0 LEA.HI R0, R0, 0x70000000, RZ, 0x1c ;  /* 0x7000000000000811 */ /* 0x000fe400078fe0ff */
[----:B------:R-:W-:-:S03]  /*60b0*/  @!P0 LOP3.LUT R4, R4, 0x3f000000, RZ, 0xfc, !PT ;  /* 0x3f00000004048812 */ /* 0x000fc600078efcff */
[----:B------:R-:W-:Y:S02]  /*60c0*/  @P0 FMUL.FTZ R0, R0, 1.9259299443872358531e-34 ;  /* 0x0780000000000820 */ /* 0x000fe40000410000 */
[----:B------:R-:W-:-:S05]  /*60d0*/  @!P0 FADD.FTZ R0, R4, -0.5 ;  /* 0xbf00000004008421 */ /* 0x000fca0000010000 */
[----:B------:R-:W-:Y:S01]  /*60e0*/  LOP3.LUT R19, R0, 0x80000000, R19, 0xf8, !PT ;  /* 0x8000000000137812 */ /* 0x000fe200078ef813 */
[----:B------:R-:W-:Y:S06]  /*60f0*/  BRA `(.L_x_1846) ;  /* 0x0000000400947947 */ /* 0x000fec0003800000 */
.L_x_1856:
[----:B------:R-:W2:Y:S02]  /*6100*/  LDG.E.U16 R2, desc[UR36][R2.64] ;  /* 0x0000002402027981 */ /* 0x000ea4000c1e1500 */
[----:B--2---:R-:W-:Y:S01]  /*6110*/  SHF.L.U32 R19, R2, 0x10, RZ ;  /* 0x0000001002137819 */ /* 0x004fe200000006ff */
[----:B------:R-:W-:Y:S06]  /*6120*/  BRA `(.L_x_1846) ;  /* 0x0000000400887947 */ /* 0x000fec0003800000 */
.L_x_1853:
        /* <DEDUP_REMOVED lines=11> */
.L_x_1860:
        /* <DEDUP_REMOVED lines=20> */
.L_x_1862:
[----:B------:R-:W-:Y:S05]  /*6320*/  BSYNC.RECONVERGENT B0 ;  /* 0x0000000000007941 */ /* 0x000fea0003800200 */
.L_x_1861:
[----:B------:R-:W-:Y:S01]  /*6330*/  IMAD.SHL.U32 R0, R0, 0x100000, RZ ;  /* 0x0010000000007824 */ /* 0x000fe200078e00ff */
[----:B------:R-:W-:-:S04]  /*6340*/  LEA R2, R2, 0x3b800000, 0x17 ;  /* 0x3b80000002027811 */ /* 0x000fc800078eb8ff */
[----:B------:R-:W-:Y:S01]  /*6350*/  LOP3.LUT R19, R2, R0, R19, 0xfe, !PT ;  /* 0x0000000002137212 */ /* 0x000fe200078efe13 */
[----:B------:R-:W-:Y:S06]  /*6360*/  BRA `(.L_x_1846) ;  /* 0x0000000000f87947 */ /* 0x000fec0003800000 */
.L_x_1859:
[----:B------:R-:W2:Y:S01]  /*6370*/  LDG.E.U8 R3, desc[UR36][R2.64] ;  /* 0x0000002402037981 */ /* 0x000ea2000c1e1100 */
        /* <DEDUP_REMOVED lines=19> */
.L_x_1864:
[----:B------:R-:W-:Y:S05]  /*64b0*/  BSYNC.RECONVERGENT B0 ;  /* 0x0000000000007941 */ /* 0x000fea0003800200 */
.L_x_1863:
[----:B------:R-:W-:Y:S01]  /*64c0*/  IMAD.SHL.U32 R0, R0, 0x200000, RZ ;  /* 0x0020000000007824 */ /* 0x000fe200078e00ff */
[----:B------:R-:W-:-:S04]  /*64d0*/  LEA R2, R2, 0x37800000, 0x17 ;  /* 0x3780000002027811 */ /* 0x000fc800078eb8ff */
[----:B------:R-:W-:Y:S01]  /*64e0*/  LOP3.LUT R19, R2, R0, R19, 0xfe, !PT ;  /* 0x0000000002137212 */ /* 0x000fe200078efe13 */
[----:B------:R-:W-:Y:S06]  /*64f0*/  BRA `(.L_x_1846) ;  /* 0x0000000000947947 */ /* 0x000fec0003800000 */
.L_x_1858:
        /* <DEDUP_REMOVED lines=8> */
[----:B--2---:R-:W-:-:S13]  /*6580*/  ISETP.NE.AND P0, PT, R2, RZ, PT ;  /* 0x000000ff0200720c */ /* 0x004fda0003f05270 */
[----:B------:R-:W-:Y:S05]  /*6590*/  @!P0 BRA `(.L_x_1846) ;  /* 0x00000000006c8947 */ /* 0x000fea0003800000 */
[----:B------:R-:W-:-:S13]  /*65a0*/  ISETP.NE.AND P0, PT, R2, 0xff, PT ;  /* 0x000000ff0200780c */ /* 0x000fda0003f05270 */
[----:B------:R-:W-:Y:S01]  /*65b0*/  @!P0 MOV R19, 0x7f800001 ;  /* 0x7f80000100138802 */ /* 0x000fe20000000f00 */
[----:B------:R-:W-:Y:S01]  /*65c0*/  @P0 IMAD.SHL.U32 R19, R2, 0x800000, RZ ;  /* 0x0080000002130824 */ /* 0x000fe200078e00ff */
[----:B------:R-:W-:Y:S06]  /*65d0*/  BRA `(.L_x_1846) ;  /* 0x00000000005c7947 */ /* 0x000fec0003800000 */
.L_x_1845:
[----:B------:R-:W-:Y:S01]  /*65e0*/  MOV R2, 0x0 ;  /* 0x0000000000027802 */ /* 0x000fe20000000f00 */
[----:B------:R-:W0:Y:S01]  /*65f0*/  LDCU.64 UR4, c[0x4][0x128] ;  /* 0x01002500ff0477ac */ /* 0x000e220008000a00 */
[----:B------:R-:W-:Y:S02]  /*6600*/  HFMA2 R12, -RZ, RZ, 0, 5.9604644775390625e-08 ;  /* 0x00000001ff0c7431 */ /* 0x000fe400000001ff */
        /* <DEDUP_REMOVED lines=8> */
[----:B------:R-:W-:Y:S01]  /*6690*/  IMAD.U32 R7, RZ, RZ, UR7 ;  /* 0x00000007ff077e24 */ /* 0x000fe2000f8e00ff */
[----:B---3--:R-:W-:Y:S01]  /*66a0*/  MOV R10, UR8 ;  /* 0x00000008000a7c02 */ /* 0x008fe20008000f00 */
[----:B------:R-:W-:-:S07]  /*66b0*/  IMAD.U32 R11, RZ, RZ, UR9 ;  /* 0x00000009ff0b7e24 */ /* 0x000fce000f8e00ff */
[----:B------:R-:W-:-:S07]  /*66c0*/  LEPC R20, `(.L_x_1867) ;  /* 0x000000001014794e */ /* 0x000fce0000000000 */
[----:B--2---:R-:W-:Y:S05]  /*66d0*/  CALL.ABS.NOINC R2 ;  /* 0x0000000002007343 */ /* 0x004fea0003c00000 */
.L_x_1867:
[----:B------:R-:W-:Y:S01]  /*66e0*/  IMAD.MOV.U32 R19, RZ, RZ, RZ ;  /* 0x000000ffff137224 */ /* 0x000fe200078e00ff */
[----:B------:R-:W-:Y:S06]  /*66f0*/  BRA `(.L_x_1846) ;  /* 0x0000000000147947 */ /* 0x000fec0003800000 */
.L_x_1866:
[----:B------:R-:W2:Y:S02]  /*6700*/  LDG.E.64 R2, desc[UR36][R2.64] ;  /* 0x0000002402027981 */ /* 0x000ea4000c1e1b00 */
[----:B--2---:R0:W1:Y:S02]  /*6710*/  I2F.U64 R19, R2 ;  /* 0x0000000200137312 */ /* 0x0040640000301000 */
[----:B01----:R-:W-:Y:S05]  /*6720*/  BRA `(.L_x_1846) ;  /* 0x0000000000087947 */ /* 0x003fea0003800000 */
.L_x_1865:
[----:B------:R-:W2:Y:S02]  /*6730*/  LDG.E R2, desc[UR36][R2.64] ;  /* 0x0000002402027981 */ /* 0x000ea4000c1e1900 */
[----:B--2---:R-:W-:-:S07]  /*6740*/  I2FP.F32.U32 R19, R2 ;  /* 0x0000000200137245 */ /* 0x004fce0000201000 */
.L_x_1846:
[----:B------:R-:W-:Y:S05]  /*6750*/  BSYNC.RECONVERGENT B6 ;  /* 0x0000000000067941 */ /* 0x000fea0003800200 */
.L_x_1840:
[----:B------:R-:W0:Y:S01]  /*6760*/  LDCU.64 UR6, c[0x0][0x5f8] ;  /* 0x0000bf00ff0677ac */ /* 0x000e220008000a00 */
[----:B------:R-:W-:Y:S01]  /*6770*/  BSSY.RECONVERGENT B6, `(.L_x_1868) ;  /* 0x00000e5000067945 */ /* 0x000fe20003800200 */
[----:B------:R-:W-:-:S04]  /*6780*/  UPRMT UR4, UR40, 0x7772, URZ ;  /* 0x0000777228047896 */ /* 0x000fc800080000ff */
[----:B------:R-:W-:Y:S01]  /*6790*/  UISETP.GT.AND UP0, UPT, UR4, 0x9, UPT ;  /* 0x000000090400788c */ /* 0x000fe2000bf04270 */
[----:B0-2-4-:R-:W-:-:S04]  /*67a0*/  IADD3 R2, P0, PT, R18, UR6, RZ ;  /* 0x0000000612027c10 */ /* 0x015fc8000ff1e0ff */
        /* <DEDUP_REMOVED lines=13> */
.L_x_1872:
[----:B------:R-:W2:Y:S02]  /*6880*/  LDG.E.U8 R0, desc[UR36][R2.64] ;  /* 0x0000002402007981 */ /* 0x000ea4000c1e1100 */
[----:B--2---:R-:W-:Y:S01]  /*6890*/  I2FP.F32.U32 R0, R0 ;  /* 0x0000000000007245 */ /* 0x004fe20000201000 */
[----:B------:R-:W-:Y:S06]  /*68a0*/  BRA `(.L_x_1874) ;  /* 0x0000000c00447947 */ /* 0x000fec0003800000 */
.L_x_1871:
[----:B------:R-:W-:-:S09]  /*68b0*/  UISETP.NE.AND UP0, UPT, UR4, 0x2, UPT ;  /* 0x000000020400788c */ /* 0x000fd2000bf05270 */
[----:B------:R-:W-:Y:S05]  /*68c0*/  BRA.U !UP0, `(.L_x_1875) ;  /* 0x0000000108287547 */ /* 0x000fea000b800000 */
[----:B------:R-:W-:-:S09]  /*68d0*/  UISETP.NE.AND UP0, UPT, UR4, 0x3, UPT ;  /* 0x000000030400788c */ /* 0x000fd2000bf05270 */
[----:B------:R-:W-:Y:S05]  /*68e0*/  BRA.U !UP0, `(.L_x_1876) ;  /* 0x0000000108147547 */ /* 0x000fea000b800000 */
[----:B------:R-:W-:-:S09]  /*68f0*/  UISETP.NE.AND UP0, UPT, UR4, 0x4, UPT ;  /* 0x000000040400788c */ /* 0x000fd2000bf05270 */
[----:B------:R-:W-:Y:S05]  /*6900*/  BRA.U UP0, `(.L_x_1873) ;  /* 0x0000000900d07547 */ /* 0x000fea000b800000 */
[----:B------:R-:W2:Y:S02]  /*6910*/  LDG.E.64 R2, desc[UR36][R2.64] ;  /* 0x0000002402027981 */ /* 0x000ea4000c1e1b00 */
[----:B--2---:R0:W2:Y:S02]  /*6920*/  I2F.S64 R0, R2 ;  /* 0x0000000200007312 */ /* 0x0040a40000301400 */
[----:B0-2---:R-:W-:Y:S05]  /*6930*/  BRA `(.L_x_1874) ;  /* 0x0000000c00207947 */ /* 0x005fea0003800000 */
.L_x_1876:
[----:B------:R-:W2:Y:S02]  /*6940*/  LDG.E R0, desc[UR36][R2.64] ;  /* 0x0000002402007981 */ /* 0x000ea4000c1e1900 */
[----:B--2---:R-:W-:Y:S01]  /*6950*/  I2FP.F32.S32 R0, R0 ;  /* 0x0000000000007245 */ /* 0x004fe20000201400 */
[----:B------:R-:W-:Y:S06]  /*6960*/  BRA `(.L_x_1874) ;  /* 0x0000000c00147947 */ /* 0x000fec0003800000 */
.L_x_1875:
[----:B------:R-:W2:Y:S02]  /*6970*/  LDG.E.U16 R0, desc[UR36][R2.64] ;  /* 0x0000002402007981 */ /* 0x000ea4000c1e1500 */
[----:B--2---:R-:W0:Y:S01]  /*6980*/  I2F.S16 R0, R0 ;  /* 0x0000000000007306 */ /* 0x004e220000101400 */
[----:B------:R-:W-:Y:S05]  /*6990*/  BRA `(.L_x_1874) ;  /* 0x0000000c00087947 */ /* 0x000fea0003800000 */
.L_x_1870:
        /* <DEDUP_REMOVED lines=8> */
.L_x_1878:
[----:B------:R-:W2:Y:S02]  /*6a20*/  LDG.E.U16 R0, desc[UR36][R2.64] ;  /* 0x0000002402007981 */ /* 0x000ea4000c1e1500 */
[----:B--2---:R-:W-:Y:S01]  /*6a30*/  HADD2.F32 R0, -RZ, R0.H0_H0 ;  /* 0x20000000ff007230 */ /* 0x004fe20000004100 */
[----:B------:R-:W-:Y:S06]  /*6a40*/  BRA `(.L_x_1874) ;  /* 0x0000000800dc7947 */ /* 0x000fec0003800000 */
.L_x_1877:
        /* <DEDUP_REMOVED lines=8> */
.L_x_1880:
[----:B------:R-:W2:Y:S02]  /*6ad0*/  LDG.E.U16 R0, desc[UR36][R2.64] ;  /* 0x0000002402007981 */ /* 0x000ea4000c1e1500 */
[----:B--2---:R-:W-:Y:S01]  /*6ae0*/  HADD2.F32 R0, -RZ, R0.H0_H0 ;  /* 0x20000000ff007230 */ /* 0x004fe20000004100 */
[----:B------:R-:W-:Y:S06]  /*6af0*/  BRA `(.L_x_1874) ;  /* 0x0000000800b07947 */ /* 0x000fec0003800000 */
.L_x_1879:
        /* <DEDUP_REMOVED lines=11> */
.L_x_1869:
        /* <DEDUP_REMOVED lines=12> */
.L_x_1883:
        /* <DEDUP_REMOVED lines=11> */
.L_x_1882:
        /* <DEDUP_REMOVED lines=23> */
[----:B------:R-:W-:Y:S01]  /*6e90*/  LOP3.LUT R0, R5, 0x80000000, R0, 0xf8, !PT ;  /* 0x8000000005007812 */ /* 0x000fe200078ef800 */
[----:B------:R-:W-:Y:S06]  /*6ea0*/  BRA `(.L_x_1874) ;  /* 0x0000000400c47947 */ /* 0x000fec0003800000 */
.L_x_1885:
        /* <DEDUP_REMOVED lines=10> */
[----:B------:R-:W-:Y:S01]  /*6f50*/  LOP3.LUT R0, R0, 0x80000000, R5, 0xf8, !PT ;  /* 0x8000000000007812 */ /* 0x000fe200078ef805 */
[----:B------:R-:W-:Y:S06]  /*6f60*/  BRA `(.L_x_1874) ;  /* 0x0000000400947947 */ /* 0x000fec0003800000 */
.L_x_1884:
[----:B------:R-:W2:Y:S02]  /*6f70*/  LDG.E.U16 R0, desc[UR36][R2.64] ;  /* 0x0000002402007981 */ /* 0x000ea4000c1e1500 */
[----:B--2---:R-:W-:Y:S01]  /*6f80*/  IMAD.U32 R0, R0, 0x10000, RZ ;  /* 0x0001000000007824 */ /* 0x004fe200078e00ff */
[----:B------:R-:W-:Y:S06]  /*6f90*/  BRA `(.L_x_1874) ;  /* 0x0000000400887947 */ /* 0x000fec0003800000 */
.L_x_1881:
        /* <DEDUP_REMOVED lines=11> */
.L_x_1888:
        /* <DEDUP_REMOVED lines=20> */
.L_x_1890:
[----:B------:R-:W-:Y:S05]  /*7190*/  BSYNC.RECONVERGENT B0 ;  /* 0x0000000000007941 */ /* 0x000fea0003800200 */
.L_x_1889:
[----:B------:R-:W-:Y:S02]  /*71a0*/  SHF.L.U32 R0, R0, 0x14, RZ ;  /* 0x0000001400007819 */ /* 0x000fe400000006ff */
[----:B------:R-:W-:-:S04]  /*71b0*/  LEA R2, R2, 0x3b800000, 0x17 ;  /* 0x3b80000002027811 */ /* 0x000fc800078eb8ff */
[----:B------:R-:W-:Y:S01]  /*71c0*/  LOP3.LUT R0, R2, R0, R7, 0xfe, !PT ;  /* 0x0000000002007212 */ /* 0x000fe200078efe07 */
[----:B------:R-:W-:Y:S06]  /*71d0*/  BRA `(.L_x_1874) ;  /* 0x0000000000f87947 */ /* 0x000fec0003800000 */
.L_x_1887:
        /* <DEDUP_REMOVED lines=20> */
.L_x_1892:
[----:B------:R-:W-:Y:S05]  /*7320*/  BSYNC.RECONVERGENT B0 ;  /* 0x0000000000007941 */ /* 0x000fea0003800200 */
.L_x_1891:
[----:B------:R-:W-:Y:S01]  /*7330*/  IMAD.SHL.U32 R0, R0, 0x200000, RZ ;  /* 0x0020000000007824 */ /* 0x000fe200078e00ff */
[----:B------:R-:W-:-:S04]  /*7340*/  LEA R2, R2, 0x37800000, 0x17 ;  /* 0x3780000002027811 */ /* 0x000fc800078eb8ff */
[----:B------:R-:W-:Y:S01]  /*7350*/  LOP3.LUT R0, R2, R0, R7, 0xfe, !PT ;  /* 0x0000000002007212 */ /* 0x000fe200078efe07 */
[----:B------:R-:W-:Y:S06]  /*7360*/  BRA `(.L_x_1874) ;  /* 0x0000000000947947 */ /* 0x000fec0003800000 */
.L_x_1886:
[----:B------:R-:W-:-:S09]  /*7370*/  UISETP.NE.AND UP0, UPT, UR4, 0x1c, UPT ;  /* 0x0000001c0400788c */ /* 0x000fd2000bf05270 */
[----:B------:R-:W-:Y:S05]  /*7380*/  BRA.U !UP0, `(.L_x_1893) ;  /* 0x0000000108847547 */ /* 0x000fea000b800000 */
[----:B------:R-:W-:-:S09]  /*7390*/  UISETP.NE.AND UP0, UPT, UR4, 0x1d, UPT ;  /* 0x0000001d0400788c */ /* 0x000fd2000bf05270 */
[----:B------:R-:W-:Y:S05]  /*73a0*/  BRA.U !UP0, `(.L_x_1894) ;  /* 0x0000000108707547 */ /* 0x000fea000b800000 */
[----:B------:R-:W-:-:S09]  /*73b0*/  UISETP.NE.AND UP0, UPT, UR4, 0x2c, UPT ;  /* 0x0000002c0400788c */ /* 0x000fd2000bf05270 */
[----:B------:R-:W-:Y:S05]  /*73c0*/  BRA.U UP0, `(.L_x_1873) ;  /* 0x0000000100207547 */ /* 0x000fea000b800000 */
[----:B------:R-:W2:Y:S01]  /*73d0*/  LDG.E.U8 R2, desc[UR36][R2.64] ;  /* 0x0000002402027981 */ /* 0x000ea2000c1e1100 */
[----:B------:R-:W-:Y:S01]  /*73e0*/  HFMA2 R0, -RZ, RZ, 3.814697265625e-06, 0 ;  /* 0x00400000ff007431 */ /* 0x000fe200000001ff */
[----:B--2---:R-:W-:-:S13]  /*73f0*/  ISETP.NE.AND P0, PT, R2, RZ, PT ;  /* 0x000000ff0200720c */ /* 0x004fda0003f05270 */
[----:B------:R-:W-:Y:S05]  /*7400*/  @!P0 BRA `(.L_x_1874) ;  /* 0x00000000006c8947 */ /* 0x000fea0003800000 */
[----:B------:R-:W-:-:S13]  /*7410*/  ISETP.NE.AND P0, PT, R2, 0xff, PT ;  /* 0x000000ff0200780c */ /* 0x000fda0003f05270 */
[----:B------:R-:W-:Y:S02]  /*7420*/  @!P0 IMAD.MOV.U32 R0, RZ, RZ, 0x7f800001 ;  /* 0x7f800001ff008424 */ /* 0x000fe400078e00ff */
[----:B------:R-:W-:Y:S01]  /*7430*/  @P0 IMAD.SHL.U32 R0, R2, 0x800000, RZ ;  /* 0x0080000002000824 */ /* 0x000fe200078e00ff */
[----:B------:R-:W-:Y:S06]  /*7440*/  BRA `(.L_x_1874) ;  /* 0x00000000005c7947 */ /* 0x000fec0003800000 */
.L_x_1873:
[----:B------:R-:W-:Y:S01]  /*7450*/  MOV R2, 0x0 ;  /* 0x0000000000027802 */ /* 0x000fe20000000f00 */
[----:B------:R-:W0:Y:S01]  /*7460*/  LDCU.64 UR4, c[0x4][0x128] ;  /* 0x01002500ff0477ac */ /* 0x000e220008000a00 */
[----:B------:R-:W-:Y:S02]  /*7470*/  HFMA2 R8, -RZ, RZ, 0, 4.64916229248046875e-06 ;  /* 0x0000004eff087431 */ /* 0x000fe400000001ff */
[----:B------:R-:W-:Y:S01]  /*7480*/  IMAD.MOV.U32 R12, RZ, RZ, 0x1 ;  /* 0x00000001ff0c7424 */ /* 0x000fe200078e00ff */
[----:B------:R-:W2:Y:S01]  /*7490*/  LDCU.64 UR6, c[0x4][0x130] ;  /* 0x01002600ff0677ac */ /* 0x000ea20008000a00 */
[----:B------:R-:W4:Y:S01]  /*74a0*/  LDC.64 R2, c[0x4][R2] ;  /* 0x0100000002027b82 */ /* 0x000f220000000a00 */
[----:B------:R-:W-:Y:S01]  /*74b0*/  IMAD.MOV.U32 R13, RZ, RZ, RZ ;  /* 0x000000ffff0d7224 */ /* 0x000fe200078e00ff */
[----:B------:R-:W1:Y:S01]  /*74c0*/  LDCU.64 UR8, c[0x4][0x18] ;  /* 0x01000300ff0877ac */ /* 0x000e620008000a00 */
[----:B0-----:R-:W-:Y:S01]  /*74d0*/  MOV R4, UR4 ;  /* 0x0000000400047c02 */ /* 0x001fe20008000f00 */
[----:B------:R-:W-:-:S02]  /*74e0*/  IMAD.U32 R5, RZ, RZ, UR5 ;  /* 0x00000005ff057e24 */ /* 0x000fc4000f8e00ff */
[----:B--2---:R-:W-:Y:S01]  /*74f0*/  IMAD.U32 R6, RZ, RZ, UR6 ;  /* 0x00000006ff067e24 */ /* 0x004fe2000f8e00ff */
[----:B------:R-:W-:Y:S01]  /*7500*/  MOV R7, UR7 ;  /* 0x0000000700077c02 */ /* 0x000fe20008000f00 */
[----:B-1----:R-:W-:Y:S02]  /*7510*/  IMAD.U32 R10, RZ, RZ, UR8 ;  /* 0x00000008ff0a7e24 */ /* 0x002fe4000f8e00ff */
[----:B------:R-:W-:-:S07]  /*7520*/  IMAD.U32 R11, RZ, RZ, UR9 ;  /* 0x00000009ff0b7e24 */ /* 0x000fce000f8e00ff */
[----:B------:R-:W-:-:S07]  /*7530*/  LEPC R20, `(.L_x_1895) ;  /* 0x000000001014794e */ /* 0x000fce0000000000 */
[----:B---345:R-:W-:Y:S05]  /*7540*/  CALL.ABS.NOINC R2 ;  /* 0x0000000002007343 */ /* 0x038fea0003c00000 */
.L_x_1895:
[----:B------:R-:W-:Y:S01]  /*7550*/  MOV R0, RZ ;  /* 0x000000ff00007202 */ /* 0x000fe20000000f00 */
[----:B------:R-:W-:Y:S06]  /*7560*/  BRA `(.L_x_1874) ;  /* 0x0000000000147947 */ /* 0x000fec0003800000 */
.L_x_1894:
[----:B------:R-:W2:Y:S02]  /*7570*/  LDG.E.64 R2, desc[UR36][R2.64] ;  /* 0x0000002402027981 */ /* 0x000ea4000c1e1b00 */
[----:B--2---:R0:W2:Y:S02]  /*7580*/  I2F.U64 R0, R2 ;  /* 0x0000000200007312 */ /* 0x0040a40000301000 */
[----:B0-2---:R-:W-:Y:S05]  /*7590*/  BRA `(.L_x_1874) ;  /* 0x0000000000087947 */ /* 0x005fea0003800000 */
.L_x_1893:
[----:B------:R-:W2:Y:S02]  /*75a0*/  LDG.E R0, desc[UR36][R2.64] ;  /* 0x0000002402007981 */ /* 0x000ea4000c1e1900 */
[----:B--2---:R-:W-:-:S07]  /*75b0*/  I2FP.F32.U32 R0, R0 ;  /* 0x0000000000007245 */ /* 0x004fce0000201000 */
.L_x_1874:
[----:B------:R-:W-:Y:S05]  /*75c0*/  BSYNC.RECONVERGENT B6 ;  /* 0x0000000000067941 */ /* 0x000fea0003800200 */
.L_x_1868:
[----:B------:R-:W0:Y:S01]  /*75d0*/  LDCU.64 UR6, c[0x0][0x600] ;  /* 0x0000c000ff0677ac */ /* 0x000e220008000a00 */
[----:B------:R-:W2:Y:S01]  /*75e0*/  LDCU.64 UR4, c[0x0][0x5e8] ;  /* 0x0000bd00ff0477ac */ /* 0x000ea20008000a00 */
[----:B------:R-:W-:-:S04]  /*75f0*/  ULOP3.LUT UR8, UR40, 0xff, URZ, 0xc0, !UPT ;  /* 0x000000ff28087892 */ /* 0x000fc8000f8ec0ff */
[----:B------:R-:W-:Y:S01]  /*7600*/  UISETP.GT.AND UP0, UPT, UR8, 0x9, UPT ;  /* 0x000000090800788c */ /* 0x000fe2000bf04270 */
[C---:B0----5:R-:W-:Y:S02]  /*7610*/  FSETP.GE.FTZ.AND P1, PT, R0.reuse, UR7, PT ;  /* 0x0000000700007c0b */ /* 0x061fe4000bf36000 */
[----:B------:R-:W-:Y:S02]  /*7620*/  FSETP.GTU.FTZ.AND P0, PT, R0, UR6, PT ;  /* 0x0000000600007c0b */ /* 0x000fe4000bf1c000 */
[----:B--2-4-:R-:W-:Y:S02]  /*7630*/  IADD3 R2, P2, PT, R16, UR4, RZ ;  /* 0x0000000410027c10 */ /* 0x014fe4000ff5e0ff */
[----:B-1-3--:R-:W-:-:S03]  /*7640*/  FSEL R4, R19, RZ, !P1 ;  /* 0x000000ff13047208 */ /* 0x00afc60004800000 */
[----:B------:R-:W-:Y:S01]  /*7650*/  IMAD.X R3, RZ, RZ, UR5, P2 ;  /* 0x00000005ff037e24 */ /* 0x000fe200090e06ff */
        /* <DEDUP_REMOVED lines=13> */
.L_x_1899:
[----:B------:R-:W0:Y:S02]  /*7730*/  F2I.S64.TRUNC R4, R4 ;  /* 0x0000000400047311 */ /* 0x000e24000020d900 */
[----:B0-----:R-:W-:-:S05]  /*7740*/  IMAD.MOV.U32 R7, RZ, RZ, R4 ;  /* 0x000000ffff077224 */ /* 0x001fca00078e0004 */
[----:B------:R0:W-:Y:S01]  /*7750*/  STG.E.U8 desc[UR36][R2.64], R7 ;  /* 0x0000000702007986 */ /* 0x0001e2000c101124 */
[----:B------:R-:W-:Y:S05]  /*7760*/  BRA `(.L_x_1901) ;  /* 0x0000000c00287947 */ /* 0x000fea0003800000 */
.L_x_1898:
        /* <DEDUP_REMOVED lines=9> */
.L_x_1903:
[----:B------:R-:W0:Y:S02]  /*7800*/  F2I.FTZ.TRUNC.NTZ R5, R4 ;  /* 0x0000000400057305 */ /* 0x000e24000021f100 */
[----:B0-----:R0:W-:Y:S01]  /*7810*/  STG.E desc[UR36][R2.64], R5 ;  /* 0x0000000502007986 */ /* 0x0011e2000c101924 */
[----:B------:R-:W-:Y:S05]  /*7820*/  BRA `(.L_x_1901) ;  /* 0x0000000800f87947 */ /* 0x000fea0003800000 */
.L_x_1902:
[----:B------:R-:W0:Y:S02]  /*7830*/  F2I.FTZ.TRUNC.NTZ R5, R4 ;  /* 0x0000000400057305 */ /* 0x000e24000021f100 */
[----:B0-----:R0:W-:Y:S01]  /*7840*/  STG.E.U16 desc[UR36][R2.64], R5 ;  /* 0x0000000502007986 */ /* 0x0011e2000c101524 */
[----:B------:R-:W-:Y:S05]  /*7850*/  BRA `(.L_x_1901) ;  /* 0x0000000800ec7947 */ /* 0x000fea0003800000 */
.L_x_1897:
        /* <DEDUP_REMOVED lines=8> */
.L_x_1905:
[----:B------:R-:W-:-:S05]  /*78e0*/  F2FP.F16.F32.PACK_AB R4, RZ, R4 ;  /* 0x00000004ff04723e */ /* 0x000fca00000000ff */
[----:B------:R0:W-:Y:S01]  /*78f0*/  STG.E.U16 desc[UR36][R2.64], R4 ;  /* 0x0000000402007986 */ /* 0x0001e2000c101524 */
[----:B------:R-:W-:Y:S05]  /*7900*/  BRA `(.L_x_1901) ;  /* 0x0000000800c07947 */ /* 0x000fea0003800000 */
.L_x_1904:
[----:B------:R-:W-:-:S09]  /*7910*/  UISETP.NE.AND UP0, UPT, UR8, 0x7, UPT ;  /* 0x000000070800788c */ /* 0x000fd2000bf05270 */
[----:B------:R-:W-:Y:S05]  /*7920*/  BRA.U !UP0, `(.L_x_1906) ;  /* 0x00000001082c7547 */ /* 0x000fea000b800000 */
[----:B------:R-:W-:-:S09]  /*7930*/  UISETP.NE.AND UP0, UPT, UR8, 0x8, UPT ;  /* 0x000000080800788c */ /* 0x000fd2000bf05270 */
[----:B------:R-:W-:Y:S05]  /*7940*/  BRA.U !UP0, `(.L_x_1907) ;  /* 0x0000000108147547 */ /* 0x000fea000b800000 */
[----:B------:R-:W-:-:S09]  /*7950*/  UISETP.NE.AND UP0, UPT, UR8, 0x9, UPT ;  /* 0x000000090800788c */ /* 0x000fd2000bf05270 */
[----:B------:R-:W-:Y:S05]  /*7960*/  BRA.U UP0, `(.L_x_1900) ;  /* 0x0000000500d07547 */ /* 0x000fea000b800000 */
[----:B------:R-:W-:-:S05]  /*7970*/  HFMA2 R5, -RZ, RZ, 0, 0 ;  /* 0x00000000ff057431 */ /* 0x000fca00000001ff */
[----:B------:R0:W-:Y:S01]  /*7980*/  STG.E.64 desc[UR36][R2.64], R4 ;  /* 0x0000000402007986 */ /* 0x0001e2000c101b24 */
[----:B------:R-:W-:Y:S05]  /*7990*/  BRA `(.L_x_1901) ;  /* 0x00000008009c7947 */ /* 0x000fea0003800000 */
.L_x_1907:
[----:B------:R-:W-:-:S04]  /*79a0*/  F2FP.F16.F32.PACK_AB R5, RZ, R4 ;  /* 0x00000004ff05723e */ /* 0x000fc800000000ff */
[----:B------:R-:W-:-:S05]  /*79b0*/  PRMT R5, R5, 0x5410, RZ ;  /* 0x0000541005057816 */ /* 0x000fca00000000ff */
[----:B------:R0:W-:Y:S01]  /*79c0*/  STG.E desc[UR36][R2.64], R5 ;  /* 0x0000000502007986 */ /* 0x0001e2000c101924 */
[----:B------:R-:W-:Y:S05]  /*79d0*/  BRA `(.L_x_1901) ;  /* 0x00000008008c7947 */ /* 0x000fea0003800000 */
.L_x_1906:
[----:B------:R-:W-:-:S06]  /*79e0*/  FMUL.FTZ R4, R4, 1 ;  /* 0x3f80000004047820 */ /* 0x000fcc0000410000 */
[----:B------:R-:W0:Y:S02]  /*79f0*/  F2F.F64.F32 R4, R4 ;  /* 0x0000000400047310 */ /* 0x000e240000201800 */
[----:B0-----:R0:W-:Y:S01]  /*7a00*/  STG.E.64 desc[UR36][R2.64], R4 ;  /* 0x0000000402007986 */ /* 0x0011e2000c101b24 */
[----:B------:R-:W-:Y:S05]  /*7a10*/  BRA `(.L_x_1901) ;  /* 0x00000008007c7947 */ /* 0x000fea0003800000 */
.L_x_1896:
        /* <DEDUP_REMOVED lines=13> */
.L_x_1911:
[----:B------:R-:W-:Y:S01]  /*7af0*/  LOP3.LUT R6, R4, 0x7fffffff, RZ, 0xc0, !PT ;  /* 0x7fffffff04067812 */ /* 0x000fe200078ec0ff */
[----:B------:R-:W-:Y:S01]  /*7b00*/  BSSY.RECONVERGENT B0, `(.L_x_1912) ;  /* 0x0000012000007945 */ /* 0x000fe20003800200 */
[----:B------:R-:W-:Y:S02]  /*7b10*/  IMAD.MOV.U32 R0, RZ, RZ, 0x80 ;  /* 0x00000080ff007424 */ /* 0x000fe400078e00ff */
        /* <DEDUP_REMOVED lines=13> */
.L_x_1914:
[----:B------:R-:W-:-:S04]  /*7bf0*/  SHF.R.U32.HI R4, RZ, 0x18, R4 ;  /* 0x00000018ff047819 */ /* 0x000fc80000011604 */
[----:B------:R-:W-:-:S04]  /*7c00*/  LOP3.LUT R4, R5, 0x80, R4, 0xf8, !PT ;  /* 0x0000008005047812 */ /* 0x000fc800078ef804 */
[----:B------:R-:W-:-:S07]  /*7c10*/  PRMT R0, R4, 0x7610, R0 ;  /* 0x0000761004007816 */ /* 0x000fce0000000000 */
.L_x_1913:
[----:B------:R-:W-:Y:S05]  /*7c20*/  BSYNC.RECONVERGENT B0 ;  /* 0x0000000000007941 */ /* 0x000fea0003800200 */
.L_x_1912:
[----:B------:R0:W-:Y:S01]  /*7c30*/  STG.E.U8 desc[UR36][R2.64], R0 ;  /* 0x0000000002007986 */ /* 0x0001e2000c101124 */
[----:B------:R-:W-:Y:S05]  /*7c40*/  BRA `(.L_x_1901) ;  /* 0x0000000400f07947 */ /* 0x000fea0003800000 */
.L_x_1910:
        /* <DEDUP_REMOVED lines=16> */
.L_x_1917:
[----:B------:R-:W-:-:S04]  /*7d50*/  SHF.R.U32.HI R4, RZ, 0x18, R4 ;  /* 0x00000018ff047819 */ /* 0x000fc80000011604 */
[----:B------:R-:W-:-:S04]  /*7d60*/  LOP3.LUT R5, R5, 0x80, R4, 0xf8, !PT ;  /* 0x0000008005057812 */ /* 0x000fc800078ef804 */
[----:B------:R-:W-:-:S07]  /*7d70*/  PRMT R0, R5, 0x7610, R0 ;  /* 0x0000761005007816 */ /* 0x000fce0000000000 */
.L_x_1916:
[----:B------:R-:W-:Y:S05]  /*7d80*/  BSYNC.RECONVERGENT B0 ;  /* 0x0000000000007941 */ /* 0x000fea0003800200 */
.L_x_1915:
[----:B------:R0:W-:Y:S01]  /*7d90*/  STG.E.U8 desc[UR36][R2.64], R0 ;  /* 0x0000000002007986 */ /* 0x0001e2000c101124 */
[----:B------:R-:W-:Y:S05]  /*7da0*/  BRA `(.L_x_1901) ;  /* 0x0000000400987947 */ /* 0x000fea0003800000 */
.L_x_1909:
[----:B------:R-:W-:-:S09]  /*7db0*/  UISETP.NE.AND UP0, UPT, UR8, 0x1c, UPT ;  /* 0x0000001c0800788c */ /* 0x000fd2000bf05270 */
[----:B------:R-:W-:Y:S05]  /*7dc0*/  BRA.U !UP0, `(.L_x_1918) ;  /* 0x0000000108587547 */ /* 0x000fea000b800000 */
[----:B------:R-:W-:-:S09]  /*7dd0*/  UISETP.NE.AND UP0, UPT, UR8, 0x1d, UPT ;  /* 0x0000001d0800788c */ /* 0x000fd2000bf05270 */
[----:B------:R-:W-:Y:S05]  /*7de0*/  BRA.U !UP0, `(.L_x_1919) ;  /* 0x0000000108447547 */ /* 0x000fea000b800000 */
[----:B------:R-:W-:-:S09]  /*7df0*/  UISETP.NE.AND UP0, UPT, UR8, 0x2c, UPT ;  /* 0x0000002c0800788c */ /* 0x000fd2000bf05270 */
[----:B------:R-:W-:Y:S05]  /*7e00*/  BRA.U UP0, `(.L_x_1900) ;  /* 0x0000000100a87547 */ /* 0x000fea000b800000 */
[----:B------:R-:W-:-:S04]  /*7e10*/  SHF.R.U32.HI R6, RZ, 0x17, R4 ;  /* 0x00000017ff067819 */ /* 0x000fc80000011604 */
[----:B------:R-:W-:-:S04]  /*7e20*/  LOP3.LUT R5, R6, 0xff, RZ, 0xc0, !PT ;  /* 0x000000ff06057812 */ /* 0x000fc800078ec0ff */
[----:B------:R-:W-:-:S13]  /*7e30*/  ISETP.NE.AND P1, PT, R5, 0xff, PT ;  /* 0x000000ff0500780c */ /* 0x000fda0003f25270 */
[--C-:B------:R-:W-:Y:S02]  /*7e40*/  @P1 SHF.R.U32.HI R0, RZ, 0x16, R4.reuse ;  /* 0x00000016ff001819 */ /* 0x100fe40000011604 */
[----:B------:R-:W-:Y:S01]  /*7e50*/  @P1 LOP3.LUT P0, RZ, R5, 0x3fffff, R4, 0xf8, !PT ;  /* 0x003fffff05ff1812 */ /* 0x000fe2000780f804 */
[----:B------:R-:W-:Y:S01]  /*7e60*/  HFMA2 R5, -RZ, RZ, 0, 1.5199184417724609375e-05 ;  /* 0x000000ffff057431 */ /* 0x000fe200000001ff */
        /* <DEDUP_REMOVED lines=9> */
.L_x_1919:
[----:B------:R-:W0:Y:S02]  /*7f00*/  F2I.U64.TRUNC R4, R4 ;  /* 0x0000000400047311 */ /* 0x000e24000020d800 */
[----:B0-----:R0:W-:Y:S01]  /*7f10*/  STG.E.64 desc[UR36][R2.64], R4 ;  /* 0x0000000402007986 */ /* 0x0011e2000c101b24 */
[----:B------:R-:W-:Y:S05]  /*7f20*/  BRA `(.L_x_1901) ;  /* 0x0000000400387947 */ /* 0x000fea0003800000 */
.L_x_1918:
[----:B------:R-:W0:Y:S02]  /*7f30*/  F2I.FTZ.U32.TRUNC.NTZ R5, R4 ;  /* 0x0000000400057305 */ /* 0x000e24000021f000 */
[----:B0-----:R0:W-:Y:S01]  /*7f40*/  STG.E desc[UR36][R2.64], R5 ;  /* 0x0000000502007986 */ /* 0x0011e2000c101924 */
[----:B------:R-:W-:Y:S05]  /*7f50*/  BRA `(.L_x_1901) ;  /* 0x00000004002c7947 */ /* 0x000fea0003800000 */
.L_x_1908:
        /* <DEDUP_REMOVED lines=10> */
.L_x_1921:
[----:B------:R-:W-:Y:S01]  /*8000*/  FMUL.FTZ R4, R4, 1 ;  /* 0x3f80000004047820 */ /* 0x000fe20000410000 */
[----:B------:R-:W-:-:S05]  /*8010*/  CS2R R6, SRZ ;  /* 0x0000000000067805 */ /* 0x000fca000001ff00 */
[----:B------:R-:W0:Y:S02]  /*8020*/  F2F.F64.F32 R4, R4 ;  /* 0x0000000400047310 */ /* 0x000e240000201800 */
[----:B0-----:R3:W-:Y:S01]  /*8030*/  STG.E.128 desc[UR36][R2.64], R4 ;  /* 0x0000000402007986 */ /* 0x0017e2000c101d24 */
[----:B------:R-:W-:Y:S05]  /*8040*/  BRA `(.L_x_1901) ;  /* 0x0000000000f07947 */ /* 0x000fea0003800000 */
.L_x_1920:
[----:B------:R-:W-:-:S09]  /*8050*/  UISETP.NE.AND UP0, UPT, UR8, 0xf, UPT ;  /* 0x0000000f0800788c */ /* 0x000fd2000bf05270 */
[----:B------:R-:W-:Y:S05]  /*8060*/  BRA.U !UP0, `(.L_x_1922) ;  /* 0x0000000108e07547 */ /* 0x000fea000b800000 */
[----:B------:R-:W-:-:S09]  /*8070*/  UISETP.NE.AND UP0, UPT, UR8, 0x17, UPT ;  /* 0x000000170800788c */ /* 0x000fd2000bf05270 */
[----:B------:R-:W-:Y:S05]  /*8080*/  BRA.U !UP0, `(.L_x_1923) ;  /* 0x00000001088c7547 */ /* 0x000fea000b800000 */
[----:B------:R-:W-:-:S09]  /*8090*/  UISETP.NE.AND UP0, UPT, UR8, 0x18, UPT ;  /* 0x000000180800788c */ /* 0x000fd2000bf05270 */
[----:B------:R-:W-:Y:S05]  /*80a0*/  BRA.U !UP0, `(.L_x_1924) ;  /* 0x0000000108447547 */ /* 0x000fea000b800000 */
.L_x_1900:
        /* <DEDUP_REMOVED lines=16> */
.L_x_1925:
[----:B------:R-:W-:Y:S05]  /*81b0*/  BRA `(.L_x_1901) ;  /* 0x0000000000947947 */ /* 0x000fea0003800000 */
.L_x_1924:
[----:B------:R-:W-:Y:S01]  /*81c0*/  LOP3.LUT R6, R4, 0x7fffffff, RZ, 0xc0, !PT ;  /* 0x7fffffff04067812 */ /* 0x000fe200078ec0ff */
[----:B------:R-:W-:Y:S01]  /*81d0*/  BSSY.RECONVERGENT B0, `(.L_x_1926) ;  /* 0x000000b000007945 */ /* 0x000fe20003800200 */
[----:B------:R-:W-:Y:S01]  /*81e0*/  SHF.R.U32.HI R7, RZ, 0x18, R4 ;  /* 0x00000018ff077819 */ /* 0x000fe20000011604 */
[----:B------:R-:W-:Y:S01]  /*81f0*/  IMAD.MOV.U32 R0, RZ, RZ, 0x7f ;  /* 0x0000007fff007424 */ /* 0x000fe200078e00ff */
        /* <DEDUP_REMOVED lines=8> */
.L_x_1927:
[----:B------:R-:W-:Y:S05]  /*8280*/  BSYNC.RECONVERGENT B0 ;  /* 0x0000000000007941 */ /* 0x000fea0003800200 */
.L_x_1926:
[----:B------:R-:W-:-:S05]  /*8290*/  LOP3.LUT R5, R0, 0x80, R7, 0xf8, !PT ;  /* 0x0000008000057812 */ /* 0x000fca00078ef807 */
[----:B------:R1:W-:Y:S01]  /*82a0*/  STG.E.U8 desc[UR36][R2.64], R5 ;  /* 0x0000000502007986 */ /* 0x0003e2000c101124 */
[----:B------:R-:W-:Y:S05]  /*82b0*/  BRA `(.L_x_1901) ;  /* 0x0000000000547947 */ /* 0x000fea0003800000 */
.L_x_1923:
[----:B------:R-:W-:Y:S01]  /*82c0*/  LOP3.LUT R6, R4, 0x7fffffff, RZ, 0xc0, !PT ;  /* 0x7fffffff04067812 */ /* 0x000fe200078ec0ff */
[----:B------:R-:W-:Y:S03]  /*82d0*/  BSSY.RECONVERGENT B0, `(.L_x_1928) ;  /* 0x000000d000007945 */ /* 0x000fe60003800200 */
        /* <DEDUP_REMOVED lines=9> */
.L_x_1929:
[----:B------:R-:W-:Y:S01]  /*8370*/  IMAD.MOV.U32 R0, RZ, RZ, 0x7f ;  /* 0x0000007fff007424 */ /* 0x000fe200078e00ff */
[----:B------:R-:W-:-:S04]  /*8380*/  ISETP.GT.U32.AND P0, PT, R6, 0x7f800000, PT ;  /* 0x7f8000000600780c */ /* 0x000fc80003f04070 */
[----:B------:R-:W-:-:S09]  /*8390*/  SEL R0, R0, 0x7c, P0 ;  /* 0x0000007c00007807 */ /* 0x000fd20000000000 */
.L_x_1930:
[----:B------:R-:W-:Y:S05]  /*83a0*/  BSYNC.RECONVERGENT B0 ;  /* 0x0000000000007941 */ /* 0x000fea0003800200 */
.L_x_1928:
[----:B------:R-:W-:-:S04]  /*83b0*/  SHF.R.U32.HI R5, RZ, 0x18, R4 ;  /* 0x00000018ff057819 */ /* 0x000fc80000011604 */
[----:B------:R-:W-:-:S05]  /*83c0*/  LOP3.LUT R5, R0, 0x80, R5, 0xf8, !PT ;  /* 0x0000008000057812 */ /* 0x000fca00078ef805 */
[----:B------:R2:W-:Y:S01]  /*83d0*/  STG.E.U8 desc[UR36][R2.64], R5 ;  /* 0x0000000502007986 */ /* 0x0005e2000c101124 */
[----:B------:R-:W-:Y:S05]  /*83e0*/  BRA `(.L_x_1901) ;  /* 0x0000000000087947 */ /* 0x000fea0003800000 */
.L_x_1922:
[----:B------:R-:W-:-:S05]  /*83f0*/  F2FP.BF16.F32.PACK_AB R4, RZ, R4 ;  /* 0x00000004ff04723e */ /* 0x000fca00000010ff */
[----:B------:R0:W-:Y:S02]  /*8400*/  STG.E.U16 desc[UR36][R2.64], R4 ;  /* 0x0000000402007986 */ /* 0x0001e4000c101524 */
.L_x_1901:
[----:B------:R-:W-:-:S07]  /*8410*/  IADD3 R17, PT, PT, R17, 0x80, RZ ;  /* 0x0000008011117810 */ /* 0x000fce0007ffe0ff */
.L_x_1838:
[----:B------:R-:W-:Y:S05]  /*8420*/  BSYNC.RECONVERGENT B7 ;  /* 0x0000000000077941 */ /* 0x000fea0003800200 */
.L_x_1837:
[----:B------:R-:W5:Y:S01]  /*8430*/  LDCU UR4, c[0x0][0x380] ;  /* 0x00007000ff0477ac */ /* 0x000f620008000800 */
[----:B------:R-:W-:Y:S01]  /*8440*/  BSSY.RECONVERGENT B7, `(.L_x_1931) ;  /* 0x0000418000077945 */ /* 0x000fe20003800200 */
[----:B-----5:R-:W-:-:S13]  /*8450*/  ISETP.GE.AND P0, PT, R17, UR4, PT ;  /* 0x0000000411007c0c */ /* 0x020fda000bf06270 */
[----:B------:R-:W-:Y:S05]  /*8460*/  @P0 BRA `(.L_x_1932) ;  /* 0x0000004000540947 */ /* 0x000fea0003800000 */
[----:B------:R-:W5:Y:S01]  /*8470*/  LDCU UR4, c[0x0][0x388] ;  /* 0x00007100ff0477ac */ /* 0x000f620008000800 */
[----:B------:R-:W-:Y:S01]  /*8480*/  IMAD.MOV.U32 R18, RZ, RZ, RZ ;  /* 0x000000ffff127224 */ /* 0x000fe200078e00ff */
[----:B------:R-:W-:Y:S01]  /*8490*/  MOV R16, RZ ;  /* 0x000000ff00107202 */ /* 0x000fe20000000f00 */
[----:B0-----:R-:W-:Y:S01]  /*84a0*/  IMAD.MOV.U32 R0, RZ, RZ, RZ ;  /* 0x000000ffff007224 */ /* 0x001fe200078e00ff */
        /* <DEDUP_REMOVED lines=350> */
.L_x_1933:
[----:B------:R-:W1:Y:S01]  /*9a90*/  LDCU.64 UR6, c[0x0][0x5f0] ;  /* 0x0000be00ff0677ac */ /* 0x000e620008000a00 */
[----:B------:R-:W-:Y:S01]  /*9aa0*/  BSSY.RECONVERGENT B6, `(.L_x_1934) ;  /* 0x00000e5000067945 */ /* 0x000fe20003800200 */
[----:B------:R-:W-:-:S04]  /*9ab0*/  UPRMT UR4, UR40, 0x7771, URZ ;  /* 0x0000777128047896 */ /* 0x000fc800080000ff */
[----:B------:R-:W-:Y:S01]  /*9ac0*/  UISETP.GT.AND UP0, UPT, UR4, 0x9, UPT ;  /* 0x000000090400788c */ /* 0x000fe2000bf04270 */
[----:B-1234-:R-:W-:-:S04]  /*9ad0*/  IADD3 R2, P0, PT, R0, UR6, RZ ;  /* 0x0000000600027c10 */ /* 0x01efc8000ff1e0ff */
        /* <DEDUP_REMOVED lines=13> */
.L_x_1938:
[----:B------:R-:W2:Y:S02]  /*9bb0*/  LDG.E.U8 R2, desc[UR36][R2.64] ;  /* 0x0000002402027981 */ /* 0x000ea4000c1e1100 */
[----:B--2---:R-:W-:Y:S01]  /*9bc0*/  I2FP.F32.U32 R19, R2 ;  /* 0x0000000200137245 */ /* 0x004fe20000201000 */
[----:B------:R-:W-:Y:S06]  /*9bd0*/  BRA `(.L_x_1940) ;  /* 0x0000000c00447947 */ /* 0x000fec0003800000 */
.L_x_1937:
        /* <DEDUP_REMOVED lines=9> */
.L_x_1942:
[----:B------:R-:W2:Y:S02]  /*9c70*/  LDG.E R2, desc[UR36][R2.64] ;  /* 0x0000002402027981 */ /* 0x000ea4000c1e1900 */
[----:B--2---:R-:W-:Y:S01]  /*9c80*/  I2FP.F32.S32 R19, R2 ;  /* 0x0000000200137245 */ /* 0x004fe20000201400 */
[----:B------:R-:W-:Y:S06]  /*9c90*/  BRA `(.L_x_1940) ;  /* 0x0000000c00147947 */ /* 0x000fec0003800000 */
.L_x_1941:
[----:B------:R-:W2:Y:S02]  /*9ca0*/  LDG.E.U16 R2, desc[UR36][R2.64] ;  /* 0x0000002402027981 */ /* 0x000ea4000c1e1500 */
[----:B--2---:R0:W1:Y:S01]  /*9cb0*/  I2F.S16 R19, R2 ;  /* 0x0000000200137306 */ /* 0x0040620000101400 */
[----:B------:R-:W-:Y:S05]  /*9cc0*/  BRA `(.L_x_1940) ;  /* 0x0000000c00087947 */ /* 0x000fea0003800000 */
.L_x_1936:
        /* <DEDUP_REMOVED lines=8> */
.L_x_1944:
[----:B------:R-:W2:Y:S02]  /*9d50*/  LDG.E.U16 R2, desc[UR36][R2.64] ;  /* 0x0000002402027981 */ /* 0x000ea4000c1e1500 */
[----:B--2---:R-:W-:Y:S01]  /*9d60*/  HADD2.F32 R19, -RZ, R2.H0_H0 ;  /* 0x20000002ff137230 */ /* 0x004fe20000004100 */
[----:B------:R-:W-:Y:S06]  /*9d70*/  BRA `(.L_x_1940) ;  /* 0x0000000800dc7947 */ /* 0x000fec0003800000 */
.L_x_1943:
        /* <DEDUP_REMOVED lines=8> */
.L_x_1946:
[----:B------:R-:W2:Y:S02]  /*9e00*/  LDG.E.U16 R2, desc[UR36][R2.64] ;  /* 0x0000002402027981 */ /* 0x000ea4000c1e1500 */
[----:B--2---:R-:W-:Y:S01]  /*9e10*/  HADD2.F32 R19, -RZ, R2.H0_H0 ;  /* 0x20000002ff137230 */ /* 0x004fe20000004100 */
[----:B------:R-:W-:Y:S06]  /*9e20*/  BRA `(.L_x_1940) ;  /* 0x0000000800b07947 */ /* 0x000fec0003800000 */
.L_x_1945:
        /* <DEDUP_REMOVED lines=11> */
.L_x_1935:
        /* <DEDUP_REMOVED lines=12> */
.L_x_1949:
        /* <DEDUP_REMOVED lines=11> */
.L_x_1948:
        /* <DEDUP_REMOVED lines=25> */
.L_x_1951:
[----:B------:R-:W2:Y:S02]  /*a1e0*/  LDG.E.U8 R2, desc[UR36][R2.64] ;  /* 0x0000002402027981 */ /* 0x000ea4000c1e1100 */
[C---:B--2---:R-:W-:Y:S01]  /*a1f0*/  IMAD.SHL.U32 R0, R2.reuse, 0x2000000, RZ ;  /* 0x0200000002007824 */ /* 0x044fe200078e00ff */
[----:B------:R-:W-:-:S04]  /*a200*/  SHF.L.U32 R5, R2, 0x8, RZ ;  /* 0x0000000802057819 */ /* 0x000fc800000006ff */
        /* <DEDUP_REMOVED lines=9> */
.L_x_1950:
[----:B------:R-:W2:Y:S02]  /*a2a0*/  LDG.E.U16 R2, desc[UR36][R2.64] ;  /* 0x0000002402027981 */ /* 0x000ea4000c1e1500 */
[----:B--2---:R-:W-:Y:S01]  /*a2b0*/  IMAD.U32 R19, R2, 0x10000, RZ ;  /* 0x0001000002137824 */ /* 0x004fe200078e00ff */
[----:B------:R-:W-:Y:S06]  /*a2c0*/  BRA `(.L_x_1940) ;  /* 0x0000000400887947 */ /* 0x000fec0003800000 */
.L_x_1947:
        /* <DEDUP_REMOVED lines=11> */
.L_x_1954:
        /* <DEDUP_REMOVED lines=20> */
.L_x_1956:
[----:B------:R-:W-:Y:S05]  /*a4c0*/  BSYNC.RECONVERGENT B0 ;  /* 0x0000000000007941 */ /* 0x000fea0003800200 */
.L_x_1955:
[----:B------:R-:W-:Y:S02]  /*a4d0*/  SHF.L.U32 R0, R0, 0x14, RZ ;  /* 0x0000001400007819 */ /* 0x000fe400000006ff */
[----:B------:R-:W-:-:S04]  /*a4e0*/  LEA R2, R2, 0x3b800000, 0x17 ;  /* 0x3b80000002027811 */ /* 0x000fc800078eb8ff */
[----:B------:R-:W-:Y:S01]  /*a4f0*/  LOP3.LUT R19, R2, R0, R19, 0xfe, !PT ;  /* 0x0000000002137212 */ /* 0x000fe200078efe13 */
[----:B------:R-:W-:Y:S06]  /*a500*/  BRA `(.L_x_1940) ;  /* 0x0000000000f87947 */ /* 0x000fec0003800000 */
.L_x_1953:
        /* <DEDUP_REMOVED lines=20> */
.L_x_1958:
[----:B------:R-:W-:Y:S05]  /*a650*/  BSYNC.RECONVERGENT B0 ;  /* 0x0000000000007941 */ /* 0x000fea0003800200 */
.L_x_1957:
[----:B------:R-:W-:Y:S01]  /*a660*/  IMAD.SHL.U32 R0, R0, 0x200000, RZ ;  /* 0x0020000000007824 */ /* 0x000fe200078e00ff */
[----:B------:R-:W-:-:S04]  /*a670*/  LEA R2, R2, 0x37800000, 0x17 ;  /* 0x3780000002027811 */ /* 0x000fc800078eb8ff */
[----:B------:R-:W-:Y:S01]  /*a680*/  LOP3.LUT R19, R2, R0, R19, 0xfe, !PT ;  /* 0x0000000002137212 */ /* 0x000fe200078efe13 */
[----:B------:R-:W-:Y:S06]  /*a690*/  BRA `(.L_x_1940) ;  /* 0x0000000000947947 */ /* 0x000fec0003800000 */
.L_x_1952:
        /* <DEDUP_REMOVED lines=14> */
.L_x_1939:
        /* <DEDUP_REMOVED lines=10> */
[----:B-1----:R-:W-:Y:S01]  /*a820*/  IMAD.U32 R6, RZ, RZ, UR6 ;  /* 0x00000006ff067e24 */ /* 0x002fe2000f8e00ff */
[----:B------:R-:W-:Y:S01]  /*a830*/  MOV R7, UR7 ;  /* 0x0000000700077c02 */ /* 0x000fe20008000f00 */
[----:B---3--:R-:W-:Y:S02]  /*a840*/  IMAD.U32 R10, RZ, RZ, UR8 ;  /* 0x00000008ff0a7e24 */ /* 0x008fe4000f8e00ff */
[----:B------:R-:W-:-:S07]  /*a850*/  IMAD.U32 R11, RZ, RZ, UR9 ;  /* 0x00000009ff0b7e24 */ /* 0x000fce000f8e00ff */
[----:B------:R-:W-:-:S07]  /*a860*/  LEPC R20, `(.L_x_1961) ;  /* 0x000000001014794e */ /* 0x000fce0000000000 */
[----:B--2---:R-:W-:Y:S05]  /*a870*/  CALL.ABS.NOINC R2 ;  /* 0x0000000002007343 */ /* 0x004fea0003c00000 */
.L_x_1961:
[----:B------:R-:W-:Y:S01]  /*a880*/  MOV R19, RZ ;  /* 0x000000ff00137202 */ /* 0x000fe20000000f00 */
[----:B------:R-:W-:Y:S06]  /*a890*/  BRA `(.L_x_1940) ;  /* 0x0000000000147947 */ /* 0x000fec0003800000 */
.L_x_1960:
[----:B------:R-:W2:Y:S02]  /*a8a0*/  LDG.E.64 R2, desc[UR36][R2.64] ;  /* 0x0000002402027981 */ /* 0x000ea4000c1e1b00 */
[----:B--2---:R0:W1:Y:S02]  /*a8b0*/  I2F.U64 R19, R2 ;  /* 0x0000000200137312 */ /* 0x0040640000301000 */
[----:B01----:R-:W-:Y:S05]  /*a8c0*/  BRA `(.L_x_1940) ;  /* 0x0000000000087947 */ /* 0x003fea0003800000 */
.L_x_1959:
[----:B------:R-:W2:Y:S02]  /*a8d0*/  LDG.E R2, desc[UR36][R2.64] ;  /* 0x0000002402027981 */ /* 0x000ea4000c1e1900 */
[----:B--2---:R-:W-:-:S07]  /*a8e0*/  I2FP.F32.U32 R19, R2 ;  /* 0x0000000200137245 */ /* 0x004fce0000201000 */
.L_x_1940:
[----:B------:R-:W-:Y:S05]  /*a8f0*/  BSYNC.RECONVERGENT B6 ;  /* 0x0000000000067941 */ /* 0x000fea0003800200 */
.L_x_1934:
[----:B------:R-:W0:Y:S01]  /*a900*/  LDCU.64 UR6, c[0x0][0x5f8] ;  /* 0x0000bf00ff0677ac */ /* 0x000e220008000a00 */
[----:B------:R-:W-:Y:S01]  /*a910*/  BSSY.RECONVERGENT B6, `(.L_x_1962) ;  /* 0x00000e5000067945 */ /* 0x000fe20003800200 */
[----:B------:R-:W-:-:S04]  /*a920*/  UPRMT UR4, UR40, 0x7772, URZ ;  /* 0x0000777228047896 */ /* 0x000fc800080000ff */
[----:B------:R-:W-:Y:S01]  /*a930*/  UISETP.GT.AND UP0, UPT, UR4, 0x9, UPT ;  /* 0x000000090400788c */ /* 0x000fe2000bf04270 */
[----:B0-2-4-:R-:W-:-:S05]  /*a940*/  IADD3 R2, P0, PT, R18, UR6, RZ ;  /* 0x0000000612027c10 */ /* 0x015fca000ff1e0ff */
        /* <DEDUP_REMOVED lines=11> */
[----:B--2---:R0:W2:Y:S01]  /*aa00*/  I2F.S16 R0, R2 ;  /* 0x0000000200007306 */ /* 0x0040a20000101400 */
[----:B------:R-:W-:Y:S05]  /*aa10*/  BRA `(.L_x_1968) ;  /* 0x0000000c00507947 */ /* 0x000fea0003800000 */
.L_x_1966:
[----:B------:R-:W2:Y:S02]  /*aa20*/  LDG.E.U8 R0, desc[UR36][R2.64] ;  /* 0x0000002402007981 */ /* 0x000ea4000c1e1100 */
[----:B--2---:R-:W-:Y:S01]  /*aa30*/  I2FP.F32.U32 R0, R0 ;  /* 0x0000000000007245 */ /* 0x004fe20000201000 */
[----:B------:R-:W-:Y:S06]  /*aa40*/  BRA `(.L_x_1968) ;  /* 0x0000000c00447947 */ /* 0x000fec0003800000 */
.L_x_1965:
        /* <DEDUP_REMOVED lines=9> */
.L_x_1970:
[----:B------:R-:W2:Y:S02]  /*aae0*/  LDG.E R0, desc[UR36][R2.64] ;  /* 0x0000002402007981 */ /* 0x000ea4000c1e1900 */
[----:B--2---:R-:W-:Y:S01]  /*aaf0*/  I2FP.F32.S32 R0, R0 ;  /* 0x0000000000007245 */ /* 0x004fe20000201400 */
[----:B------:R-:W-:Y:S06]  /*ab00*/  BRA `(.L_x_1968) ;  /* 0x0000000c00147947 */ /* 0x000fec0003800000 */
.L_x_1969:
[----:B------:R-:W2:Y:S02]  /*ab10*/  LDG.E.U16 R0, desc[UR36][R2.64] ;  /* 0x0000002402007981 */ /* 0x000ea4000c1e1500 */
[----:B--2---:R-:W4:Y:S01]  /*ab20*/  I2F.S16 R0, R0 ;  /* 0x0000000000007306 */ /* 0x004f220000101400 */
[----:B------:R-:W-:Y:S05]  /*ab30*/  BRA `(.L_x_1968) ;  /* 0x0000000c00087947 */ /* 0x000fea0003800000 */
.L_x_1964:
        /* <DEDUP_REMOVED lines=8> */
.L_x_1972:
[----:B------:R-:W2:Y:S02]  /*abc0*/  LDG.E.U16 R0, desc[UR36][R2.64] ;  /* 0x0000002402007981 */ /* 0x000ea4000c1e1500 */
[----:B--2---:R-:W-:Y:S01]  /*abd0*/  HADD2.F32 R0, -RZ, R0.H0_H0 ;  /* 0x20000000ff007230 */ /* 0x004fe20000004100 */
[----:B------:R-:W-:Y:S06]  /*abe0*/  BRA `(.L_x_1968) ;  /* 0x0000000800dc7947 */ /* 0x000fec0003800000 */
.L_x_1971:
        /* <DEDUP_REMOVED lines=8> */
.L_x_1974:
[----:B------:R-:W2:Y:S02]  /*ac70*/  LDG.E.U16 R0, desc[UR36][R2.64] ;  /* 0x0000002402007981 */ /* 0x000ea4000c1e1500 */
[----:B--2---:R-:W-:Y:S01]  /*ac80*/  HADD2.F32 R0, -RZ, R0.H0_H0 ;  /* 0x20000000ff007230 */ /* 0x004fe20000004100 */
[----:B------:R-:W-:Y:S06]  /*ac90*/  BRA `(.L_x_1968) ;  /* 0x0000000800b07947 */ /* 0x000fec0003800000 */
.L_x_1973:
        /* <DEDUP_REMOVED lines=11> */
.L_x_1963:
        /* <DEDUP_REMOVED lines=12> */
.L_x_1977:
        /* <DEDUP_REMOVED lines=11> */
.L_x_1976:
        /* <DEDUP_REMOVED lines=25> */
.L_x_1979:
        /* <DEDUP_REMOVED lines=12> */
.L_x_1978:
[----:B------:R-:W2:Y:S02]  /*b110*/  LDG.E.U16 R0, desc[UR36][R2.64] ;  /* 0x0000002402007981 */ /* 0x000ea4000c1e1500 */
[----:B--2---:R-:W-:Y:S01]  /*b120*/  IMAD.U32 R0, R0, 0x10000, RZ ;  /* 0x0001000000007824 */ /* 0x004fe200078e00ff */
[----:B------:R-:W-:Y:S06]  /*b130*/  BRA `(.L_x_1968) ;  /* 0x0000000400887947 */ /* 0x000fec0003800000 */
.L_x_1975:
        /* <DEDUP_REMOVED lines=11> */
.L_x_1982:
        /* <DEDUP_REMOVED lines=20> */
.L_x_1984:
[----:B------:R-:W-:Y:S05]  /*b330*/  BSYNC.RECONVERGENT B0 ;  /* 0x0000000000007941 */ /* 0x000fea0003800200 */
.L_x_1983:
[----:B------:R-:W-:Y:S01]  /*b340*/  IMAD.SHL.U32 R0, R0, 0x100000, RZ ;  /* 0x0010000000007824 */ /* 0x000fe200078e00ff */
[----:B------:R-:W-:-:S04]  /*b350*/  LEA R2, R2, 0x3b800000, 0x17 ;  /* 0x3b80000002027811 */ /* 0x000fc800078eb8ff */
[----:B------:R-:W-:Y:S01]  /*b360*/  LOP3.LUT R0, R2, R0, R7, 0xfe, !PT ;  /* 0x0000000002007212 */ /* 0x000fe200078efe07 */
[----:B------:R-:W-:Y:S06]  /*b370*/  BRA `(.L_x_1968) ;  /* 0x0000000000f87947 */ /* 0x000fec0003800000 */
.L_x_1981:
        /* <DEDUP_REMOVED lines=20> */
.L_x_1986:
[----:B------:R-:W-:Y:S05]  /*b4c0*/  BSYNC.RECONVERGENT B0 ;  /* 0x0000000000007941 */ /* 0x000fea0003800200 */
.L_x_1985:
[----:B------:R-:W-:Y:S02]  /*b4d0*/  SHF.L.U32 R0, R0, 0x15, RZ ;  /* 0x0000001500007819 */ /* 0x000fe400000006ff */
[----:B------:R-:W-:-:S04]  /*b4e0*/  LEA R2, R2, 0x37800000, 0x17 ;  /* 0x3780000002027811 */ /* 0x000fc800078eb8ff */
[----:B------:R-:W-:Y:S01]  /*b4f0*/  LOP3.LUT R0, R2, R0, R7, 0xfe, !PT ;  /* 0x0000000002007212 */ /* 0x000fe200078efe07 */
[----:B------:R-:W-:Y:S06]  /*b500*/  BRA `(.L_x_1968) ;  /* 0x0000000000947947 */ /* 0x000fec0003800000 */
.L_x_1980:
        /* <DEDUP_REMOVED lines=11> */
[----:B------:R-:W-:Y:S01]  /*b5c0*/  @!P0 IMAD.MOV.U32 R0, RZ, RZ, 0x7f800001 ;  /* 0x7f800001ff008424 */ /* 0x000fe200078e00ff */
[----:B------:R-:W-:Y:S01]  /*b5d0*/  @P0 SHF.L.U32 R0, R2, 0x17, RZ ;  /* 0x0000001702000819 */ /* 0x000fe200000006ff */
[----:B------:R-:W-:Y:S06]  /*b5e0*/  BRA `(.L_x_1968) ;  /* 0x00000000005c7947 */ /* 0x000fec0003800000 */
.L_x_1967:
[----:B------:R-:W-:Y:S01]  /*b5f0*/  MOV R2, 0x0 ;  /* 0x0000000000027802 */ /* 0x000fe20000000f00 */
[----:B------:R-:W0:Y:S01]  /*b600*/  LDCU.64 UR4, c[0x4][0x128] ;  /* 0x01002500ff0477ac */ /* 0x000e220008000a00 */
[----:B------:R-:W-:Y:S02]  /*b610*/  HFMA2 R13, -RZ, RZ, 0, 0 ;  /* 0x00000000ff0d7431 */ /* 0x000fe400000001ff */
[----:B------:R-:W-:Y:S01]  /*b620*/  IMAD.MOV.U32 R8, RZ, RZ, 0x4e ;  /* 0x0000004eff087424 */ /* 0x000fe200078e00ff */
[----:B------:R-:W2:Y:S01]  /*b630*/  LDCU.64 UR6, c[0x4][0x130] ;  /* 0x01002600ff0677ac */ /* 0x000ea20008000a00 */
[----:B------:R-:W4:Y:S01]  /*b640*/  LDC.64 R2, c[0x4][R2] ;  /* 0x0100000002027b82 */ /* 0x000f220000000a00 */
[----:B------:R-:W-:Y:S01]  /*b650*/  IMAD.MOV.U32 R12, RZ, RZ, 0x1 ;  /* 0x00000001ff0c7424 */ /* 0x000fe200078e00ff */
[----:B------:R-:W1:Y:S01]  /*b660*/  LDCU.64 UR8, c[0x4][0x18] ;  /* 0x01000300ff0877ac */ /* 0x000e620008000a00 */
[----:B0-----:R-:W-:Y:S02]  /*b670*/  IMAD.U32 R4, RZ, RZ, UR4 ;  /* 0x00000004ff047e24 */ /* 0x001fe4000f8e00ff */
[----:B------:R-:W-:Y:S01]  /*b680*/  IMAD.U32 R5, RZ, RZ, UR5 ;  /* 0x00000005ff057e24 */ /* 0x000fe2000f8e00ff */
[----:B--2---:R-:W-:Y:S01]  /*b690*/  MOV R6, UR6 ;  /* 0x0000000600067c02 */ /* 0x004fe20008000f00 */
[----:B------:R-:W-:-:S02]  /*b6a0*/  IMAD.U32 R7, RZ, RZ, UR7 ;  /* 0x00000007ff077e24 */ /* 0x000fc4000f8e00ff */
[----:B-1----:R-:W-:Y:S01]  /*b6b0*/  IMAD.U32 R10, RZ, RZ, UR8 ;  /* 0x00000008ff0a7e24 */ /* 0x002fe2000f8e00ff */
[----:B------:R-:W-:-:S07]  /*b6c0*/  MOV R11, UR9 ;  /* 0x00000009000b7c02 */ /* 0x000fce0008000f00 */
[----:B------:R-:W-:-:S07]  /*b6d0*/  LEPC R20, `(.L_x_1989) ;  /* 0x000000001014794e */ /* 0x000fce0000000000 */
[----:B---345:R-:W-:Y:S05]  /*b6e0*/  CALL.ABS.NOINC R2 ;  /* 0x0000000002007343 */ /* 0x038fea0003c00000 */
.L_x_1989:
[----:B------:R-:W-:Y:S01]  /*b6f0*/  IMAD.MOV.U32 R0, RZ, RZ, RZ ;  /* 0x000000ffff007224 */ /* 0x000fe200078e00ff */
[----:B------:R-:W-:Y:S06]  /*b700*/  BRA `(.L_x_1968) ;  /* 0x0000000000147947 */ /* 0x000fec0003800000 */
.L_x_1988:
[----:B------:R-:W2:Y:S02]  /*b710*/  LDG.E.64 R2, desc[UR36][R2.64] ;  /* 0x0000002402027981 */ /* 0x000ea4000c1e1b00 */
[----:B--2---:R0:W2:Y:S02]  /*b720*/  I2F.U64 R0, R2 ;  /* 0x0000000200007312 */ /* 0x0040a40000301000 */
[----:B0-2---:R-:W-:Y:S05]  /*b730*/  BRA `(.L_x_1968) ;  /* 0x0000000000087947 */ /* 0x005fea0003800000 */
.L_x_1987:
[----:B------:R-:W2:Y:S02]  /*b740*/  LDG.E R0, desc[UR36][R2.64] ;  /* 0x0000002402007981 */ /* 0x000ea4000c1e1900 */
[----:B--2---:R-:W-:-:S07]  /*b750*/  I2FP.F32.U32 R0, R0 ;  /* 0x0000000000007245 */ /* 0x004fce0000201000 */
.L_x_1968:
[----:B------:R-:W-:Y:S05]  /*b760*/  BSYNC.RECONVERGENT B6 ;  /* 0x0000000000067941 */ /* 0x000fea0003800200 */
.L_x_1962:
[----:B------:R-:W2:Y:S01]  /*b770*/  LDCU.64 UR6, c[0x0][0x600] ;  /* 0x0000c000ff0677ac */ /* 0x000ea20008000a00 */
[----:B------:R-:W0:Y:S01]  /*b780*/  LDCU.64 UR4, c[0x0][0x5e8] ;  /* 0x0000bd00ff0477ac */ /* 0x000e220008000a00 */
[----:B------:R-:W-:-:S04]  /*b790*/  ULOP3.LUT UR8, UR40, 0xff, URZ, 0xc0, !UPT ;  /* 0x000000ff28087892 */ /* 0x000fc8000f8ec0ff */
[----:B------:R-:W-:Y:S01]  /*b7a0*/  UISETP.GT.AND UP0, UPT, UR8, 0x9, UPT ;  /* 0x000000090800788c */ /* 0x000fe2000bf04270 */
[C---:B--2-45:R-:W-:Y:S02]  /*b7b0*/  FSETP.GE.FTZ.AND P1, PT, R0.reuse, UR7, PT ;  /* 0x0000000700007c0b */ /* 0x074fe4000bf36000 */
[----:B------:R-:W-:Y:S02]  /*b7c0*/  FSETP.GTU.FTZ.AND P0, PT, R0, UR6, PT ;  /* 0x0000000600007c0b */ /* 0x000fe4000bf1c000 */
[----:B0-----:R-:W-:Y:S02]  /*b7d0*/  IADD3 R2, P2, PT, R16, UR4, RZ ;  /* 0x0000000410027c10 */ /* 0x001fe4000ff5e0ff */
        /* <DEDUP_REMOVED lines=15> */
.L_x_1993:
[----:B------:R-:W0:Y:S02]  /*b8d0*/  F2I.S64.TRUNC R4, R4 ;  /* 0x0000000400047311 */ /* 0x000e24000020d900 */
[----:B0-----:R-:W-:-:S05]  /*b8e0*/  MOV R7, R4 ;  /* 0x0000000400077202 */ /* 0x001fca0000000f00 */
[----:B------:R0:W-:Y:S01]  /*b8f0*/  STG.E.U8 desc[UR36][R2.64], R7 ;  /* 0x0000000702007986 */ /* 0x0001e2000c101124 */
[----:B------:R-:W-:Y:S05]  /*b900*/  BRA `(.L_x_1995) ;  /* 0x0000000c00287947 */ /* 0x000fea0003800000 */
.L_x_1992:
        /* <DEDUP_REMOVED lines=9> */
.L_x_1997:
[----:B------:R-:W0:Y:S02]  /*b9a0*/  F2I.FTZ.TRUNC.NTZ R5, R4 ;  /* 0x0000000400057305 */ /* 0x000e24000021f100 */
[----:B0-----:R0:W-:Y:S01]  /*b9b0*/  STG.E desc[UR36][R2.64], R5 ;  /* 0x0000000502007986 */ /* 0x0011e2000c101924 */
[----:B------:R-:W-:Y:S05]  /*b9c0*/  BRA `(.L_x_1995) ;  /* 0x0000000800f87947 */ /* 0x000fea0003800000 */
.L_x_1996:
[----:B------:R-:W0:Y:S02]  /*b9d0*/  F2I.FTZ.TRUNC.NTZ R5, R4 ;  /* 0x0000000400057305 */ /* 0x000e24000021f100 */
[----:B0-----:R0:W-:Y:S01]  /*b9e0*/  STG.E.U16 desc[UR36][R2.64], R5 ;  /* 0x0000000502007986 */ /* 0x0011e2000c101524 */
[----:B------:R-:W-:Y:S05]  /*b9f0*/  BRA `(.L_x_1995) ;  /* 0x0000000800ec7947 */ /* 0x000fea0003800000 */
.L_x_1991:
        /* <DEDUP_REMOVED lines=8> */
.L_x_1999:
[----:B------:R-:W-:-:S05]  /*ba80*/  F2FP.F16.F32.PACK_AB R4, RZ, R4 ;  /* 0x00000004ff04723e */ /* 0x000fca00000000ff */
[----:B------:R0:W-:Y:S01]  /*ba90*/  STG.E.U16 desc[UR36][R2.64], R4 ;  /* 0x0000000402007986 */ /* 0x0001e2000c101524 */
[----:B------:R-:W-:Y:S05]  /*baa0*/  BRA `(.L_x_1995) ;  /* 0x0000000800c07947 */ /* 0x000fea0003800000 */
.L_x_1998:
        /* <DEDUP_REMOVED lines=9> */
.L_x_2001:
[----:B------:R-:W-:-:S04]  /*bb40*/  F2FP.F16.F32.PACK_AB R5, RZ, R4 ;  /* 0x00000004ff05723e */ /* 0x000fc800000000ff */
[----:B------:R-:W-:-:S05]  /*bb50*/  PRMT R5, R5, 0x5410, RZ ;  /* 0x0000541005057816 */ /* 0x000fca00000000ff */
[----:B------:R0:W-:Y:S01]  /*bb60*/  STG.E desc[UR36][R2.64], R5 ;  /* 0x0000000502007986 */ /* 0x0001e2000c101924 */
[----:B------:R-:W-:Y:S05]  /*bb70*/  BRA `(.L_x_1995) ;  /* 0x00000008008c7947 */ /* 0x000fea0003800000 */
.L_x_2000:
[----:B------:R-:W-:-:S06]  /*bb80*/  FMUL.FTZ R4, R4, 1 ;  /* 0x3f80000004047820 */ /* 0x000fcc0000410000 */
[----:B------:R-:W0:Y:S02]  /*bb90*/  F2F.F64.F32 R4, R4 ;  /* 0x0000000400047310 */ /* 0x000e240000201800 */
[----:B0-----:R0:W-:Y:S01]  /*bba0*/  STG.E.64 desc[UR36][R2.64], R4 ;  /* 0x0000000402007986 */ /* 0x0011e2000c101b24 */
[----:B------:R-:W-:Y:S05]  /*bbb0*/  BRA `(.L_x_1995) ;  /* 0x00000008007c7947 */ /* 0x000fea0003800000 */
.L_x_1990:
        /* <DEDUP_REMOVED lines=13> */
.L_x_2005:
        /* <DEDUP_REMOVED lines=16> */
.L_x_2008:
[----:B------:R-:W-:-:S04]  /*bd90*/  SHF.R.U32.HI R4, RZ, 0x18, R4 ;  /* 0x00000018ff047819 */ /* 0x000fc80000011604 */
[----:B------:R-:W-:-:S04]  /*bda0*/  LOP3.LUT R4, R5, 0x80, R4, 0xf8, !PT ;  /* 0x0000008005047812 */ /* 0x000fc800078ef804 */
[----:B------:R-:W-:-:S07]  /*bdb0*/  PRMT R0, R4, 0x7610, R0 ;  /* 0x0000761004007816 */ /* 0x000fce0000000000 */
.L_x_2007:
[----:B------:R-:W-:Y:S05]  /*bdc0*/  BSYNC.RECONVERGENT B0 ;  /* 0x0000000000007941 */ /* 0x000fea0003800200 */
.L_x_2006:
[----:B------:R0:W-:Y:S01]  /*bdd0*/  STG.E.U8 desc[UR36][R2.64], R0 ;  /* 0x0000000002007986 */ /* 0x0001e2000c101124 */
[----:B------:R-:W-:Y:S05]  /*bde0*/  BRA `(.L_x_1995) ;  /* 0x0000000400f07947 */ /* 0x000fea0003800000 */
.L_x_2004:
[----:B------:R-:W-:Y:S01]  /*bdf0*/  LOP3.LUT R6, R4, 0x7fffffff, RZ, 0xc0, !PT ;  /* 0x7fffffff04067812 */ /* 0x000fe200078ec0ff */
[----:B------:R-:W-:Y:S01]  /*be00*/  BSSY.RECONVERGENT B0, `(.L_x_2009) ;  /* 0x0000012000007945 */ /* 0x000fe20003800200 */
[----:B------:R-:W-:Y:S02]  /*be10*/  HFMA2 R0, -RZ, RZ, 0, 7.62939453125e-06 ;  /* 0x00000080ff007431 */ /* 0x000fe400000001ff */
        /* <DEDUP_REMOVED lines=13> */
.L_x_2011:
[----:B------:R-:W-:-:S04]  /*bef0*/  SHF.R.U32.HI R4, RZ, 0x18, R4 ;  /* 0x00000018ff047819 */ /* 0x000fc80000011604 */
[----:B------:R-:W-:-:S04]  /*bf00*/  LOP3.LUT R5, R5, 0x80, R4, 0xf8, !PT ;  /* 0x0000008005057812 */ /* 0x000fc800078ef804 */
[----:B------:R-:W-:-:S07]  /*bf10*/  PRMT R0, R5, 0x7610, R0 ;  /* 0x0000761005007816 */ /* 0x000fce0000000000 */
.L_x_2010:
[----:B------:R-:W-:Y:S05]  /*bf20*/  BSYNC.RECONVERGENT B0 ;  /* 0x0000000000007941 */ /* 0x000fea0003800200 */
.L_x_2009:
[----:B------:R0:W-:Y:S01]  /*bf30*/  STG.E.U8 desc[UR36][R2.64], R0 ;  /* 0x0000000002007986 */ /* 0x0001e2000c101124 */
[----:B------:R-:W-:Y:S05]  /*bf40*/  BRA `(.L_x_1995) ;  /* 0x0000000400987947 */ /* 0x000fea0003800000 */
.L_x_2003:
        /* <DEDUP_REMOVED lines=21> */
.L_x_2013:
[----:B------:R-:W0:Y:S02]  /*c0a0*/  F2I.U64.TRUNC R4, R4 ;  /* 0x0000000400047311 */ /* 0x000e24000020d800 */
[----:B0-----:R0:W-:Y:S01]  /*c0b0*/  STG.E.64 desc[UR36][R2.64], R4 ;  /* 0x0000000402007986 */ /* 0x0011e2000c101b24 */
[----:B------:R-:W-:Y:S05]  /*c0c0*/  BRA `(.L_x_1995) ;  /* 0x0000000400387947 */ /* 0x000fea0003800000 */
.L_x_2012:
[----:B------:R-:W0:Y:S02]  /*c0d0*/  F2I.FTZ.U32.TRUNC.NTZ R5, R4 ;  /* 0x0000000400057305 */ /* 0x000e24000021f000 */
[----:B0-----:R0:W-:Y:S01]  /*c0e0*/  STG.E desc[UR36][R2.64], R5 ;  /* 0x0000000502007986 */ /* 0x0011e2000c101924 */
[----:B------:R-:W-:Y:S05]  /*c0f0*/  BRA `(.L_x_1995) ;  /* 0x00000004002c7947 */ /* 0x000fea0003800000 */
.L_x_2002:
        /* <DEDUP_REMOVED lines=10> */
.L_x_2015:
[----:B------:R-:W-:Y:S01]  /*c1a0*/  FMUL.FTZ R4, R4, 1 ;  /* 0x3f80000004047820 */ /* 0x000fe20000410000 */
[----:B------:R-:W-:-:S05]  /*c1b0*/  CS2R R6, SRZ ;  /* 0x0000000000067805 */ /* 0x000fca000001ff00 */
[----:B------:R-:W0:Y:S02]  /*c1c0*/  F2F.F64.F32 R4, R4 ;  /* 0x0000000400047310 */ /* 0x000e240000201800 */
[----:B0-----:R4:W-:Y:S01]  /*c1d0*/  STG.E.128 desc[UR36][R2.64], R4 ;  /* 0x0000000402007986 */ /* 0x0019e2000c101d24 */
[----:B------:R-:W-:Y:S05]  /*c1e0*/  BRA `(.L_x_1995) ;  /* 0x0000000000f07947 */ /* 0x000fea0003800000 */
.L_x_2014:
[----:B------:R-:W-:-:S09]  /*c1f0*/  UISETP.NE.AND UP0, UPT, UR8, 0xf, UPT ;  /* 0x0000000f0800788c */ /* 0x000fd2000bf05270 */
[----:B------:R-:W-:Y:S05]  /*c200*/  BRA.U !UP0, `(.L_x_2016) ;  /* 0x0000000108e07547 */ /* 0x000fea000b800000 */
[----:B------:R-:W-:-:S09]  /*c210*/  UISETP.NE.AND UP0, UPT, UR8, 0x17, UPT ;  /* 0x000000170800788c */ /* 0x000fd2000bf05270 */
[----:B------:R-:W-:Y:S05]  /*c220*/  BRA.U !UP0, `(.L_x_2017) ;  /* 0x00000001088c7547 */ /* 0x000fea000b800000 */
[----:B------:R-:W-:-:S09]  /*c230*/  UISETP.NE.AND UP0, UPT, UR8, 0x18, UPT ;  /* 0x000000180800788c */ /* 0x000fd2000bf05270 */
[----:B------:R-:W-:Y:S05]  /*c240*/  BRA.U !UP0, `(.L_x_2018) ;  /* 0x0000000108447547 */ /* 0x000fea000b800000 */
.L_x_1994:
        /* <DEDUP_REMOVED lines=11> */
[----:B------:R-:W-:Y:S01]  /*c300*/  IMAD.U32 R7, RZ, RZ, UR7 ;  /* 0x00000007ff077e24 */ /* 0x000fe2000f8e00ff */
[----:B----4-:R-:W-:Y:S01]  /*c310*/  MOV R10, UR8 ;  /* 0x00000008000a7c02 */ /* 0x010fe20008000f00 */
[----:B-1----:R-:W-:-:S07]  /*c320*/  IMAD.U32 R11, RZ, RZ, UR9 ;  /* 0x00000009ff0b7e24 */ /* 0x002fce000f8e00ff */
[----:B------:R-:W-:-:S07]  /*c330*/  LEPC R20, `(.L_x_2019) ;  /* 0x000000001014794e */ /* 0x000fce0000000000 */
[----:B--2---:R-:W-:Y:S05]  /*c340*/  CALL.ABS.NOINC R2 ;  /* 0x0000000002007343 */ /* 0x004fea0003c00000 */
.L_x_2019:
[----:B------:R-:W-:Y:S05]  /*c350*/  BRA `(.L_x_1995) ;  /* 0x0000000000947947 */ /* 0x000fea0003800000 */
.L_x_2018:
        /* <DEDUP_REMOVED lines=12> */
.L_x_2021:
[----:B------:R-:W-:Y:S05]  /*c420*/  BSYNC.RECONVERGENT B0 ;  /* 0x0000000000007941 */ /* 0x000fea0003800200 */
.L_x_2020:
[----:B------:R-:W-:-:S05]  /*c430*/  LOP3.LUT R5, R0, 0x80, R7, 0xf8, !PT ;  /* 0x0000008000057812 */ /* 0x000fca00078ef807 */
[----:B------:R1:W-:Y:S01]  /*c440*/  STG.E.U8 desc[UR36][R2.64], R5 ;  /* 0x0000000502007986 */ /* 0x0003e2000c101124 */
[----:B------:R-:W-:Y:S05]  /*c450*/  BRA `(.L_x_1995) ;  /* 0x0000000000547947 */ /* 0x000fea0003800000 */
.L_x_2017:
        /* <DEDUP_REMOVED lines=11> */
.L_x_2023:
[----:B------:R-:W-:Y:S02]  /*c510*/  ISETP.GT.U32.AND P0, PT, R6, 0x7f800000, PT ;  /* 0x7f8000000600780c */ /* 0x000fe40003f04070 */
[----:B------:R-:W-:-:S04]  /*c520*/  MOV R0, 0x7f ;  /* 0x0000007f00007802 */ /* 0x000fc80000000f00 */
[----:B------:R-:W-:-:S07]  /*c530*/  SEL R0, R0, 0x7c, P0 ;  /* 0x0000007c00007807 */ /* 0x000fce0000000000 */
.L_x_2024:
[----:B------:R-:W-:Y:S05]  /*c540*/  BSYNC.RECONVERGENT B0 ;  /* 0x0000000000007941 */ /* 0x000fea0003800200 */
.L_x_2022:
[----:B------:R-:W-:-:S04]  /*c550*/  SHF.R.U32.HI R5, RZ, 0x18, R4 ;  /* 0x00000018ff057819 */ /* 0x000fc80000011604 */
[----:B------:R-:W-:-:S05]  /*c560*/  LOP3.LUT R5, R0, 0x80, R5, 0xf8, !PT ;  /* 0x0000008000057812 */ /* 0x000fca00078ef805 */
[----:B------:R0:W-:Y:S01]  /*c570*/  STG.E.U8 desc[UR36][R2.64], R5 ;  /* 0x0000000502007986 */ /* 0x0001e2000c101124 */
[----:B------:R-:W-:Y:S05]  /*c580*/  BRA `(.L_x_1995) ;  /* 0x0000000000087947 */ /* 0x000fea0003800000 */
.L_x_2016:
[----:B------:R-:W-:-:S05]  /*c590*/  F2FP.BF16.F32.PACK_AB R4, RZ, R4 ;  /* 0x00000004ff04723e */ /* 0x000fca00000010ff */
[----:B------:R2:W-:Y:S02]  /*c5a0*/  STG.E.U16 desc[UR36][R2.64], R4 ;  /* 0x0000000402007986 */ /* 0x0005e4000c101524 */
.L_x_1995:
[----:B------:R-:W-:-:S07]  /*c5b0*/  VIADD R17, R17, 0x80 ;  /* 0x0000008011117836 */ /* 0x000fce0000000000 */
.L_x_1932:
[----:B------:R-:W-:Y:S05]  /*c5c0*/  BSYNC.RECONVERGENT B7 ;  /* 0x0000000000077941 */ /* 0x000fea0003800200 */
.L_x_1931:
[----:B------:R-:W5:Y:S02]  /*c5d0*/  LDCU UR4, c[0x0][0x380] ;  /* 0x00007000ff0477ac */ /* 0x000f640008000800 */
[----:B-----5:R-:W-:-:S13]  /*c5e0*/  ISETP.GE.AND P0, PT, R17, UR4, PT ;  /* 0x0000000411007c0c */ /* 0x020fda000bf06270 */
[----:B------:R-:W-:Y:S05]  /*c5f0*/  @P0 EXIT ;  /* 0x000000000000094d */ /* 0x000fea0003800000 */
        /* <DEDUP_REMOVED lines=354> */
.L_x_2025:
[----:B------:R-:W0:Y:S01]  /*dc20*/  LDCU.64 UR6, c[0x0][0x5e8] ;  /* 0x0000bd00ff0677ac */ /* 0x000e220008000a00 */
[----:B------:R-:W-:Y:S01]  /*dc30*/  BSSY.RECONVERGENT B6, `(.L_x_2026) ;  /* 0x00000e8000067945 */ /* 0x000fe20003800200 */
[----:B------:R-:W1:Y:S01]  /*dc40*/  LDCU.64 UR8, c[0x0][0x5f0] ;  /* 0x0000be00ff0877ac */ /* 0x000e620008000a00 */
[----:B------:R-:W-:-:S04]  /*dc50*/  UPRMT UR4, UR40, 0x7771, URZ ;  /* 0x0000777128047896 */ /* 0x000fc800080000ff */
[----:B------:R-:W-:Y:S01]  /*dc60*/  UISETP.GT.AND UP0, UPT, UR4, 0x9, UPT ;  /* 0x000000090400788c */ /* 0x000fe2000bf04270 */
[----:B0-----:R-:W-:Y:S02]  /*dc70*/  IADD3 R16, P0, PT, R16, UR6, RZ ;  /* 0x0000000610107c10 */ /* 0x001fe4000ff1e0ff */
[----:B-1234-:R-:W-:-:S03]  /*dc80*/  IADD3 R2, P1, PT, R0, UR8, RZ ;  /* 0x0000000800027c10 */ /* 0x01efc6000ff3e0ff */
        /* <DEDUP_REMOVED lines=14> */
.L_x_2030:
[----:B------:R-:W2:Y:S02]  /*dd70*/  LDG.E.U8 R2, desc[UR36][R2.64] ;  /* 0x0000002402027981 */ /* 0x000ea4000c1e1100 */
[----:B--2---:R-:W-:Y:S01]  /*dd80*/  I2FP.F32.U32 R19, R2 ;  /* 0x0000000200137245 */ /* 0x004fe20000201000 */
[----:B------:R-:W-:Y:S06]  /*dd90*/  BRA `(.L_x_2032) ;  /* 0x0000000c00447947 */ /* 0x000fec0003800000 */
.L_x_2029:
        /* <DEDUP_REMOVED lines=9> */
.L_x_2034:
[----:B------:R-:W2:Y:S02]  /*de30*/  LDG.E R2, desc[UR36][R2.64] ;  /* 0x0000002402027981 */ /* 0x000ea4000c1e1900 */
[----:B--2---:R-:W-:Y:S01]  /*de40*/  I2FP.F32.S32 R19, R2 ;  /* 0x0000000200137245 */ /* 0x004fe20000201400 */
[----:B------:R-:W-:Y:S06]  /*de50*/  BRA `(.L_x_2032) ;  /* 0x0000000c00147947 */ /* 0x000fec0003800000 */
.L_x_2033:
[----:B------:R-:W2:Y:S02]  /*de60*/  LDG.E.U16 R2, desc[UR36][R2.64] ;  /* 0x0000002402027981 */ /* 0x000ea4000c1e1500 */
[----:B--2---:R4:W0:Y:S01]  /*de70*/  I2F.S16 R19, R2 ;  /* 0x0000000200137306 */ /* 0x0048220000101400 */
[----:B------:R-:W-:Y:S05]  /*de80*/  BRA `(.L_x_2032) ;  /* 0x0000000c00087947 */ /* 0x000fea0003800000 */
.L_x_2028:
        /* <DEDUP_REMOVED lines=8> */
.L_x_2036:
[----:B------:R-:W2:Y:S02]  /*df10*/  LDG.E.U16 R2, desc[UR36][R2.64] ;  /* 0x0000002402027981 */ /* 0x000ea4000c1e1500 */
[----:B--2---:R-:W-:Y:S01]  /*df20*/  HADD2.F32 R19, -RZ, R2.H0_H0 ;  /* 0x20000002ff137230 */ /* 0x004fe20000004100 */
[----:B------:R-:W-:Y:S06]  /*df30*/  BRA `(.L_x_2032) ;  /* 0x0000000800dc7947 */ /* 0x000fec0003800000 */
.L_x_2035:
        /* <DEDUP_REMOVED lines=8> */
.L_x_2038:
[----:B------:R-:W2:Y:S02]  /*dfc0*/  LDG.E.U16 R2, desc[UR36][R2.64] ;  /* 0x0000002402027981 */ /* 0x000ea4000c1e1500 */
[----:B--2---:R-:W-:Y:S01]  /*dfd0*/  HADD2.F32 R19, -RZ, R2.H0_H0 ;  /* 0x20000002ff137230 */ /* 0x004fe20000004100 */
[----:B------:R-:W-:Y:S06]  /*dfe0*/  BRA `(.L_x_2032) ;  /* 0x0000000800b07947 */ /* 0x000fec0003800000 */
.L_x_2037:
        /* <DEDUP_REMOVED lines=11> */
.L_x_2027:
        /* <DEDUP_REMOVED lines=12> */
.L_x_2041:
        /* <DEDUP_REMOVED lines=11> */
.L_x_2040:
        /* <DEDUP_REMOVED lines=25> */
.L_x_2043:
        /* <DEDUP_REMOVED lines=12> */
.L_x_2042:
[----:B------:R-:W2:Y:S02]  /*e460*/  LDG.E.U16 R2, desc[UR36][R2.64] ;  /* 0x0000002402027981 */ /* 0x000ea4000c1e1500 */
[----:B--2---:R-:W-:Y:S01]  /*e470*/  SHF.L.U32 R19, R2, 0x10, RZ ;  /* 0x0000001002137819 */ /* 0x004fe200000006ff */
[----:B------:R-:W-:Y:S06]  /*e480*/  BRA `(.L_x_2032) ;  /* 0x0000000400887947 */ /* 0x000fec0003800000 */
.L_x_2039:
        /* <DEDUP_REMOVED lines=11> */
.L_x_2046:
        /* <DEDUP_REMOVED lines=20> */
.L_x_2048:
[----:B------:R-:W-:Y:S05]  /*e680*/  BSYNC.RECONVERGENT B0 ;  /* 0x0000000000007941 */ /* 0x000fea0003800200 */
.L_x_2047:
[----:B------:R-:W-:Y:S01]  /*e690*/  IMAD.SHL.U32 R0, R0, 0x100000, RZ ;  /* 0x0010000000007824 */ /* 0x000fe200078e00ff */
[----:B------:R-:W-:-:S04]  /*e6a0*/  LEA R2, R2, 0x3b800000, 0x17 ;  /* 0x3b80000002027811 */ /* 0x000fc800078eb8ff */
[----:B------:R-:W-:Y:S01]  /*e6b0*/  LOP3.LUT R19, R2, R0, R19, 0xfe, !PT ;  /* 0x0000000002137212 */ /* 0x000fe200078efe13 */
[----:B------:R-:W-:Y:S06]  /*e6c0*/  BRA `(.L_x_2032) ;  /* 0x0000000000f87947 */ /* 0x000fec0003800000 */
.L_x_2045:
        /* <DEDUP_REMOVED lines=20> */
.L_x_2050:
[----:B------:R-:W-:Y:S05]  /*e810*/  BSYNC.RECONVERGENT B0 ;  /* 0x0000000000007941 */ /* 0x000fea0003800200 */
.L_x_2049:
[----:B------:R-:W-:Y:S01]  /*e820*/  IMAD.SHL.U32 R0, R0, 0x200000, RZ ;  /* 0x0020000000007824 */ /* 0x000fe200078e00ff */
[----:B------:R-:W-:-:S04]  /*e830*/  LEA R2, R2, 0x37800000, 0x17 ;  /* 0x3780000002027811 */ /* 0x000fc800078eb8ff */
[----:B------:R-:W-:Y:S01]  /*e840*/  LOP3.LUT R19, R2, R0, R19, 0xfe, !PT ;  /* 0x0000000002137212 */ /* 0x000fe200078efe13 */
[----:B------:R-:W-:Y:S06]  /*e850*/  BRA `(.L_x_2032) ;  /* 0x0000000000947947 */ /* 0x000fec0003800000 */
.L_x_2044:
        /* <DEDUP_REMOVED lines=14> */
.L_x_2031:
        /* <DEDUP_REMOVED lines=16> */
.L_x_2053:
[----:B------:R-:W-:Y:S01]  /*ea40*/  IMAD.MOV.U32 R19, RZ, RZ, RZ ;  /* 0x000000ffff137224 */ /* 0x000fe200078e00ff */
[----:B------:R-:W-:Y:S06]  /*ea50*/  BRA `(.L_x_2032) ;  /* 0x0000000000147947 */ /* 0x000fec0003800000 */
.L_x_2052:
[----:B------:R-:W2:Y:S02]  /*ea60*/  LDG.E.64 R2, desc[UR36][R2.64] ;  /* 0x0000002402027981 */ /* 0x000ea4000c1e1b00 */
[----:B--2---:R0:W1:Y:S02]  /*ea70*/  I2F.U64 R19, R2 ;  /* 0x0000000200137312 */ /* 0x0040640000301000 */
[----:B01----:R-:W-:Y:S05]  /*ea80*/  BRA `(.L_x_2032) ;  /* 0x0000000000087947 */ /* 0x003fea0003800000 */
.L_x_2051:
[----:B------:R-:W2:Y:S02]  /*ea90*/  LDG.E R2, desc[UR36][R2.64] ;  /* 0x0000002402027981 */ /* 0x000ea4000c1e1900 */
[----:B--2---:R-:W-:-:S07]  /*eaa0*/  I2FP.F32.U32 R19, R2 ;  /* 0x0000000200137245 */ /* 0x004fce0000201000 */
.L_x_2032:
[----:B------:R-:W-:Y:S05]  /*eab0*/  BSYNC.RECONVERGENT B6 ;  /* 0x0000000000067941 */ /* 0x000fea0003800200 */
.L_x_2026:
        /* <DEDUP_REMOVED lines=16> */
[----:B--2---:R0:W1:Y:S01]  /*ebc0*/  I2F.S16 R0, R2 ;  /* 0x0000000200007306 */ /* 0x0040620000101400 */
[----:B------:R-:W-:Y:S05]  /*ebd0*/  BRA `(.L_x_2060) ;  /* 0x0000000c00507947 */ /* 0x000fea0003800000 */
.L_x_2058:
[----:B------:R-:W2:Y:S02]  /*ebe0*/  LDG.E.U8 R0, desc[UR36][R2.64] ;  /* 0x0000002402007981 */ /* 0x000ea4000c1e1100 */
[----:B--2---:R-:W-:Y:S01]  /*ebf0*/  I2FP.F32.U32 R0, R0 ;  /* 0x0000000000007245 */ /* 0x004fe20000201000 */
[----:B------:R-:W-:Y:S06]  /*ec00*/  BRA `(.L_x_2060) ;  /* 0x0000000c00447947 */ /* 0x000fec0003800000 */
.L_x_2057:
[----:B------:R-:W-:-:S09]  /*ec10*/  UISETP.NE.AND UP0, UPT, UR4, 0x2, UPT ;  /* 0x000000020400788c */ /* 0x000fd2000bf05270 */
[----:B------:R-:W-:Y:S05]  /*ec20*/  BRA.U !UP0, `(.L_x_2061) ;  /* 0x0000000108287547 */ /* 0x000fea000b800000 */
[----:B------:R-:W-:-:S09]  /*ec30*/  UISETP.NE.AND UP0, UPT, UR4, 0x3, UPT ;  /* 0x000000030400788c */ /* 0x000fd2000bf05270 */
[----:B------:R-:W-:Y:S05]  /*ec40*/  BRA.U !UP0, `(.L_x_2062) ;  /* 0x0000000108147547 */ /* 0x000fea000b800000 */
[----:B------:R-:W-:-:S09]  /*ec50*/  UISETP.NE.AND UP0, UPT, UR4, 0x4, UPT ;  /* 0x000000040400788c */ /* 0x000fd2000bf05270 */
[----:B------:R-:W-:Y:S05]  /*ec60*/  BRA.U UP0, `(.L_x_2059) ;  /* 0x0000000900d07547 */ /* 0x000fea000b800000 */
[----:B------:R-:W2:Y:S02]  /*ec70*/  LDG.E.64 R2, desc[UR36][R2.64] ;  /* 0x0000002402027981 */ /* 0x000ea4000c1e1b00 */
[----:B--2---:R2:W4:Y:S02]  /*ec80*/  I2F.S64 R0, R2 ;  /* 0x0000000200007312 */ /* 0x0045240000301400 */
[----:B--2-4-:R-:W-:Y:S05]  /*ec90*/  BRA `(.L_x_2060) ;  /* 0x0000000c00207947 */ /* 0x014fea0003800000 */
.L_x_2062:
[----:B------:R-:W2:Y:S02]  /*eca0*/  LDG.E R0, desc[UR36][R2.64] ;  /* 0x0000002402007981 */ /* 0x000ea4000c1e1900 */
[----:B--2---:R-:W-:Y:S01]  /*ecb0*/  I2FP.F32.S32 R0, R0 ;  /* 0x0000000000007245 */ /* 0x004fe20000201400 */
[----:B------:R-:W-:Y:S06]  /*ecc0*/  BRA `(.L_x_2060) ;  /* 0x0000000c00147947 */ /* 0x000fec0003800000 */
.L_x_2061:
[----:B------:R-:W2:Y:S02]  /*ecd0*/  LDG.E.U16 R0, desc[UR36][R2.64] ;  /* 0x0000002402007981 */ /* 0x000ea4000c1e1500 */
[----:B--2---:R-:W2:Y:S01]  /*ece0*/  I2F.S16 R0, R0 ;  /* 0x0000000000007306 */ /* 0x004ea20000101400 */
[----:B------:R-:W-:Y:S05]  /*ecf0*/  BRA `(.L_x_2060) ;  /* 0x0000000c00087947 */ /* 0x000fea0003800000 */
.L_x_2056:
        /* <DEDUP_REMOVED lines=8> */
.L_x_2064:
[----:B------:R-:W2:Y:S02]  /*ed80*/  LDG.E.U16 R0, desc[UR36][R2.64] ;  /* 0x0000002402007981 */ /* 0x000ea4000c1e1500 */
[----:B--2---:R-:W-:Y:S01]  /*ed90*/  HADD2.F32 R0, -RZ, R0.H0_H0 ;  /* 0x20000000ff007230 */ /* 0x004fe20000004100 */
[----:B------:R-:W-:Y:S06]  /*eda0*/  BRA `(.L_x_2060) ;  /* 0x0000000800dc7947 */ /* 0x000fec0003800000 */
.L_x_2063:
        /* <DEDUP_REMOVED lines=8> */
.L_x_2066:
[----:B------:R-:W2:Y:S02]  /*ee30*/  LDG.E.U16 R0, desc[UR36][R2.64] ;  /* 0x0000002402007981 */ /* 0x000ea4000c1e1500 */
[----:B--2---:R-:W-:Y:S01]  /*ee40*/  HADD2.F32 R0, -RZ, R0.H0_H0 ;  /* 0x20000000ff007230 */ /* 0x004fe20000004100 */
[----:B------:R-:W-:Y:S06]  /*ee50*/  BRA `(.L_x_2060) ;  /* 0x0000000800b07947 */ /* 0x000fec0003800000 */
.L_x_2065:
        /* <DEDUP_REMOVED lines=11> */
.L_x_2055:
        /* <DEDUP_REMOVED lines=12> */
.L_x_2069:
        /* <DEDUP_REMOVED lines=11> */
.L_x_2068:
        /* <DEDUP_REMOVED lines=25> */
.L_x_2071:
        /* <DEDUP_REMOVED lines=12> */
.L_x_2070:
[----:B------:R-:W2:Y:S02]  /*f2d0*/  LDG.E.U16 R0, desc[UR36][R2.64] ;  /* 0x0000002402007981 */ /* 0x000ea4000c1e1500 */
[----:B--2---:R-:W-:Y:S01]  /*f2e0*/  IMAD.U32 R0, R0, 0x10000, RZ ;  /* 0x0001000000007824 */ /* 0x004fe200078e00ff */
[----:B------:R-:W-:Y:S06]  /*f2f0*/  BRA `(.L_x_2060) ;  /* 0x0000000400887947 */ /* 0x000fec0003800000 */
.L_x_2067:
        /* <DEDUP_REMOVED lines=11> */
.L_x_2074:
        /* <DEDUP_REMOVED lines=20> */
.L_x_2076:
[----:B------:R-:W-:Y:S05]  /*f4f0*/  BSYNC.RECONVERGENT B0 ;  /* 0x0000000000007941 */ /* 0x000fea0003800200 */
.L_x_2075:
[----:B------:R-:W-:Y:S02]  /*f500*/  SHF.L.U32 R0, R0, 0x14, RZ ;  /* 0x0000001400007819 */ /* 0x000fe400000006ff */
[----:B------:R-:W-:-:S04]  /*f510*/  LEA R2, R2, 0x3b800000, 0x17 ;  /* 0x3b80000002027811 */ /* 0x000fc800078eb8ff */
[----:B------:R-:W-:Y:S01]  /*f520*/  LOP3.LUT R0, R2, R0, R7, 0xfe, !PT ;  /* 0x0000000002007212 */ /* 0x000fe200078efe07 */
[----:B------:R-:W-:Y:S06]  /*f530*/  BRA `(.L_x_2060) ;  /* 0x0000000000f87947 */ /* 0x000fec0003800000 */
.L_x_2073:
        /* <DEDUP_REMOVED lines=20> */
.L_x_2078:
[----:B------:R-:W-:Y:S05]  /*f680*/  BSYNC.RECONVERGENT B0 ;  /* 0x0000000000007941 */ /* 0x000fea0003800200 */
.L_x_2077:
[----:B------:R-:W-:Y:S01]  /*f690*/  IMAD.SHL.U32 R0, R0, 0x200000, RZ ;  /* 0x0020000000007824 */ /* 0x000fe200078e00ff */
[----:B------:R-:W-:-:S04]  /*f6a0*/  LEA R2, R2, 0x37800000, 0x17 ;  /* 0x3780000002027811 */ /* 0x000fc800078eb8ff */
[----:B------:R-:W-:Y:S01]  /*f6b0*/  LOP3.LUT R0, R2, R0, R7, 0xfe, !PT ;  /* 0x0000000002007212 */ /* 0x000fe200078efe07 */
[----:B------:R-:W-:Y:S06]  /*f6c0*/  BRA `(.L_x_2060) ;  /* 0x0000000000947947 */ /* 0x000fec0003800000 */
.L_x_2072:
        /* <DEDUP_REMOVED lines=14> */
.L_x_2059:
[----:B------:R-:W-:Y:S01]  /*f7b0*/  MOV R2, 0x0 ;  /* 0x0000000000027802 */ /* 0x000fe20000000f00 */
[----:B------:R-:W0:Y:S01]  /*f7c0*/  LDCU.64 UR4, c[0x4][0x128] ;  /* 0x01002500ff0477ac */ /* 0x000e220008000a00 */
[----:B------:R-:W-:Y:S02]  /*f7d0*/  HFMA2 R8, -RZ, RZ, 0, 4.64916229248046875e-06 ;  /* 0x0000004eff087431 */ /* 0x000fe400000001ff */
[----:B------:R-:W-:Y:S01]  /*f7e0*/  IMAD.MOV.U32 R12, RZ, RZ, 0x1 ;  /* 0x00000001ff0c7424 */ /* 0x000fe200078e00ff */
[----:B------:R-:W1:Y:S01]  /*f7f0*/  LDCU.64 UR6, c[0x4][0x130] ;  /* 0x01002600ff0677ac */ /* 0x000e620008000a00 */
[----:B------:R-:W2:Y:S01]  /*f800*/  LDC.64 R2, c[0x4][R2] ;  /* 0x0100000002027b82 */ /* 0x000ea20000000a00 */
[----:B------:R-:W-:Y:S01]  /*f810*/  IMAD.MOV.U32 R13, RZ, RZ, RZ ;  /* 0x000000ffff0d7224 */ /* 0x000fe200078e00ff */
[----:B------:R-:W4:Y:S01]  /*f820*/  LDCU.64 UR8, c[0x4][0x18] ;  /* 0x01000300ff0877ac */ /* 0x000f220008000a00 */
[----:B0-----:R-:W-:Y:S01]  /*f830*/  MOV R4, UR4 ;  /* 0x0000000400047c02 */ /* 0x001fe20008000f00 */
[----:B------:R-:W-:-:S02]  /*f840*/  IMAD.U32 R5, RZ, RZ, UR5 ;  /* 0x00000005ff057e24 */ /* 0x000fc4000f8e00ff */
[----:B-1----:R-:W-:Y:S01]  /*f850*/  IMAD.U32 R6, RZ, RZ, UR6 ;  /* 0x00000006ff067e24 */ /* 0x002fe2000f8e00ff */
[----:B------:R-:W-:Y:S01]  /*f860*/  MOV R7, UR7 ;  /* 0x0000000700077c02 */ /* 0x000fe20008000f00 */
[----:B----4-:R-:W-:Y:S02]  /*f870*/  IMAD.U32 R10, RZ, RZ, UR8 ;  /* 0x00000008ff0a7e24 */ /* 0x010fe4000f8e00ff */
[----:B------:R-:W-:-:S07]  /*f880*/  IMAD.U32 R11, RZ, RZ, UR9 ;  /* 0x00000009ff0b7e24 */ /* 0x000fce000f8e00ff */
[----:B------:R-:W-:-:S07]  /*f890*/  LEPC R20, `(.L_x_2081) ;  /* 0x000000001014794e */ /* 0x000fce0000000000 */
[----:B--23-5:R-:W-:Y:S05]  /*f8a0*/  CALL.ABS.NOINC R2 ;  /* 0x0000000002007343 */ /* 0x02cfea0003c00000 */
.L_x_2081:
[----:B------:R-:W-:Y:S01]  /*f8b0*/  MOV R0, RZ ;  /* 0x000000ff00007202 */ /* 0x000fe20000000f00 */
[----:B------:R-:W-:Y:S06]  /*f8c0*/  BRA `(.L_x_2060) ;  /* 0x0000000000147947 */ /* 0x000fec0003800000 */
.L_x_2080:
[----:B------:R-:W2:Y:S02]  /*f8d0*/  LDG.E.64 R2, desc[UR36][R2.64] ;  /* 0x0000002402027981 */ /* 0x000ea4000c1e1b00 */
[----:B--2---:R0:W1:Y:S02]  /*f8e0*/  I2F.U64 R0, R2 ;  /* 0x0000000200007312 */ /* 0x0040640000301000 */
[----:B01----:R-:W-:Y:S05]  /*f8f0*/  BRA `(.L_x_2060) ;  /* 0x0000000000087947 */ /* 0x003fea0003800000 */
.L_x_2079:
[----:B------:R-:W2:Y:S02]  /*f900*/  LDG.E R0, desc[UR36][R2.64] ;  /* 0x0000002402007981 */ /* 0x000ea4000c1e1900 */
[----:B--2---:R-:W-:-:S07]  /*f910*/  I2FP.F32.U32 R0, R0 ;  /* 0x0000000000007245 */ /* 0x004fce0000201000 */
.L_x_2060:
[----:B------:R-:W-:Y:S05]  /*f920*/  BSYNC.RECONVERGENT B6 ;  /* 0x0000000000067941 */ /* 0x000fea0003800200 */
.L_x_2054:
[----:B------:R-:W1:Y:S01]  /*f930*/  LDCU.64 UR4, c[0x0][0x600] ;  /* 0x0000c000ff0477ac */ /* 0x000e620008000a00 */
[----:B------:R-:W-:-:S04]  /*f940*/  ULOP3.LUT UR6, UR40, 0xff, URZ, 0xc0, !UPT ;  /* 0x000000ff28067892 */ /* 0x000fc8000f8ec0ff */
[----:B------:R-:W-:Y:S01]  /*f950*/  UISETP.GT.AND UP0, UPT, UR6, 0x9, UPT ;  /* 0x000000090600788c */ /* 0x000fe2000bf04270 */
[C---:B-12--5:R-:W-:Y:S02]  /*f960*/  FSETP.GE.FTZ.AND P1, PT, R0.reuse, UR5, PT ;  /* 0x0000000500007c0b */ /* 0x066fe4000bf36000 */
[----:B------:R-:W-:Y:S02]  /*f970*/  FSETP.GTU.FTZ.AND P0, PT, R0, UR4, PT ;  /* 0x0000000400007c0b */ /* 0x000fe4000bf1c000 */
[----:B0--34-:R-:W-:-:S04]  /*f980*/  FSEL R2, R19, RZ, !P1 ;  /* 0x000000ff13027208 */ /* 0x019fc80004800000 */
        /* <DEDUP_REMOVED lines=11> */
[----:B0-----:R-:W-:Y:S01]  /*fa40*/  STG.E.U8 desc[UR36][R16.64], R3 ;  /* 0x0000000310007986 */ /* 0x001fe2000c101124 */
[----:B------:R-:W-:Y:S05]  /*fa50*/  EXIT ;  /* 0x000000000000794d */ /* 0x000fea0003800000 */
.L_x_2085:
[----:B------:R-:W0:Y:S02]  /*fa60*/  F2I.S64.TRUNC R2, R2 ;  /* 0x0000000200027311 */ /* 0x000e24000020d900 */
[----:B0-----:R-:W-:-:S05]  /*fa70*/  IMAD.MOV.U32 R5, RZ, RZ, R2 ;  /* 0x000000ffff057224 */ /* 0x001fca00078e0002 */
[----:B------:R-:W-:Y:S01]  /*fa80*/  STG.E.U8 desc[UR36][R16.64], R5 ;  /* 0x0000000510007986 */ /* 0x000fe2000c101124 */
[----:B------:R-:W-:Y:S05]  /*fa90*/  EXIT ;  /* 0x000000000000794d */ /* 0x000fea0003800000 */
.L_x_2084:
[----:B------:R-:W-:-:S09]  /*faa0*/  UISETP.NE.AND UP0, UPT, UR6, 0x2, UPT ;  /* 0x000000020600788c */ /* 0x000fd2000bf05270 */
[----:B------:R-:W-:Y:S05]  /*fab0*/  BRA.U !UP0, `(.L_x_2087) ;  /* 0x0000000108287547 */ /* 0x000fea000b800000 */
[----:B------:R-:W-:-:S09]  /*fac0*/  UISETP.NE.AND UP0, UPT, UR6, 0x3, UPT ;  /* 0x000000030600788c */ /* 0x000fd2000bf05270 */
[----:B------:R-:W-:Y:S05]  /*fad0*/  BRA.U !UP0, `(.L_x_2088) ;  /* 0x0000000108147547 */ /* 0x000fea000b800000 */
[----:B------:R-:W-:-:S09]  /*fae0*/  UISETP.NE.AND UP0, UPT, UR6, 0x4, UPT ;  /* 0x000000040600788c */ /* 0x000fd2000bf05270 */
[----:B------:R-:W-:Y:S05]  /*faf0*/  BRA.U UP0, `(.L_x_2086) ;  /* 0x0000000900387547 */ /* 0x000fea000b800000 */
[----:B------:R-:W0:Y:S02]  /*fb00*/  F2I.S64.TRUNC R2, R2 ;  /* 0x0000000200027311 */ /* 0x000e24000020d900 */
[----:B0-----:R-:W-:Y:S01]  /*fb10*/  STG.E.64 desc[UR36][R16.64], R2 ;  /* 0x0000000210007986 */ /* 0x001fe2000c101b24 */
[----:B------:R-:W-:Y:S05]  /*fb20*/  EXIT ;  /* 0x000000000000794d */ /* 0x000fea0003800000 */
.L_x_2088:
[----:B------:R-:W0:Y:S02]  /*fb30*/  F2I.FTZ.TRUNC.NTZ R3, R2 ;  /* 0x0000000200037305 */ /* 0x000e24000021f100 */
[----:B0-----:R-:W-:Y:S01]  /*fb40*/  STG.E desc[UR36][R16.64], R3 ;  /* 0x0000000310007986 */ /* 0x001fe2000c101924 */
[----:B------:R-:W-:Y:S05]  /*fb50*/  EXIT ;  /* 0x000000000000794d */ /* 0x000fea0003800000 */
.L_x_2087:
[----:B------:R-:W0:Y:S02]  /*fb60*/  F2I.FTZ.TRUNC.NTZ R3, R2 ;  /* 0x0000000200037305 */ /* 0x000e24000021f100 */
[----:B0-----:R-:W-:Y:S01]  /*fb70*/  STG.E.U16 desc[UR36][R16.64], R3 ;  /* 0x0000000310007986 */ /* 0x001fe2000c101524 */
[----:B------:R-:W-:Y:S05]  /*fb80*/  EXIT ;  /* 0x000000000000794d */ /* 0x000fea0003800000 */
.L_x_2083:
[----:B------:R-:W-:-:S09]  /*fb90*/  UISETP.GT.AND UP0, UPT, UR6, 0x6, UPT ;  /* 0x000000060600788c */ /* 0x000fd2000bf04270 */
[----:B------:R-:W-:Y:S05]  /*fba0*/  BRA.U UP0, `(.L_x_2089) ;  /* 0x0000000100247547 */ /* 0x000fea000b800000 */
[----:B------:R-:W-:-:S09]  /*fbb0*/  UISETP.NE.AND UP0, UPT, UR6, 0x5, UPT ;  /* 0x000000050600788c */ /* 0x000fd2000bf05270 */
[----:B------:R-:W-:Y:S05]  /*fbc0*/  BRA.U !UP0, `(.L_x_2090) ;  /* 0x0000000108107547 */ /* 0x000fea000b800000 */
[----:B------:R-:W-:-:S09]  /*fbd0*/  UISETP.NE.AND UP0, UPT, UR6, 0x6, UPT ;  /* 0x000000060600788c */ /* 0x000fd2000bf05270 */
[----:B------:R-:W-:Y:S05]  /*fbe0*/  BRA.U UP0, `(.L_x_2086) ;  /* 0x0000000500fc7547 */ /* 0x000fea000b800000 */
[----:B------:R-:W-:Y:S01]  /*fbf0*/  STG.E desc[UR36][R16.64], R2 ;  /* 0x0000000210007986 */ /* 0x000fe2000c101924 */
[----:B------:R-:W-:Y:S05]  /*fc00*/  EXIT ;  /* 0x000000000000794d */ /* 0x000fea0003800000 */
.L_x_2090:
[----:B------:R-:W-:-:S05]  /*fc10*/  F2FP.F16.F32.PACK_AB R2, RZ, R2 ;  /* 0x00000002ff02723e */ /* 0x000fca00000000ff */
[----:B------:R-:W-:Y:S01]  /*fc20*/  STG.E.U16 desc[UR36][R16.64], R2 ;  /* 0x0000000210007986 */ /* 0x000fe2000c101524 */
[----:B------:R-:W-:Y:S05]  /*fc30*/  EXIT ;  /* 0x000000000000794d */ /* 0x000fea0003800000 */
.L_x_2089:
[----:B------:R-:W-:-:S09]  /*fc40*/  UISETP.NE.AND UP0, UPT, UR6, 0x7, UPT ;  /* 0x000000070600788c */ /* 0x000fd2000bf05270 */
[----:B------:R-:W-:Y:S05]  /*fc50*/  BRA.U !UP0, `(.L_x_2091) ;  /* 0x00000001082c7547 */ /* 0x000fea000b800000 */
[----:B------:R-:W-:-:S09]  /*fc60*/  UISETP.NE.AND UP0, UPT, UR6, 0x8, UPT ;  /* 0x000000080600788c */ /* 0x000fd2000bf05270 */
[----:B------:R-:W-:Y:S05]  /*fc70*/  BRA.U !UP0, `(.L_x_2092) ;  /* 0x0000000108147547 */ /* 0x000fea000b800000 */
[----:B------:R-:W-:-:S09]  /*fc80*/  UISETP.NE.AND UP0, UPT, UR6, 0x9, UPT ;  /* 0x000000090600788c */ /* 0x000fd2000bf05270 */
[----:B------:R-:W-:Y:S05]  /*fc90*/  BRA.U UP0, `(.L_x_2086) ;  /* 0x0000000500d07547 */ /* 0x000fea000b800000 */
[----:B------:R-:W-:-:S05]  /*fca0*/  IMAD.MOV.U32 R3, RZ, RZ, RZ ;  /* 0x000000ffff037224 */ /* 0x000fca00078e00ff */
[----:B------:R-:W-:Y:S01]  /*fcb0*/  STG.E.64 desc[UR36][R16.64], R2 ;  /* 0x0000000210007986 */ /* 0x000fe2000c101b24 */
[----:B------:R-:W-:Y:S05]  /*fcc0*/  EXIT ;  /* 0x000000000000794d */ /* 0x000fea0003800000 */
.L_x_2092:
[----:B------:R-:W-:-:S04]  /*fcd0*/  F2FP.F16.F32.PACK_AB R3, RZ, R2 ;  /* 0x00000002ff03723e */ /* 0x000fc800000000ff */
[----:B------:R-:W-:-:S05]  /*fce0*/  PRMT R3, R3, 0x5410, RZ ;  /* 0x0000541003037816 */ /* 0x000fca00000000ff */
[----:B------:R-:W-:Y:S01]  /*fcf0*/  STG.E desc[UR36][R16.64], R3 ;  /* 0x0000000310007986 */ /* 0x000fe2000c101924 */
[----:B------:R-:W-:Y:S05]  /*fd00*/  EXIT ;  /* 0x000000000000794d */ /* 0x000fea0003800000 */
.L_x_2091:
[----:B------:R-:W-:-:S06]  /*fd10*/  FMUL.FTZ R2, R2, 1 ;  /* 0x3f80000002027820 */ /* 0x000fcc0000410000 */
[----:B------:R-:W0:Y:S02]  /*fd20*/  F2F.F64.F32 R2, R2 ;  /* 0x0000000200027310 */ /* 0x000e240000201800 */
[----:B0-----:R-:W-:Y:S01]  /*fd30*/  STG.E.64 desc[UR36][R16.64], R2 ;  /* 0x0000000210007986 */ /* 0x001fe2000c101b24 */
[----:B------:R-:W-:Y:S05]  /*fd40*/  EXIT ;  /* 0x000000000000794d */ /* 0x000fea0003800000 */
.L_x_2082:
        /* <DEDUP_REMOVED lines=11> */
[----:B0-----:R-:W-:Y:S01]  /*fe00*/  STG.E.U16 desc[UR36][R16.64], R3 ;  /* 0x0000000310007986 */ /* 0x001fe2000c101524 */
[----:B------:R-:W-:Y:S05]  /*fe10*/  EXIT ;  /* 0x000000000000794d */ /* 0x000fea0003800000 */
.L_x_2096:
        /* <DEDUP_REMOVED lines=16> */
.L_x_2099:
[----:B------:R-:W-:-:S04]  /*ff20*/  SHF.R.U32.HI R2, RZ, 0x18, R2 ;  /* 0x00000018ff027819 */ /* 0x000fc80000011602 */
[----:B------:R-:W-:-:S04]  /*ff30*/  LOP3.LUT R2, R3, 0x80, R2, 0xf8, !PT ;  /* 0x0000008003027812 */ /* 0x000fc800078ef802 */
[----:B------:R-:W-:-:S07]  /*ff40*/  PRMT R8, R2, 0x7610, R8 ;  /* 0x0000761002087816 */ /* 0x000fce0000000008 */
.L_x_2098:
[----:B------:R-:W-:Y:S05]  /*ff50*/  BSYNC.RECONVERGENT B0 ;  /* 0x0000000000007941 */ /* 0x000fea0003800200 */
.L_x_2097:
[----:B------:R-:W-:Y:S01]  /*ff60*/  STG.E.U8 desc[UR36][R16.64], R8 ;  /* 0x0000000810007986 */ /* 0x000fe2000c101124 */
[----:B------:R-:W-:Y:S05]  /*ff70*/  EXIT ;  /* 0x000000000000794d */ /* 0x000fea0003800000 */
.L_x_2095:
        /* <DEDUP_REMOVED lines=16> */
.L_x_2102:
[----:B------:R-:W-:-:S04]  /*10080*/  SHF.R.U32.HI R2, RZ, 0x18, R2 ;  /* 0x00000018ff027819 */ /* 0x000fc80000011602 */
[----:B------:R-:W-:-:S04]  /*10090*/  LOP3.LUT R3, R3, 0x80, R2, 0xf8, !PT ;  /* 0x0000008003037812 */ /* 0x000fc800078ef802 */
[----:B------:R-:W-:-:S07]  /*100a0*/  PRMT R8, R3, 0x7610, R8 ;  /* 0x0000761003087816 */ /* 0x000fce0000000008 */
.L_x_2101:
[----:B------:R-:W-:Y:S05]  /*100b0*/  BSYNC.RECONVERGENT B0 ;  /* 0x0000000000007941 */ /* 0x000fea0003800200 */
.L_x_2100:
[----:B------:R-:W-:Y:S01]  /*100c0*/  STG.E.U8 desc[UR36][R16.64], R8 ;  /* 0x0000000810007986 */ /* 0x000fe2000c101124 */
[----:B------:R-:W-:Y:S05]  /*100d0*/  EXIT ;  /* 0x000000000000794d */ /* 0x000fea0003800000 */
.L_x_2094:
        /* <DEDUP_REMOVED lines=21> */
.L_x_2104:
[----:B------:R-:W0:Y:S02]  /*10230*/  F2I.U64.TRUNC R2, R2 ;  /* 0x0000000200027311 */ /* 0x000e24000020d800 */
[----:B0-----:R-:W-:Y:S01]  /*10240*/  STG.E.64 desc[UR36][R16.64], R2 ;  /* 0x0000000210007986 */ /* 0x001fe2000c101b24 */
[----:B------:R-:W-:Y:S05]  /*10250*/  EXIT ;  /* 0x000000000000794d */ /* 0x000fea0003800000 */
.L_x_2103:
[----:B------:R-:W0:Y:S02]  /*10260*/  F2I.FTZ.U32.TRUNC.NTZ R3, R2 ;  /* 0x0000000200037305 */ /* 0x000e24000021f000 */
[----:B0-----:R-:W-:Y:S01]  /*10270*/  STG.E desc[UR36][R16.64], R3 ;  /* 0x0000000310007986 */ /* 0x001fe2000c101924 */
[----:B------:R-:W-:Y:S05]  /*10280*/  EXIT ;  /* 0x000000000000794d */ /* 0x000fea0003800000 */
.L_x_2093:
        /* <DEDUP_REMOVED lines=8> */
[----:B------:R-:W-:Y:S01]  /*10310*/  STG.E.U8 desc[UR36][R16.64], R3 ;  /* 0x0000000310007986 */ /* 0x000fe2000c101124 */
[----:B------:R-:W-:Y:S05]  /*10320*/  EXIT ;  /* 0x000000000000794d */ /* 0x000fea0003800000 */
.L_x_2106:
[----:B------:R-:W-:Y:S01]  /*10330*/  FMUL.FTZ R4, R2, 1 ;  /* 0x3f80000002047820 */ /* 0x000fe20000410000 */
[----:B------:R-:W-:-:S05]  /*10340*/  CS2R R6, SRZ ;  /* 0x0000000000067805 */ /* 0x000fca000001ff00 */
[----:B------:R-:W0:Y:S02]  /*10350*/  F2F.F64.F32 R4, R4 ;  /* 0x0000000400047310 */ /* 0x000e240000201800 */
[----:B0-----:R-:W-:Y:S01]  /*10360*/  STG.E.128 desc[UR36][R16.64], R4 ;  /* 0x0000000410007986 */ /* 0x001fe2000c101d24 */
[----:B------:R-:W-:Y:S05]  /*10370*/  EXIT ;  /* 0x000000000000794d */ /* 0x000fea0003800000 */
.L_x_2105:
[----:B------:R-:W-:-:S09]  /*10380*/  UISETP.NE.AND UP0, UPT, UR6, 0xf, UPT ;  /* 0x0000000f0600788c */ /* 0x000fd2000bf05270 */
[----:B------:R-:W-:Y:S05]  /*10390*/  BRA.U !UP0, `(.L_x_2107) ;  /* 0x0000000108e07547 */ /* 0x000fea000b800000 */
[----:B------:R-:W-:-:S09]  /*103a0*/  UISETP.NE.AND UP0, UPT, UR6, 0x17, UPT ;  /* 0x000000170600788c */ /* 0x000fd2000bf05270 */
[----:B------:R-:W-:Y:S05]  /*103b0*/  BRA.U !UP0, `(.L_x_2108) ;  /* 0x00000001088c7547 */ /* 0x000fea000b800000 */
[----:B------:R-:W-:-:S09]  /*103c0*/  UISETP.NE.AND UP0, UPT, UR6, 0x18, UPT ;  /* 0x000000180600788c */ /* 0x000fd2000bf05270 */
[----:B------:R-:W-:Y:S05]  /*103d0*/  BRA.U !UP0, `(.L_x_2109) ;  /* 0x0000000108447547 */ /* 0x000fea000b800000 */
.L_x_2086:
        /* <DEDUP_REMOVED lines=10> */
[----:B---3--:R-:W-:Y:S01]  /*10480*/  IMAD.U32 R6, RZ, RZ, UR6 ;  /* 0x00000006ff067e24 */ /* 0x008fe2000f8e00ff */
[----:B------:R-:W-:Y:S01]  /*10490*/  MOV R7, UR7 ;  /* 0x0000000700077c02 */ /* 0x000fe20008000f00 */
[----:B----4-:R-:W-:Y:S02]  /*104a0*/  IMAD.U32 R10, RZ, RZ, UR8 ;  /* 0x00000008ff0a7e24 */ /* 0x010fe4000f8e00ff */
[----:B-1----:R-:W-:-:S07]  /*104b0*/  IMAD.U32 R11, RZ, RZ, UR9 ;  /* 0x00000009ff0b7e24 */ /* 0x002fce000f8e00ff */
[----:B------:R-:W-:-:S07]  /*104c0*/  LEPC R20, `(.L_x_2110) ;  /* 0x000000001014794e */ /* 0x000fce0000000000 */
[----:B--2---:R-:W-:Y:S05]  /*104d0*/  CALL.ABS.NOINC R2 ;  /* 0x0000000002007343 */ /* 0x004fea0003c00000 */
.L_x_2110:
[----:B------:R-:W-:Y:S05]  /*104e0*/  EXIT ;  /* 0x000000000000794d */ /* 0x000fea0003800000 */
.L_x_2109:
[----:B------:R-:W-:Y:S01]  /*104f0*/  LOP3.LUT R4, R2, 0x7fffffff, RZ, 0xc0, !PT ;  /* 0x7fffffff02047812 */ /* 0x000fe200078ec0ff */
[----:B------:R-:W-:Y:S01]  /*10500*/  BSSY.RECONVERGENT B0, `(.L_x_2111) ;  /* 0x000000b000007945 */ /* 0x000fe20003800200 */
[----:B------:R-:W-:Y:S02]  /*10510*/  SHF.R.U32.HI R5, RZ, 0x18, R2 ;  /* 0x00000018ff057819 */ /* 0x000fe40000011602 */
[----:B------:R-:W-:Y:S02]  /*10520*/  ISETP.GT.U32.AND P0, PT, R4, 0x43efffff, PT ;  /* 0x43efffff0400780c */ /* 0x000fe40003f04070 */
[----:B------:R-:W-:-:S11]  /*10530*/  MOV R0, 0x7f ;  /* 0x0000007f00007802 */ /* 0x000fd60000000f00 */
[----:B------:R-:W-:Y:S05]  /*10540*/  @P0 BRA `(.L_x_2112) ;  /* 0x0000000000180947 */ /* 0x000fea0003800000 */
[----:B------:R-:W-:-:S13]  /*10550*/  ISETP.GE.U32.AND P0, PT, R4, 0x3c800000, PT ;  /* 0x3c8000000400780c */ /* 0x000fda0003f06070 */
[----:B------:R-:W-:-:S04]  /*10560*/  @P0 SHF.R.U32.HI R0, RZ, 0x14, R2 ;  /* 0x00000014ff000819 */ /* 0x000fc80000011602 */
[----:B------:R-:W-:-:S04]  /*10570*/  @P0 LOP3.LUT R3, R0, 0x1, RZ, 0xc0, !PT ;  /* 0x0000000100030812 */ /* 0x000fc800078ec0ff */
[----:B------:R-:W-:-:S04]  /*10580*/  @P0 IADD3 R0, PT, PT, R2, 0x407ffff, R3 ;  /* 0x0407ffff02000810 */ /* 0x000fc80007ffe003 */
[----:B------:R-:W-:Y:S01]  /*10590*/  @P0 SHF.R.U32.HI R0, RZ, 0x14, R0 ;  /* 0x00000014ff000819 */ /* 0x000fe20000011600 */
[----:B------:R-:W-:-:S07]  /*105a0*/  @!P0 FADD.FTZ R0, R4, 16384 ;  /* 0x4680000004008421 */ /* 0x000fce0000010000 */
.L_x_2112:
[----:B------:R-:W-:Y:S05]  /*105b0*/  BSYNC.RECONVERGENT B0 ;  /* 0x0000000000007941 */ /* 0x000fea0003800200 */
.L_x_2111:
[----:B------:R-:W-:-:S05]  /*105c0*/  LOP3.LUT R3, R0, 0x80, R5, 0xf8, !PT ;  /* 0x0000008000037812 */ /* 0x000fca00078ef805 */
[----:B------:R-:W-:Y:S01]  /*105d0*/  STG.E.U8 desc[UR36][R16.64], R3 ;  /* 0x0000000310007986 */ /* 0x000fe2000c101124 */
[----:B------:R-:W-:Y:S05]  /*105e0*/  EXIT ;  /* 0x000000000000794d */ /* 0x000fea0003800000 */
.L_x_2108:
        /* <DEDUP_REMOVED lines=11> */
.L_x_2114:
[----:B------:R-:W-:Y:S01]  /*106a0*/  IMAD.MOV.U32 R0, RZ, RZ, 0x7f ;  /* 0x0000007fff007424 */ /* 0x000fe200078e00ff */
[----:B------:R-:W-:-:S04]  /*106b0*/  ISETP.GT.U32.AND P0, PT, R4, 0x7f800000, PT ;  /* 0x7f8000000400780c */ /* 0x000fc80003f04070 */
[----:B------:R-:W-:-:S09]  /*106c0*/  SEL R0, R0, 0x7c, P0 ;  /* 0x0000007c00007807 */ /* 0x000fd20000000000 */
.L_x_2115:
[----:B------:R-:W-:Y:S05]  /*106d0*/  BSYNC.RECONVERGENT B0 ;  /* 0x0000000000007941 */ /* 0x000fea0003800200 */
.L_x_2113:
[----:B------:R-:W-:-:S04]  /*106e0*/  SHF.R.U32.HI R3, RZ, 0x18, R2 ;  /* 0x00000018ff037819 */ /* 0x000fc80000011602 */
[----:B------:R-:W-:-:S05]  /*106f0*/  LOP3.LUT R3, R0, 0x80, R3, 0xf8, !PT ;  /* 0x0000008000037812 */ /* 0x000fca00078ef803 */
[----:B------:R-:W-:Y:S01]  /*10700*/  STG.E.U8 desc[UR36][R16.64], R3 ;  /* 0x0000000310007986 */ /* 0x000fe2000c101124 */
[----:B------:R-:W-:Y:S05]  /*10710*/  EXIT ;  /* 0x000000000000794d */ /* 0x000fea0003800000 */
.L_x_2107:
[----:B------:R-:W-:-:S05]  /*10720*/  F2FP.BF16.F32.PACK_AB R2, RZ, R2 ;  /* 0x00000002ff02723e */ /* 0x000fca00000010ff */
[----:B------:R-:W-:Y:S01]  /*10730*/  STG.E.U16 desc[UR36][R16.64], R2 ;  /* 0x0000000210007986 */ /* 0x000fe2000c101524 */
[----:B------:R-:W-:Y:S05]  /*10740*/  EXIT ;  /* 0x000000000000794d */ /* 0x000fea0003800000 */
.L_x_2116:
        /* <DEDUP_REMOVED lines=11> */
.L_x_3334:


//--------------------- .text._ZN2at6native27unrolled_elementwise_kernelIZZZNS0_65_GLOBAL__N__eb3311e5_27_ActivationHardtanhKernel_cu_9e10b42f_293624hardtanh_backward_kernelERNS_14TensorIteratorERKN3c106ScalarES8_ENKUlvE_clEvENKUlvE0_clEvEUlffE_St5arrayIPcLm3EELi4E23TrivialOffsetCalculatorILi2EjESF_ILi1EjENS0_6memory12LoadWithCastILi2EEENSI_13StoreWithCastILi1EEEEEviT_T0_T2_T3_T4_T5_ --------------------------
	.section	.text._ZN2at6native27unrolled_elementwise_kernelIZZZNS0_65_GLOBAL__N__eb3311e5_27_ActivationHardtanhKernel_cu_9e10b42f_293624hardtanh_backward_kernelERNS_14TensorIteratorERKN3c106ScalarES8_ENKUlvE_clEvENKUlvE0_clEvEUlffE_St5arrayIPcLm3EELi4E23TrivialOffsetCalculatorILi2EjESF_ILi1EjENS0_6memory12LoadWithCastILi2EEENSI_13StoreWithCastILi1EEEEEviT_T0_T2_T3_T4_T5_,"ax",@progbits
	.align	128
        .global         _ZN2at6native27unrolled_elementwise_kernelIZZZNS0_65_GLOBAL__N__eb3311e5_27_ActivationHardtanhKernel_cu_9e10b42f_293624hardtanh_backward_kernelERNS_14TensorIteratorERKN3c106ScalarES8_ENKUlvE_clEvENKUlvE0_clEvEUlffE_St5arrayIPcLm3EELi4E23TrivialOffsetCalculatorILi2EjESF_ILi1EjENS0_6memory12LoadWithCastILi2EEENSI_13StoreWithCastILi1EEEEEviT_T0_T2_T3_T4_T5_
        .type           _ZN2at6native27unrolled_elementwise_kernelIZZZNS0_65_GLOBAL__N__eb3311e5_27_ActivationHardtanhKernel_cu_9e10b42f_293624hardtanh_backward_kernelERNS_14TensorIteratorERKN3c106ScalarES8_ENKUlvE_clEvENKUlvE0_clEvEUlffE_St5arrayIPcLm3EELi4E23TrivialOffsetCalculatorILi2EjESF_ILi1EjENS0_6memory12LoadWithCastILi2EEENSI_13StoreWithCastILi1EEEEEviT_T0_T2_T3_T4_T5_,@function
        .size           _ZN2at6native27unrolled_elementwise_kernelIZZZNS0_65_GLOBAL__N__eb3311e5_27_ActivationHardtanhKernel_cu_9e10b42f_293624hardtanh_backward_kernelERNS_14TensorIteratorERKN3c106ScalarES8_ENKUlvE_clEvENKUlvE0_clEvEUlffE_St5arrayIPcLm3EELi4E23TrivialOffsetCalculatorILi2EjESF_ILi1EjENS0_6memory12LoadWithCastILi2EEENSI_13StoreWithCastILi1EEEEEviT_T0_T2_T3_T4_T5_,(.L_x_3335 - _ZN2at6native27unrolled_elementwise_kernelIZZZNS0_65_GLOBAL__N__eb3311e5_27_ActivationHardtanhKernel_cu_9e10b42f_293624hardtanh_backward_kernelERNS_14TensorIteratorERKN3c106ScalarES8_ENKUlvE_clEvENKUlvE0_clEvEUlffE_St5arrayIPcLm3EELi4E23TrivialOffsetCalculatorILi2EjESF_ILi1EjENS0_6memory12LoadWithCastILi2EEENSI_13StoreWithCastILi1EEEEEviT_T0_T2_T3_T4_T5_)
        .other          _ZN2at6native27unrolled_elementwise_kernelIZZZNS0_65_GLOBAL__N__eb3311e5_27_ActivationHardtanhKernel_cu_9e10b42f_293624hardtanh_backward_kernelERNS_14TensorIteratorERKN3c106ScalarES8_ENKUlvE_clEvENKUlvE0_clEvEUlffE_St5arrayIPcLm3EELi4E23TrivialOffsetCalculatorILi2EjESF_ILi1EjENS0_6memory12LoadWithCastILi2EEENSI_13StoreWithCastILi1EEEEEviT_T0_T2_T3_T4_T5_,@"STO_CUDA_ENTRY STV_DEFAULT"
_ZN2at6native27unrolled_elementwise_kernelIZZZNS0_65_GLOBAL__N__eb3311e5_27_ActivationHardtanhKernel_cu_9e10b42f_293624hardtanh_backward_kernelERNS_14TensorIteratorERKN3c106ScalarES8_ENKUlvE_clEvENKUlvE0_clEvEUlffE_St5arrayIPcLm3EELi4E23TrivialOffsetCalculatorILi2EjESF_ILi1EjENS0_6memory12LoadWithCastILi2EEENSI_13StoreWithCastILi1EEEEEviT_T0_T2_T3_T4_T5_:
.text._ZN2at6native27unrolled_elementwise_kernelIZZZNS0_65_GLOBAL__N__eb3311e5_27_ActivationHardtanhKernel_cu_9e10b42f_293624hardtanh_backward_kernelERNS_14TensorIteratorERKN3c106ScalarES8_ENKUlvE_clEvENKUlvE0_clEvEUlffE_St5arrayIPcLm3EELi4E23TrivialOffsetCalculatorILi2EjESF_ILi1EjENS0_6memory12LoadWithCastILi2EEENSI_13StoreWithCastILi1EEEEEviT_T0_T2_T3_T4_T5_:
[----:B------:R-:W0:Y:S01]  /*0000*/  LDC R1, c[0x0][0x37c] ;  /* 0x0000df00ff017b82 */ /* 0x000e220000000800 */
[----:B------:R-:W1:Y:S07]  /*0010*/  S2R R2, SR_CTAID.X ;  /* 0x0000000000027919 */ /* 0x000e6e0000002500 */
[----:B------:R-:W1:Y:S01]  /*0020*/  LDC R17, c[0x0][0x380] ;  /* 0x0000e000ff117b82 */ /* 0x000e620000000800 */
[----:B------:R-:W2:Y:S01]  /*0030*/  LDCU.64 UR36, c[0x0][0x358] ;  /* 0x00006b00ff2477ac */ /* 0x000ea20008000a00 */
[----:B------:R-:W-:Y:S01]  /*0040*/  BSSY.RECONVERGENT B7, `(.L_x_2117) ;  /* 0x00001e0000077945 */ /* 0x000fe20003800200 */
[----:B------:R-:W3:Y:S01]  /*0050*/  S2R R16, SR_TID.X ;  /* 0x0000000000107919 */ /* 0x000ee20000002100 */
[----:B------:R-:W-:Y:S01]  /*0060*/  IMAD.MOV.U32 R28, RZ, RZ, RZ ;  /* 0x000000ffff1c7224 */ /* 0x000fe200078e00ff */
[----:B------:R-:W4:Y:S01]  /*0070*/  LDCU.U8 UR38, c[0x0][0x3b4] ;  /* 0x00007680ff2677ac */ /* 0x000f220008000000 */
[----:B------:R-:W-:Y:S01]  /*0080*/  IMAD.MOV.U32 R18, RZ, RZ, RZ ;  /* 0x000000ffff127224 */ /* 0x000fe200078e00ff */
        /* <DEDUP_REMOVED lines=8> */
[----:B------:R-:W-:Y:S01]  /*0110*/  BSSY.RECONVERGENT B6, `(.L_x_2119) ;  /* 0x00000e7000067945 */ /* 0x000fe20003800200 */
        /* <DEDUP_REMOVED lines=17> */
.L_x_2123:
[----:B------:R-:W2:Y:S02]  /*0230*/  LDG.E.U8 R4, desc[UR36][R4.64] ;  /* 0x0000002404047981 */ /* 0x000ea4000c1e1100 */
[----:B--2---:R-:W-:Y:S01]  /*0240*/  I2FP.F32.U32 R28, R4 ;  /* 0x00000004001c7245 */ /* 0x004fe20000201000 */
[----:B------:R-:W-:Y:S06]  /*0250*/  BRA `(.L_x_2125) ;  /* 0x0000000c00487947 */ /* 0x000fec0003800000 */
.L_x_2122:
[----:B------:R-:W-:-:S09]  /*0260*/  UISETP.NE.AND UP0, UPT, UR4, 0x2, UPT ;  /* 0x000000020400788c */ /* 0x000fd2000bf05270 */
[----:B------:R-:W-:Y:S05]  /*0270*/  BRA.U !UP0, `(.L_x_2126) ;  /* 0x0000000108287547 */ /* 0x000fea000b800000 */
[----:B------:R-:W-:-:S09]  /*0280*/  UISETP.NE.AND UP0, UPT, UR4, 0x3, UPT ;  /* 0x000000030400788c */ /* 0x000fd2000bf05270 */
[----:B------:R-:W-:Y:S05]  /*0290*/  BRA.U !UP0, `(.L_x_2127) ;  /* 0x0000000108147547 */ /* 0x000fea000b800000 */
[----:B------:R-:W-:-:S09]  /*02a0*/  UISETP.NE.AND UP0, UPT, UR4, 0x4, UPT ;  /* 0x000000040400788c */ /* 0x000fd2000bf05270 */
[----:B------:R-:W-:Y:S05]  /*02b0*/  BRA.U UP0, `(.L_x_2124) ;  /* 0x0000000900b47547 */ /* 0x000fea000b800000 */
[----:B------:R-:W2:Y:S02]  /*02c0*/  LDG.E.64 R28, desc[UR36][R4.64] ;  /* 0x00000024041c7981 */ /* 0x000ea4000c1e1b00 */
[----:B--2---:R0:W1:Y:S02]  /*02d0*/  I2F.S64 R28, R28 ;  /* 0x0000001c001c7312 */ /* 0x0040640000301400 */
[----:B01----:R-:W-:Y:S05]  /*02e0*/  BRA `(.L_x_2125) ;  /* 0x0000000c00247947 */ /* 0x003fea0003800000 */
.L_x_2127:
[----:B------:R-:W2:Y:S02]  /*02f0*/  LDG.E R4, desc[UR36][R4.64] ;  /* 0x0000002404047981 */ /* 0x000ea4000c1e1900 */
[----:B--2---:R-:W-:Y:S01]  /*0300*/  I2FP.F32.S32 R28, R4 ;  /* 0x00000004001c7245 */ /* 0x004fe20000201400 */
[----:B------:R-:W-:Y:S06]  /*0310*/  BRA `(.L_x_2125) ;  /* 0x0000000c00187947 */ /* 0x000fec0003800000 */
.L_x_2126:
[----:B------:R-:W2:Y:S02]  /*0320*/  LDG.E.U16 R4, desc[UR36][R4.64] ;  /* 0x0000002404047981 */ /* 0x000ea4000c1e1500 */
[----:B--2---:R0:W1:Y:S01]  /*0330*/  I2F.S16 R28, R4 ;  /* 0x00000004001c7306 */ /* 0x0040620000101400 */
[----:B------:R-:W-:Y:S05]  /*0340*/  BRA `(.L_x_2125) ;  /* 0x0000000c000c7947 */ /* 0x000fea0003800000 */
.L_x_2121:
        /* <DEDUP_REMOVED lines=8> */
.L_x_2129:
[----:B------:R-:W2:Y:S02]  /*03d0*/  LDG.E.U16 R4, desc[UR36][R4.64] ;  /* 0x0000002404047981 */ /* 0x000ea4000c1e1500 */
[----:B--2---:R-:W-:Y:S01]  /*03e0*/  HADD2.F32 R28, -RZ, R4.H0_H0 ;  /* 0x20000004ff1c7230 */ /* 0x004fe20000004100 */
[----:B------:R-:W-:Y:S06]  /*03f0*/  BRA `(.L_x_2125) ;  /* 0x0000000800e07947 */ /* 0x000fec0003800000 */
.L_x_2128:
        /* <DEDUP_REMOVED lines=8> */
.L_x_2131:
[----:B------:R-:W2:Y:S02]  /*0480*/  LDG.E.U16 R4, desc[UR36][R4.64] ;  /* 0x0000002404047981 */ /* 0x000ea4000c1e1500 */
[----:B--2---:R-:W-:Y:S01]  /*0490*/  HADD2.F32 R28, -RZ, R4.H0_H0 ;  /* 0x20000004ff1c7230 */ /* 0x004fe20000004100 */
[----:B------:R-:W-:Y:S06]  /*04a0*/  BRA `(.L_x_2125) ;  /* 0x0000000800b47947 */ /* 0x000fec0003800000 */
.L_x_2130:
        /* <DEDUP_REMOVED lines=11> */
.L_x_2120:
        /* <DEDUP_REMOVED lines=12> */
.L_x_2134:
        /* <DEDUP_REMOVED lines=11> */
.L_x_2133:
        /* <DEDUP_REMOVED lines=25> */
.L_x_2136:
        /* <DEDUP_REMOVED lines=11> */
[----:B------:R-:W-:Y:S01]  /*0910*/  LOP3.LUT R28, R0, 0x80000000, R3, 0xf8, !PT ;  /* 0x80000000001c7812 */ /* 0x000fe200078ef803 */
[----:B------:R-:W-:Y:S06]  /*0920*/  BRA `(.L_x_2125) ;  /* 0x0000000400947947 */ /* 0x000fec0003800000 */
.L_x_2135:
[----:B------:R-:W2:Y:S02]  /*0930*/  LDG.E.U16 R4, desc[UR36][R4.64] ;  /* 0x0000002404047981 */ /* 0x000ea4000c1e1500 */
[----:B--2---:R-:W-:Y:S01]  /*0940*/  IMAD.U32 R28, R4, 0x10000, RZ ;  /* 0x00010000041c7824 */ /* 0x004fe200078e00ff */
[----:B------:R-:W-:Y:S06]  /*0950*/  BRA `(.L_x_2125) ;  /* 0x0000000400887947 */ /* 0x000fec0003800000 */
.L_x_2132:
        /* <DEDUP_REMOVED lines=11> */
.L_x_2139:
        /* <DEDUP_REMOVED lines=20> */
.L_x_2141:
[----:B------:R-:W-:Y:S05]  /*0b50*/  BSYNC.RECONVERGENT B0 ;  /* 0x0000000000007941 */ /* 0x000fea0003800200 */
.L_x_2140:
[----:B------:R-:W-:Y:S01]  /*0b60*/  IMAD.SHL.U32 R0, R0, 0x100000, RZ ;  /* 0x0010000000007824 */ /* 0x000fe200078e00ff */
[----:B------:R-:W-:-:S04]  /*0b70*/  LEA R3, R3, 0x3b800000, 0x17 ;  /* 0x3b80000003037811 */ /* 0x000fc800078eb8ff */
[----:B------:R-:W-:Y:S01]  /*0b80*/  LOP3.LUT R28, R3, R0, R7, 0xfe, !PT ;  /* 0x00000000031c7212 */ /* 0x000fe200078efe07 */
[----:B------:R-:W-:Y:S06]  /*0b90*/  BRA `(.L_x_2125) ;  /* 0x0000000000f87947 */ /* 0x000fec0003800000 */
.L_x_2138:
        /* <DEDUP_REMOVED lines=20> */
.L_x_2143:
[----:B------:R-:W-:Y:S05]  /*0ce0*/  BSYNC.RECONVERGENT B0 ;  /* 0x0000000000007941 */ /* 0x000fea0003800200 */
.L_x_2142:
[----:B------:R-:W-:Y:S01]  /*0cf0*/  IMAD.SHL.U32 R0, R0, 0x200000, RZ ;  /* 0x0020000000007824 */ /* 0x000fe200078e00ff */
[----:B------:R-:W-:-:S04]  /*0d00*/  LEA R3, R3, 0x37800000, 0x17 ;  /* 0x3780000003037811 */ /* 0x000fc800078eb8ff */
[----:B------:R-:W-:Y:S01]  /*0d10*/  LOP3.LUT R28, R3, R0, R7, 0xfe, !PT ;  /* 0x00000000031c7212 */ /* 0x000fe200078efe07 */
[----:B------:R-:W-:Y:S06]  /*0d20*/  BRA `(.L_x_2125) ;  /* 0x0000000000947947 */ /* 0x000fec0003800000 */
.L_x_2137:
[----:B------:R-:W-:-:S09]  /*0d30*/  UISETP.NE.AND UP0, UPT, UR4, 0x1c, UPT ;  /* 0x0000001c0400788c */ /* 0x000fd2000bf05270 */
[----:B------:R-:W-:Y:S05]  /*0d40*/  BRA.U !UP0, `(.L_x_2144) ;  /* 0x0000000108847547 */ /* 0x000fea000b800000 */
[----:B------:R-:W-:-:S09]  /*0d50*/  UISETP.NE.AND UP0, UPT, UR4, 0x1d, UPT ;  /* 0x0000001d0400788c */ /* 0x000fd2000bf05270 */
[----:B------:R-:W-:Y:S05]  /*0d60*/  BRA.U !UP0, `(.L_x_2145) ;  /* 0x0000000108707547 */ /* 0x000fea000b800000 */
[----:B------:R-:W-:-:S09]  /*0d70*/  UISETP.NE.AND UP0, UPT, UR4, 0x2c, UPT ;  /* 0x0000002c0400788c */ /* 0x000fd2000bf05270 */
[----:B------:R-:W-:Y:S05]  /*0d80*/  BRA.U !UP0, `(.L_x_2146) ;  /* 0x0000000108487547 */ /* 0x000fea000b800000 */
.L_x_2124:
        /* <DEDUP_REMOVED lines=16> */
.L_x_2147:
[----:B------:R-:W-:Y:S01]  /*0e90*/  IMAD.MOV.U32 R28, RZ, RZ, RZ ;  /* 0x000000ffff1c7224 */ /* 0x000fe200078e00ff */
[----:B------:R-:W-:Y:S06]  /*0ea0*/  BRA `(.L_x_2125) ;  /* 0x0000000000347947 */ /* 0x000fec0003800000 */
.L_x_2146:
        /* <DEDUP_REMOVED lines=8> */
.L_x_2145:
[----:B------:R-:W2:Y:S02]  /*0f30*/  LDG.E.64 R28, desc[UR36][R4.64] ;  /* 0x00000024041c7981 */ /* 0x000ea4000c1e1b00 */
[----:B--2---:R0:W1:Y:S02]  /*0f40*/  I2F.U64 R28, R28 ;  /* 0x0000001c001c7312 */ /* 0x0040640000301000 */
[----:B01----:R-:W-:Y:S05]  /*0f50*/  BRA `(.L_x_2125) ;  /* 0x0000000000087947 */ /* 0x003fea0003800000 */
.L_x_2144:
[----:B------:R-:W2:Y:S02]  /*0f60*/  LDG.E R4, desc[UR36][R4.64] ;  /* 0x0000002404047981 */ /* 0x000ea4000c1e1900 */
[----:B--2---:R-:W-:-:S07]  /*0f70*/  I2FP.F32.U32 R28, R4 ;  /* 0x00000004001c7245 */ /* 0x004fce0000201000 */
.L_x_2125:
[----:B------:R-:W-:Y:S05]  /*0f80*/  BSYNC.RECONVERGENT B6 ;  /* 0x0000000000067941 */ /* 0x000fea0003800200 */
.L_x_2119:
[----:B0-2-4-:R-:W0:Y:S01]  /*0f90*/  LDC.64 R4, c[0x0][0x3a8] ;  /* 0x0000ea00ff047b82 */ /* 0x015e220000000a00 */
[----:B------:R-:W2:Y:S01]  /*0fa0*/  LDCU UR5, c[0x0][0x3bc] ;  /* 0x00007780ff0577ac */ /* 0x000ea20008000800 */
[----:B------:R-:W-:Y:S01]  /*0fb0*/  BSSY.RECONVERGENT B6, `(.L_x_2148) ;  /* 0x00000e7000067945 */ /* 0x000fe20003800200 */
[----:B------:R-:W-:-:S04]  /*0fc0*/  UPRMT UR4, UR39, 0x9910, URZ ;  /* 0x0000991027047896 */ /* 0x000fc800080000ff */
        /* <DEDUP_REMOVED lines=16> */
.L_x_2152:
[----:B------:R-:W2:Y:S02]  /*10d0*/  LDG.E.U8 R4, desc[UR36][R4.64] ;  /* 0x0000002404047981 */ /* 0x000ea4000c1e1100 */
[----:B--2---:R-:W-:Y:S01]  /*10e0*/  I2FP.F32.U32 R18, R4 ;  /* 0x0000000400127245 */ /* 0x004fe20000201000 */
[----:B------:R-:W-:Y:S06]  /*10f0*/  BRA `(.L_x_2154) ;  /* 0x0000000c00487947 */ /* 0x000fec0003800000 */
.L_x_2151:
        /* <DEDUP_REMOVED lines=9> */
.L_x_2156:
[----:B------:R-:W2:Y:S02]  /*1190*/  LDG.E R4, desc[UR36][R4.64] ;  /* 0x0000002404047981 */ /* 0x000ea4000c1e1900 */
[----:B--2---:R-:W-:Y:S01]  /*11a0*/  I2FP.F32.S32 R18, R4 ;  /* 0x0000000400127245 */ /* 0x004fe20000201400 */
[----:B------:R-:W-:Y:S06]  /*11b0*/  BRA `(.L_x_2154) ;  /* 0x0000000c00187947 */ /* 0x000fec0003800000 */
.L_x_2155:
[----:B------:R-:W2:Y:S02]  /*11c0*/  LDG.E.U16 R4, desc[UR36][R4.64] ;  /* 0x0000002404047981 */ /* 0x000ea4000c1e1500 */
[----:B--2---:R4:W0:Y:S01]  /*11d0*/  I2F.S16 R18, R4 ;  /* 0x0000000400127306 */ /* 0x0048220000101400 */
[----:B------:R-:W-:Y:S05]  /*11e0*/  BRA `(.L_x_2154) ;  /* 0x0000000c000c7947 */ /* 0x000fea0003800000 */
.L_x_2150:
        /* <DEDUP_REMOVED lines=8> */
.L_x_2158:
[----:B------:R-:W2:Y:S02]  /*1270*/  LDG.E.U16 R4, desc[UR36][R4.64] ;  /* 0x0000002404047981 */ /* 0x000ea4000c1e1500 */
[----:B--2---:R-:W-:Y:S01]  /*1280*/  HADD2.F32 R18, -RZ, R4.H0_H0 ;  /* 0x20000004ff127230 */ /* 0x004fe20000004100 */
[----:B------:R-:W-:Y:S06]  /*1290*/  BRA `(.L_x_2154) ;  /* 0x0000000800e07947 */ /* 0x000fec0003800000 */
.L_x_2157:
        /* <DEDUP_REMOVED lines=8> */
.L_x_2160:
[----:B------:R-:W2:Y:S02]  /*1320*/  LDG.E.U16 R4, desc[UR36][R4.64] ;  /* 0x0000002404047981 */ /* 0x000ea4000c1e1500 */
[----:B--2---:R-:W-:Y:S01]  /*1330*/  HADD2.F32 R18, -RZ, R4.H0_H0 ;  /* 0x20000004ff127230 */ /* 0x004fe20000004100 */
[----:B------:R-:W-:Y:S06]  /*1340*/  BRA `(.L_x_2154) ;  /* 0x0000000800b47947 */ /* 0x000fec0003800000 */
.L_x_2159:
        /* <DEDUP_REMOVED lines=11> */
.L_x_2149:
        /* <DEDUP_REMOVED lines=12> */
.L_x_2163:
        /* <DEDUP_REMOVED lines=11> */
.L_x_2162:
        /* <DEDUP_REMOVED lines=25> */
.L_x_2165:
        /* <DEDUP_REMOVED lines=13> */
.L_x_2164:
[----:B------:R-:W2:Y:S02]  /*17d0*/  LDG.E.U16 R4, desc[UR36][R4.64] ;  /* 0x0000002404047981 */ /* 0x000ea4000c1e1500 */
[----:B--2---:R-:W-:Y:S01]  /*17e0*/  IMAD.U32 R18, R4, 0x10000, RZ ;  /* 0x0001000004127824 */ /* 0x004fe200078e00ff */
[----:B------:R-:W-:Y:S06]  /*17f0*/  BRA `(.L_x_2154) ;  /* 0x0000000400887947 */ /* 0x000fec0003800000 */
.L_x_2161:
        /* <DEDUP_REMOVED lines=11> */
.L_x_2168:
        /* <DEDUP_REMOVED lines=20> */
.L_x_2170:
[----:B------:R-:W-:Y:S05]  /*19f0*/  BSYNC.RECONVERGENT B0 ;  /* 0x0000000000007941 */ /* 0x000fea0003800200 */
.L_x_2169:
[----:B------:R-:W-:Y:S01]  /*1a00*/  IMAD.SHL.U32 R0, R0, 0x100000, RZ ;  /* 0x0010000000007824 */ /* 0x000fe200078e00ff */
[----:B------:R-:W-:-:S04]  /*1a10*/  LEA R3, R3, 0x3b800000, 0x17 ;  /* 0x3b80000003037811 */ /* 0x000fc800078eb8ff */
[----:B------:R-:W-:Y:S01]  /*1a20*/  LOP3.LUT R18, R3, R0, R7, 0xfe, !PT ;  /* 0x0000000003127212 */ /* 0x000fe200078efe07 */
[----:B------:R-:W-:Y:S06]  /*1a30*/  BRA `(.L_x_2154) ;  /* 0x0000000000f87947 */ /* 0x000fec0003800000 */
.L_x_2167:
        /* <DEDUP_REMOVED lines=20> */
.L_x_2172:
[----:B------:R-:W-:Y:S05]  /*1b80*/  BSYNC.RECONVERGENT B0 ;  /* 0x0000000000007941 */ /* 0x000fea0003800200 */
.L_x_2171:
[----:B------:R-:W-:Y:S01]  /*1b90*/  IMAD.SHL.U32 R0, R0, 0x200000, RZ ;  /* 0x0020000000007824 */ /* 0x000fe200078e00ff */
[----:B------:R-:W-:-:S04]  /*1ba0*/  LEA R3, R3, 0x37800000, 0x17 ;  /* 0x3780000003037811 */ /* 0x000fc800078eb8ff */
[----:B------:R-:W-:Y:S01]  /*1bb0*/  LOP3.LUT R18, R3, R0, R7, 0xfe, !PT ;  /* 0x0000000003127212 */ /* 0x000fe200078efe07 */
[----:B------:R-:W-:Y:S06]  /*1bc0*/  BRA `(.L_x_2154) ;  /* 0x0000000000947947 */ /* 0x000fec0003800000 */
.L_x_2166:
[----:B------:R-:W-:-:S09]  /*1bd0*/  UISETP.NE.AND UP0, UPT, UR4, 0x1c, UPT ;  /* 0x0000001c0400788c */ /* 0x000fd2000bf05270 */
[----:B------:R-:W-:Y:S05]  /*1be0*/  BRA.U !UP0, `(.L_x_2173) ;  /* 0x0000000108847547 */ /* 0x000fea000b800000 */
[----:B------:R-:W-:-:S09]  /*1bf0*/  UISETP.NE.AND UP0, UPT, UR4, 0x1d, UPT ;  /* 0x0000001d0400788c */ /* 0x000fd2000bf05270 */
[----:B------:R-:W-:Y:S05]  /*1c00*/  BRA.U !UP0, `(.L_x_2174) ;  /* 0x0000000108707547 */ /* 0x000fea000b800000 */
[----:B------:R-:W-:-:S09]  /*1c10*/  UISETP.NE.AND UP0, UPT, UR4, 0x2c, UPT ;  /* 0x0000002c0400788c */ /* 0x000fd2000bf05270 */
[----:B------:R-:W-:Y:S05]  /*1c20*/  BRA.U !UP0, `(.L_x_2175) ;  /* 0x0000000108487547 */ /* 0x000fea000b800000 */
.L_x_2153:
[----:B------:R-:W-:Y:S01]  /*1c30*/  MOV R14, 0x0 ;  /* 0x00000000000e7802 */ /* 0x000fe20000000f00 */
[----:B------:R-:W0:Y:S01]  /*1c40*/  LDCU.64 UR4, c[0x4][0x128] ;  /* 0x01002500ff0477ac */ /* 0x000e220008000a00 */
[----:B------:R-:W-:Y:S02]  /*1c50*/  IMAD.MOV.U32 R8, RZ, RZ, 0x4e ;  /* 0x0000004eff087424 */ /* 0x000fe400078e00ff */
[----:B------:R-:W-:Y:S01]  /*1c60*/  IMAD.MOV.U32 R12, RZ, RZ, 0x1 ;  /* 0x00000001ff0c7424 */ /* 0x000fe200078e00ff */
[----:B------:R-:W2:Y:S01]  /*1c70*/  LDCU.64 UR6, c[0x4][0x130] ;  /* 0x01002600ff0677ac */ /* 0x000ea20008000a00 */
[----:B------:R-:W4:Y:S01]  /*1c80*/  LDC.64 R14, c[0x4][R14] ;  /* 0x010000000e0e7b82 */ /* 0x000f220000000a00 */
[----:B------:R-:W-:Y:S01]  /*1c90*/  IMAD.MOV.U32 R13, RZ, RZ, RZ ;  /* 0x000000ffff0d7224 */ /* 0x000fe200078e00ff */
[----:B------:R-:W1:Y:S01]  /*1ca0*/  LDCU.64 UR8, c[0x4][0x18] ;  /* 0x01000300ff0877ac */ /* 0x000e620008000a00 */
[----:B0-----:R-:W-:Y:S02]  /*1cb0*/  IMAD.U32 R4, RZ, RZ, UR4 ;  /* 0x00000004ff047e24 */ /* 0x001fe4000f8e00ff */
[----:B------:R-:W-:-:S02]  /*1cc0*/  IMAD.U32 R5, RZ, RZ, UR5 ;  /* 0x00000005ff057e24 */ /* 0x000fc4000f8e00ff */
[----:B--2---:R-:W-:Y:S02]  /*1cd0*/  IMAD.U32 R6, RZ, RZ, UR6 ;  /* 0x00000006ff067e24 */ /* 0x004fe4000f8e00ff */
[----:B------:R-:W-:Y:S02]  /*1ce0*/  IMAD.U32 R7, RZ, RZ, UR7 ;  /* 0x00000007ff077e24 */ /* 0x000fe4000f8e00ff */
[----:B-1----:R-:W-:Y:S02]  /*1cf0*/  IMAD.U32 R10, RZ, RZ, UR8 ;  /* 0x00000008ff0a7e24 */ /* 0x002fe4000f8e00ff */
[----:B------:R-:W-:-:S07]  /*1d00*/  IMAD.U32 R11, RZ, RZ, UR9 ;  /* 0x00000009ff0b7e24 */ /* 0x000fce000f8e00ff */
[----:B------:R-:W-:-:S07]  /*1d10*/  LEPC R20, `(.L_x_2176) ;  /* 0x000000001014794e */ /* 0x000fce0000000000 */
[----:B---345:R-:W-:Y:S05]  /*1d20*/  CALL.ABS.NOINC R14 ;  /* 0x000000000e007343 */ /* 0x038fea0003c00000 */
.L_x_2176:
[----:B------:R-:W-:Y:S01]  /*1d30*/  IMAD.MOV.U32 R18, RZ, RZ, RZ ;  /* 0x000000ffff127224 */ /* 0x000fe200078e00ff */
[----:B------:R-:W-:Y:S06]  /*1d40*/  BRA `(.L_x_2154) ;  /* 0x0000000000347947 */ /* 0x000fec0003800000 */
.L_x_2175:
        /* <DEDUP_REMOVED lines=8> */
.L_x_2174:
[----:B------:R-:W2:Y:S02]  /*1dd0*/  LDG.E.64 R4, desc[UR36][R4.64] ;  /* 0x0000002404047981 */ /* 0x000ea4000c1e1b00 */
[----:B--2---:R0:W2:Y:S02]  /*1de0*/  I2F.U64 R18, R4 ;  /* 0x0000000400127312 */ /* 0x0040a40000301000 */
[----:B0-2---:R-:W-:Y:S05]  /*1df0*/  BRA `(.L_x_2154) ;  /* 0x0000000000087947 */ /* 0x005fea0003800000 */
.L_x_2173:
[----:B------:R-:W2:Y:S02]  /*1e00*/  LDG.E R4, desc[UR36][R4.64] ;  /* 0x0000002404047981 */ /* 0x000ea4000c1e1900 */
[----:B--2---:R-:W-:-:S07]  /*1e10*/  I2FP.F32.U32 R18, R4 ;  /* 0x0000000400127245 */ /* 0x004fce0000201000 */
.L_x_2154:
[----:B------:R-:W-:Y:S05]  /*1e20*/  BSYNC.RECONVERGENT B6 ;  /* 0x0000000000067941 */ /* 0x000fea0003800200 */
.L_x_2148:
[----:B------:R-:W-:-:S07]  /*1e30*/  VIADD R16, R19, 0x80 ;  /* 0x0000008013107836 */ /* 0x000fce0000000000 */
.L_x_2118:
[----:B------:R-:W-:Y:S05]  /*1e40*/  BSYNC.RECONVERGENT B7 ;  /* 0x0000000000077941 */ /* 0x000fea0003800200 */
.L_x_2117:
[----:B------:R-:W-:Y:S01]  /*1e50*/  ISETP.GE.AND P0, PT, R16, R17, PT ;  /* 0x000000111000720c */ /* 0x000fe20003f06270 */
[----:B------:R-:W-:Y:S01]  /*1e60*/  BSSY.RECONVERGENT B7, `(.L_x_2177) ;  /* 0x00001d8000077945 */ /* 0x000fe20003800200 */
[----:B------:R-:W-:-:S11]  /*1e70*/  CS2R R22, SRZ ;  /* 0x0000000000167805 */ /* 0x000fd6000001ff00 */
[----:B------:R-:W-:Y:S05]  /*1e80*/  @P0 BRA `(.L_x_2178) ;  /* 0x0000001c00540947 */ /* 0x000fea0003800000 */
[----:B0-2-4-:R-:W0:Y:S01]  /*1e90*/  LDC.64 R4, c[0x0][0x3a0] ;  /* 0x0000e800ff047b82 */ /* 0x015e220000000a00 */
[----:B------:R-:W2:Y:S01]  /*1ea0*/  LDCU UR5, c[0x0][0x3b8] ;  /* 0x00007700ff0577ac */ /* 0x000ea20008000800 */
[----:B------:R-:W-:Y:S01]  /*1eb0*/  IMAD R23, R2, 0x200, R16 ;  /* 0x0000020002177824 */ /* 0x000fe200078e0210 */
        /* <DEDUP_REMOVED lines=18> */
.L_x_2183:
[----:B------:R-:W2:Y:S02]  /*1fe0*/  LDG.E.U8 R4, desc[UR36][R4.64] ;  /* 0x0000002404047981 */ /* 0x000ea4000c1e1100 */
[----:B--2---:R-:W-:Y:S01]  /*1ff0*/  I2FP.F32.U32 R22, R4 ;  /* 0x0000000400167245 */ /* 0x004fe20000201000 */
[----:B------:R-:W-:Y:S06]  /*2000*/  BRA `(.L_x_2185) ;  /* 0x0000000c00487947 */ /* 0x000fec0003800000 */
.L_x_2182:
        /* <DEDUP_REMOVED lines=9> */
.L_x_2187:
[----:B------:R-:W2:Y:S02]  /*20a0*/  LDG.E R4, desc[UR36][R4.64] ;  /* 0x0000002404047981 */ /* 0x000ea4000c1e1900 */
[----:B--2---:R-:W-:Y:S01]  /*20b0*/  I2FP.F32.S32 R22, R4 ;  /* 0x0000000400167245 */ /* 0x004fe20000201400 */
[----:B------:R-:W-:Y:S06]  /*20c0*/  BRA `(.L_x_2185) ;  /* 0x0000000c00187947 */ /* 0x000fec0003800000 */
.L_x_2186:
[----:B------:R-:W2:Y:S02]  /*20d0*/  LDG.E.U16 R4, desc[UR36][R4.64] ;  /* 0x0000002404047981 */ /* 0x000ea4000c1e1500 */
[----:B--2---:R0:W2:Y:S01]  /*20e0*/  I2F.S16 R22, R4 ;  /* 0x0000000400167306 */ /* 0x0040a20000101400 */
[----:B------:R-:W-:Y:S05]  /*20f0*/  BRA `(.L_x_2185) ;  /* 0x0000000c000c7947 */ /* 0x000fea0003800000 */
.L_x_2181:
        /* <DEDUP_REMOVED lines=8> */
.L_x_2189:
[----:B------:R-:W2:Y:S02]  /*2180*/  LDG.E.U16 R4, desc[UR36][R4.64] ;  /* 0x0000002404047981 */ /* 0x000ea4000c1e1500 */
[----:B--2---:R-:W-:Y:S01]  /*2190*/  HADD2.F32 R22, -RZ, R4.H0_H0 ;  /* 0x20000004ff167230 */ /* 0x004fe20000004100 */
[----:B------:R-:W-:Y:S06]  /*21a0*/  BRA `(.L_x_2185) ;  /* 0x0000000800e07947 */ /* 0x000fec0003800000 */
.L_x_2188:
        /* <DEDUP_REMOVED lines=8> */
.L_x_2191:
[----:B------:R-:W2:Y:S02]  /*2230*/  LDG.E.U16 R4, desc[UR36][R4.64] ;  /* 0x0000002404047981 */ /* 0x000ea4000c1e1500 */
[----:B--2---:R-:W-:Y:S01]  /*2240*/  HADD2.F32 R22, -RZ, R4.H0_H0 ;  /* 0x20000004ff167230 */ /* 0x004fe20000004100 */
[----:B------:R-:W-:Y:S06]  /*2250*/  BRA `(.L_x_2185) ;  /* 0x0000000800b47947 */ /* 0x000fec0003800000 */
.L_x_2190:
        /* <DEDUP_REMOVED lines=11> */
.L_x_2180:
        /* <DEDUP_REMOVED lines=12> */
.L_x_2194:
        /* <DEDUP_REMOVED lines=11> */
.L_x_2193:
        /* <DEDUP_REMOVED lines=25> */
.L_x_2196:
        /* <DEDUP_REMOVED lines=11> */
[----:B------:R-:W-:Y:S01]  /*26c0*/  LOP3.LUT R22, R0, 0x80000000, R3, 0xf8, !PT ;  /* 0x8000000000167812 */ /* 0x000fe200078ef803 */
[----:B------:R-:W-:Y:S06]  /*26d0*/  BRA `(.L_x_2185) ;  /* 0x0000000400947947 */ /* 0x000fec0003800000 */
.L_x_2195:
[----:B------:R-:W2:Y:S02]  /*26e0*/  LDG.E.U16 R4, desc[UR36][R4.64] ;  /* 0x0000002404047981 */ /* 0x000ea4000c1e1500 */
[----:B--2---:R-:W-:Y:S01]  /*26f0*/  IMAD.U32 R22, R4, 0x10000, RZ ;  /* 0x0001000004167824 */ /* 0x004fe200078e00ff */
[----:B------:R-:W-:Y:S06]  /*2700*/  BRA `(.L_x_2185) ;  /* 0x0000000400887947 */ /* 0x000fec0003800000 */
.L_x_2192:
        /* <DEDUP_REMOVED lines=11> */
.L_x_2199:
        /* <DEDUP_REMOVED lines=20> */
.L_x_2201:
[----:B------:R-:W-:Y:S05]  /*2900*/  BSYNC.RECONVERGENT B0 ;  /* 0x0000000000007941 */ /* 0x000fea0003800200 */
.L_x_2200:
[----:B------:R-:W-:Y:S01]  /*2910*/  IMAD.SHL.U32 R0, R0, 0x100000, RZ ;  /* 0x0010000000007824 */ /* 0x000fe200078e00ff */
[----:B------:R-:W-:-:S04]  /*2920*/  LEA R3, R3, 0x3b800000, 0x17 ;  /* 0x3b80000003037811 */ /* 0x000fc800078eb8ff */
[----:B------:R-:W-:Y:S01]  /*2930*/  LOP3.LUT R22, R3, R0, R7, 0xfe, !PT ;  /* 0x0000000003167212 */ /* 0x000fe200078efe07 */
[----:B------:R-:W-:Y:S06]  /*2940*/  BRA `(.L_x_2185) ;  /* 0x0000000000f87947 */ /* 0x000fec0003800000 */
.L_x_2198:
        /* <DEDUP_REMOVED lines=20> */
.L_x_2203:
[----:B------:R-:W-:Y:S05]  /*2a90*/  BSYNC.RECONVERGENT B0 ;  /* 0x0000000000007941 */ /* 0x000fea0003800200 */
.L_x_2202:
[----:B------:R-:W-:Y:S01]  /*2aa0*/  IMAD.SHL.U32 R0, R0, 0x200000, RZ ;  /* 0x0020000000007824 */ /* 0x000fe200078e00ff */
[----:B------:R-:W-:-:S04]  /*2ab0*/  LEA R3, R3, 0x37800000, 0x17 ;  /* 0x3780000003037811 */ /* 0x000fc800078eb8ff */
[----:B------:R-:W-:Y:S01]  /*2ac0*/  LOP3.LUT R22, R3, R0, R7, 0xfe, !PT ;  /* 0x0000000003167212 */ /* 0x000fe200078efe07 */
[----:B------:R-:W-:Y:S06]  /*2ad0*/  BRA `(.L_x_2185) ;  /* 0x0000000000947947 */ /* 0x000fec0003800000 */
.L_x_2197:
        /* <DEDUP_REMOVED lines=14> */
.L_x_2184:
        /* <DEDUP_REMOVED lines=16> */
.L_x_2206:
[----:B------:R-:W-:Y:S01]  /*2cc0*/  IMAD.MOV.U32 R22, RZ, RZ, RZ ;  /* 0x000000ffff167224 */ /* 0x000fe200078e00ff */
[----:B------:R-:W-:Y:S06]  /*2cd0*/  BRA `(.L_x_2185) ;  /* 0x0000000000147947 */ /* 0x000fec0003800000 */
.L_x_2205:
[----:B------:R-:W2:Y:S02]  /*2ce0*/  LDG.E.64 R4, desc[UR36][R4.64] ;  /* 0x0000002404047981 */ /* 0x000ea4000c1e1b00 */
[----:B--2---:R0:W2:Y:S02]  /*2cf0*/  I2F.U64 R22, R4 ;  /* 0x0000000400167312 */ /* 0x0040a40000301000 */
[----:B0-2---:R-:W-:Y:S05]  /*2d00*/  BRA `(.L_x_2185) ;  /* 0x0000000000087947 */ /* 0x005fea0003800000 */
.L_x_2204:
[----:B------:R-:W2:Y:S02]  /*2d10*/  LDG.E R4, desc[UR36][R4.64] ;  /* 0x0000002404047981 */ /* 0x000ea4000c1e1900 */
[----:B--2---:R-:W-:-:S07]  /*2d20*/  I2FP.F32.U32 R22, R4 ;  /* 0x0000000400167245 */ /* 0x004fce0000201000 */
.L_x_2185:
[----:B------:R-:W-:Y:S05]  /*2d30*/  BSYNC.RECONVERGENT B6 ;  /* 0x0000000000067941 */ /* 0x000fea0003800200 */
.L_x_2179:
        /* <DEDUP_REMOVED lines=20> */
.L_x_2211:
[----:B------:R-:W2:Y:S02]  /*2e80*/  LDG.E.U8 R4, desc[UR36][R4.64] ;  /* 0x0000002404047981 */ /* 0x000ea4000c1e1100 */
[----:B--2---:R-:W-:Y:S01]  /*2e90*/  I2FP.F32.U32 R23, R4 ;  /* 0x0000000400177245 */ /* 0x004fe20000201000 */
[----:B------:R-:W-:Y:S06]  /*2ea0*/  BRA `(.L_x_2213) ;  /* 0x0000000c00447947 */ /* 0x000fec0003800000 */
.L_x_2210:
        /* <DEDUP_REMOVED lines=9> */
.L_x_2215:
[----:B------:R-:W2:Y:S02]  /*2f40*/  LDG.E R4, desc[UR36][R4.64] ;  /* 0x0000002404047981 */ /* 0x000ea4000c1e1900 */
[----:B--2---:R-:W-:Y:S01]  /*2f50*/  I2FP.F32.S32 R23, R4 ;  /* 0x0000000400177245 */ /* 0x004fe20000201400 */
[----:B------:R-:W-:Y:S06]  /*2f60*/  BRA `(.L_x_2213) ;  /* 0x0000000c00147947 */ /* 0x000fec0003800000 */
.L_x_2214:
[----:B------:R-:W2:Y:S02]  /*2f70*/  LDG.E.U16 R4, desc[UR36][R4.64] ;  /* 0x0000002404047981 */ /* 0x000ea4000c1e1500 */
[----:B--2---:R4:W0:Y:S01]  /*2f80*/  I2F.S16 R23, R4 ;  /* 0x0000000400177306 */ /* 0x0048220000101400 */
[----:B------:R-:W-:Y:S05]  /*2f90*/  BRA `(.L_x_2213) ;  /* 0x0000000c00087947 */ /* 0x000fea0003800000 */
.L_x_2209:
        /* <DEDUP_REMOVED lines=8> */
.L_x_2217:
[----:B------:R-:W2:Y:S02]  /*3020*/  LDG.E.U16 R4, desc[UR36][R4.64] ;  /* 0x0000002404047981 */ /* 0x000ea4000c1e1500 */
[----:B--2---:R-:W-:Y:S01]  /*3030*/  HADD2.F32 R23, -RZ, R4.H0_H0 ;  /* 0x20000004ff177230 */ /* 0x004fe20000004100 */
[----:B------:R-:W-:Y:S06]  /*3040*/  BRA `(.L_x_2213) ;  /* 0x0000000800dc7947 */ /* 0x000fec0003800000 */
.L_x_2216:
        /* <DEDUP_REMOVED lines=8> */
.L_x_2219:
[----:B------:R-:W2:Y:S02]  /*30d0*/  LDG.E.U16 R4, desc[UR36][R4.64] ;  /* 0x0000002404047981 */ /* 0x000ea4000c1e1500 */
[----:B--2---:R-:W-:Y:S01]  /*30e0*/  HADD2.F32 R23, -RZ, R4.H0_H0 ;  /* 0x20000004ff177230 */ /* 0x004fe20000004100 */
[----:B------:R-:W-:Y:S06]  /*30f0*/  BRA `(.L_x_2213) ;  /* 0x0000000800b07947 */ /* 0x000fec0003800000 */
.L_x_2218:
        /* <DEDUP_REMOVED lines=11> */
.L_x_2208:
        /* <DEDUP_REMOVED lines=12> */
.L_x_2222:
        /* <DEDUP_REMOVED lines=11> */
.L_x_2221:
        /* <DEDUP_REMOVED lines=25> */
.L_x_2224:
        /* <DEDUP_REMOVED lines=12> */
.L_x_2223:
[----:B------:R-:W2:Y:S02]  /*3570*/  LDG.E.U16 R4, desc[UR36][R4.64] ;  /* 0x0000002404047981 */ /* 0x000ea4000c1e1500 */
[----:B--2---:R-:W-:Y:S01]  /*3580*/  IMAD.U32 R23, R4, 0x10000, RZ ;  /* 0x0001000004177824 */ /* 0x004fe200078e00ff */
[----:B------:R-:W-:Y:S06]  /*3590*/  BRA `(.L_x_2213) ;  /* 0x0000000400887947 */ /* 0x000fec0003800000 */
.L_x_2220:
        /* <DEDUP_REMOVED lines=11> */
.L_x_2227:
        /* <DEDUP_REMOVED lines=20> */
.L_x_2229:
[----:B------:R-:W-:Y:S05]  /*3790*/  BSYNC.RECONVERGENT B0 ;  /* 0x0000000000007941 */ /* 0x000fea0003800200 */
.L_x_2228:
[----:B------:R-:W-:Y:S01]  /*37a0*/  IMAD.SHL.U32 R0, R0, 0x100000, RZ ;  /* 0x0010000000007824 */ /* 0x000fe200078e00ff */
[----:B------:R-:W-:-:S04]  /*37b0*/  LEA R3, R3, 0x3b800000, 0x17 ;  /* 0x3b80000003037811 */ /* 0x000fc800078eb8ff */
[----:B------:R-:W-:Y:S01]  /*37c0*/  LOP3.LUT R23, R3, R0, R23, 0xfe, !PT ;  /* 0x0000000003177212 */ /* 0x000fe200078efe17 */
[----:B------:R-:W-:Y:S06]  /*37d0*/  BRA `(.L_x_2213) ;  /* 0x0000000000f87947 */ /* 0x000fec0003800000 */
.L_x_2226:
        /* <DEDUP_REMOVED lines=20> */
.L_x_2231:
[----:B------:R-:W-:Y:S05]  /*3920*/  BSYNC.RECONVERGENT B0 ;  /* 0x0000000000007941 */ /* 0x000fea0003800200 */
.L_x_2230:
[----:B------:R-:W-:Y:S01]  /*3930*/  IMAD.SHL.U32 R0, R0, 0x200000, RZ ;  /* 0x0020000000007824 */ /* 0x000fe200078e00ff */
[----:B------:R-:W-:-:S04]  /*3940*/  LEA R3, R3, 0x37800000, 0x17 ;  /* 0x3780000003037811 */ /* 0x000fc800078eb8ff */
[----:B------:R-:W-:Y:S01]  /*3950*/  LOP3.LUT R23, R3, R0, R23, 0xfe, !PT ;  /* 0x0000000003177212 */ /* 0x000fe200078efe17 */
[----:B------:R-:W-:Y:S06]  /*3960*/  BRA `(.L_x_2213) ;  /* 0x0000000000947947 */ /* 0x000fec0003800000 */
.L_x_2225:
        /* <DEDUP_REMOVED lines=14> */
.L_x_2212:
        /* <DEDUP_REMOVED lines=16> */
.L_x_2234:
[----:B------:R-:W-:Y:S01]  /*3b50*/  IMAD.MOV.U32 R23, RZ, RZ, RZ ;  /* 0x000000ffff177224 */ /* 0x000fe200078e00ff */
[----:B------:R-:W-:Y:S06]  /*3b60*/  BRA `(.L_x_2213) ;  /* 0x0000000000147947 */ /* 0x000fec0003800000 */
.L_x_2233:
[----:B------:R-:W2:Y:S02]  /*3b70*/  LDG.E.64 R4, desc[UR36][R4.64] ;  /* 0x0000002404047981 */ /* 0x000ea4000c1e1b00 */
[----:B--2---:R0:W2:Y:S02]  /*3b80*/  I2F.U64 R23, R4 ;  /* 0x0000000400177312 */ /* 0x0040a40000301000 */
[----:B0-2---:R-:W-:Y:S05]  /*3b90*/  BRA `(.L_x_2213) ;  /* 0x0000000000087947 */ /* 0x005fea0003800000 */
.L_x_2232:
[----:B------:R-:W2:Y:S02]  /*3ba0*/  LDG.E R4, desc[UR36][R4.64] ;  /* 0x0000002404047981 */ /* 0x000ea4000c1e1900 */
[----:B--2---:R-:W-:-:S07]  /*3bb0*/  I2FP.F32.U32 R23, R4 ;  /* 0x0000000400177245 */ /* 0x004fce0000201000 */
.L_x_2213:
[----:B------:R-:W-:Y:S05]  /*3bc0*/  BSYNC.RECONVERGENT B6 ;  /* 0x0000000000067941 */ /* 0x000fea0003800200 */
.L_x_2207:
[----:B------:R-:W-:-:S07]  /*3bd0*/  VIADD R16, R16, 0x80 ;  /* 0x0000008010107836 */ /* 0x000fce0000000000 */
.L_x_2178:
[----:B------:R-:W-:Y:S05]  /*3be0*/  BSYNC.RECONVERGENT B7 ;  /* 0x0000000000077941 */ /* 0x000fea0003800200 */
.L_x_2177:
        /* <DEDUP_REMOVED lines=25> */
.L_x_2241:
[----:B------:R-:W2:Y:S02]  /*3d80*/  LDG.E.U8 R4, desc[UR36][R4.64] ;  /* 0x0000002404047981 */ /* 0x000ea4000c1e1100 */
[----:B--2---:R-:W-:Y:S01]  /*3d90*/  I2FP.F32.U32 R24, R4 ;  /* 0x0000000400187245 */ /* 0x004fe20000201000 */
[----:B------:R-:W-:Y:S06]  /*3da0*/  BRA `(.L_x_2243) ;  /* 0x0000000c00487947 */ /* 0x000fec0003800000 */
.L_x_2240:
        /* <DEDUP_REMOVED lines=9> */
.L_x_2245:
[----:B------:R-:W2:Y:S02]  /*3e40*/  LDG.E R4, desc[UR36][R4.64] ;  /* 0x0000002404047981 */ /* 0x000ea4000c1e1900 */
[----:B--2---:R-:W-:Y:S01]  /*3e50*/  I2FP.F32.S32 R24, R4 ;  /* 0x0000000400187245 */ /* 0x004fe20000201400 */
[----:B------:R-:W-:Y:S06]  /*3e60*/  BRA `(.L_x_2243) ;  /* 0x0000000c00187947 */ /* 0x000fec0003800000 */
.L_x_2244:
[----:B------:R-:W2:Y:S02]  /*3e70*/  LDG.E.U16 R4, desc[UR36][R4.64] ;  /* 0x0000002404047981 */ /* 0x000ea4000c1e1500 */
[----:B--2---:R0:W2:Y:S01]  /*3e80*/  I2F.S16 R24, R4 ;  /* 0x0000000400187306 */ /* 0x0040a20000101400 */
[----:B------:R-:W-:Y:S05]  /*3e90*/  BRA `(.L_x_2243) ;  /* 0x0000000c000c7947 */ /* 0x000fea0003800000 */
.L_x_2239:
        /* <DEDUP_REMOVED lines=8> */
.L_x_2247:
[----:B------:R-:W2:Y:S02]  /*3f20*/  LDG.E.U16 R4, desc[UR36][R4.64] ;  /* 0x0000002404047981 */ /* 0x000ea4000c1e1500 */
[----:B--2---:R-:W-:Y:S01]  /*3f30*/  HADD2.F32 R24, -RZ, R4.H0_H0 ;  /* 0x20000004ff187230 */ /* 0x004fe20000004100 */
[----:B------:R-:W-:Y:S06]  /*3f40*/  BRA `(.L_x_2243) ;  /* 0x0000000800e07947 */ /* 0x000fec0003800000 */
.L_x_2246:
        /* <DEDUP_REMOVED lines=8> */
.L_x_2249:
[----:B------:R-:W2:Y:S02]  /*3fd0*/  LDG.E.U16 R4, desc[UR36][R4.64] ;  /* 0x0000002404047981 */ /* 0x000ea4000c1e1500 */
[----:B--2---:R-:W-:Y:S01]  /*3fe0*/  HADD2.F32 R24, -RZ, R4.H0_H0 ;  /* 0x20000004ff187230 */ /* 0x004fe20000004100 */
[----:B------:R-:W-:Y:S06]  /*3ff0*/  BRA `(.L_x_2243) ;  /* 0x0000000800b47947 */ /* 0x000fec0003800000 */
.L_x_2248:
        /* <DEDUP_REMOVED lines=11> */
.L_x_2238:
        /* <DEDUP_REMOVED lines=12> */
.L_x_2252:
        /* <DEDUP_REMOVED lines=11> */
.L_x_2251:
        /* <DEDUP_REMOVED lines=25> */
.L_x_2254:
        /* <DEDUP_REMOVED lines=13> */
.L_x_2253:
[----:B------:R-:W2:Y:S02]  /*4480*/  LDG.E.U16 R4, desc[UR36][R4.64] ;  /* 0x0000002404047981 */ /* 0x000ea4000c1e1500 */
[----:B--2---:R-:W-:Y:S01]  /*4490*/  IMAD.U32 R24, R4, 0x10000, RZ ;  /* 0x0001000004187824 */ /* 0x004fe200078e00ff */
[----:B------:R-:W-:Y:S06]  /*44a0*/  BRA `(.L_x_2243) ;  /* 0x0000000400887947 */ /* 0x000fec0003800000 */
.L_x_2250:
        /* <DEDUP_REMOVED lines=11> */
.L_x_2257:
        /* <DEDUP_REMOVED lines=20> */
.L_x_2259:
[----:B------:R-:W-:Y:S05]  /*46a0*/  BSYNC.RECONVERGENT B0 ;  /* 0x0000000000007941 */ /* 0x000fea0003800200 */
.L_x_2258:
[----:B------:R-:W-:Y:S01]  /*46b0*/  IMAD.SHL.U32 R0, R0, 0x100000, RZ ;  /* 0x0010000000007824 */ /* 0x000fe200078e00ff */
[----:B------:R-:W-:-:S04]  /*46c0*/  LEA R3, R3, 0x3b800000, 0x17 ;  /* 0x3b80000003037811 */ /* 0x000fc800078eb8ff */
[----:B------:R-:W-:Y:S01]  /*46d0*/  LOP3.LUT R24, R3, R0, R7, 0xfe, !PT ;  /* 0x0000000003187212 */ /* 0x000fe200078efe07 */
[----:B------:R-:W-:Y:S06]  /*46e0*/  BRA `(.L_x_2243) ;  /* 0x0000000000f87947 */ /* 0x000fec0003800000 */
.L_x_2256:
        /* <DEDUP_REMOVED lines=20> */
.L_x_2261:
[----:B------:R-:W-:Y:S05]  /*4830*/  BSYNC.RECONVERGENT B0 ;  /* 0x0000000000007941 */ /* 0x000fea0003800200 */
.L_x_2260:
[----:B------:R-:W-:Y:S01]  /*4840*/  IMAD.SHL.U32 R0, R0, 0x200000, RZ ;  /* 0x0020000000007824 */ /* 0x000fe200078e00ff */
[----:B------:R-:W-:-:S04]  /*4850*/  LEA R3, R3, 0x37800000, 0x17 ;  /* 0x3780000003037811 */ /* 0x000fc800078eb8ff */
[----:B------:R-:W-:Y:S01]  /*4860*/  LOP3.LUT R24, R3, R0, R7, 0xfe, !PT ;  /* 0x0000000003187212 */ /* 0x000fe200078efe07 */
[----:B------:R-:W-:Y:S06]  /*4870*/  BRA `(.L_x_2243) ;  /* 0x0000000000947947 */ /* 0x000fec0003800000 */
.L_x_2255:
        /* <DEDUP_REMOVED lines=14> */
.L_x_2242:
        /* <DEDUP_REMOVED lines=16> */
.L_x_2264:
[----:B------:R-:W-:Y:S01]  /*4a60*/  IMAD.MOV.U32 R24, RZ, RZ, RZ ;  /* 0x000000ffff187224 */ /* 0x000fe200078e00ff */
[----:B------:R-:W-:Y:S06]  /*4a70*/  BRA `(.L_x_2243) ;  /* 0x0000000000147947 */ /* 0x000fec0003800000 */
.L_x_2263:
[----:B------:R-:W2:Y:S02]  /*4a80*/  LDG.E.64 R4, desc[UR36][R4.64] ;  /* 0x0000002404047981 */ /* 0x000ea4000c1e1b00 */
[----:B--2---:R0:W2:Y:S02]  /*4a90*/  I2F.U64 R24, R4 ;  /* 0x0000000400187312 */ /* 0x0040a40000301000 */
[----:B0-2---:R-:W-:Y:S05]  /*4aa0*/  BRA `(.L_x_2243) ;  /* 0x0000000000087947 */ /* 0x005fea0003800000 */
.L_x_2262:
[----:B------:R-:W2:Y:S02]  /*4ab0*/  LDG.E R4, desc[UR36][R4.64] ;  /* 0x0000002404047981 */ /* 0x000ea4000c1e1900 */
[----:B--2---:R-:W-:-:S07]  /*4ac0*/  I2FP.F32.U32 R24, R4 ;  /* 0x0000000400187245 */ /* 0x004fce0000201000 */
.L_x_2243:
[----:B------:R-:W-:Y:S05]  /*4ad0*/  BSYNC.RECONVERGENT B6 ;  /* 0x0000000000067941 */ /* 0x000fea0003800200 */
.L_x_2237:
[----:B0---4-:R-:W0:Y:S01]  /*4ae0*/  LDC.64 R4, c[0x0][0x3a8] ;  /* 0x0000ea00ff047b82 */ /* 0x011e220000000a00 */
[----:B------:R-:W4:Y:S01]  /*4af0*/  LDCU UR5, c[0x0][0x3bc] ;  /* 0x00007780ff0577ac */ /* 0x000f220008000800 */
[----:B------:R-:W-:Y:S01]  /*4b00*/  BSSY.RECONVERGENT B6, `(.L_x_2265) ;  /* 0x00000e6000067945 */ /* 0x000fe20003800200 */
[----:B------:R-:W-:-:S04]  /*4b10*/  UPRMT UR4, UR39, 0x9910, URZ ;  /* 0x0000991027047896 */ /* 0x000fc800080000ff */
[----:B------:R-:W-:Y:S01]  /*4b20*/  UISETP.GT.AND UP0, UPT, UR4, 0x9, UPT ;  /* 0x000000090400788c */ /* 0x000fe2000bf04270 */
[----:B----4-:R-:W-:-:S05]  /*4b30*/  IMAD R25, R25, UR5, RZ ;  /* 0x0000000519197c24 */ /* 0x010fca000f8e02ff */
        /* <DEDUP_REMOVED lines=11> */
[----:B------:R-:W4:Y:S02]  /*4bf0*/  LDG.E.S8 R4, desc[UR36][R4.64] ;  /* 0x0000002404047981 */ /* 0x000f24000c1e1300 */
[----:B----4-:R0:W4:Y:S01]  /*4c00*/  I2F.S16 R25, R4 ;  /* 0x0000000400197306 */ /* 0x0101220000101400 */
[----:B------:R-:W-:Y:S05]  /*4c10*/  BRA `(.L_x_2271) ;  /* 0x0000000c00507947 */ /* 0x000fea0003800000 */
.L_x_2269:
[----:B------:R-:W4:Y:S02]  /*4c20*/  LDG.E.U8 R4, desc[UR36][R4.64] ;  /* 0x0000002404047981 */ /* 0x000f24000c1e1100 */
[----:B----4-:R-:W-:Y:S01]  /*4c30*/  I2FP.F32.U32 R25, R4 ;  /* 0x0000000400197245 */ /* 0x010fe20000201000 */
[----:B------:R-:W-:Y:S06]  /*4c40*/  BRA `(.L_x_2271) ;  /* 0x0000000c00447947 */ /* 0x000fec0003800000 */
.L_x_2268:
[----:B------:R-:W-:-:S09]  /*4c50*/  UISETP.NE.AND UP0, UPT, UR4, 0x2, UPT ;  /* 0x000000020400788c */ /* 0x000fd2000bf05270 */
[----:B------:R-:W-:Y:S05]  /*4c60*/  BRA.U !UP0, `(.L_x_2272) ;  /* 0x0000000108287547 */ /* 0x000fea000b800000 */
[----:B------:R-:W-:-:S09]  /*4c70*/  UISETP.NE.AND UP0, UPT, UR4, 0x3, UPT ;  /* 0x000000030400788c */ /* 0x000fd2000bf05270 */
[----:B------:R-:W-:Y:S05]  /*4c80*/  BRA.U !UP0, `(.L_x_2273) ;  /* 0x0000000108147547 */ /* 0x000fea000b800000 */
[----:B------:R-:W-:-:S09]  /*4c90*/  UISETP.NE.AND UP0, UPT, UR4, 0x4, UPT ;  /* 0x000000040400788c */ /* 0x000fd2000bf05270 */
[----:B------:R-:W-:Y:S05]  /*4ca0*/  BRA.U UP0, `(.L_x_2270) ;  /* 0x0000000900d07547 */ /* 0x000fea000b800000 */
[----:B------:R-:W4:Y:S02]  /*4cb0*/  LDG.E.64 R4, desc[UR36][R4.64] ;  /* 0x0000002404047981 */ /* 0x000f24000c1e1b00 */
[----:B----4-:R0:W4:Y:S02]  /*4cc0*/  I2F.S64 R25, R4 ;  /* 0x0000000400197312 */ /* 0x0101240000301400 */
[----:B0---4-:R-:W-:Y:S05]  /*4cd0*/  BRA `(.L_x_2271) ;  /* 0x0000000c00207947 */ /* 0x011fea0003800000 */
.L_x_2273:
[----:B------:R-:W4:Y:S02]  /*4ce0*/  LDG.E R4, desc[UR36][R4.64] ;  /* 0x0000002404047981 */ /* 0x000f24000c1e1900 */
[----:B----4-:R-:W-:Y:S01]  /*4cf0*/  I2FP.F32.S32 R25, R4 ;  /* 0x0000000400197245 */ /* 0x010fe20000201400 */
[----:B------:R-:W-:Y:S06]  /*4d00*/  BRA `(.L_x_2271) ;  /* 0x0000000c00147947 */ /* 0x000fec0003800000 */
.L_x_2272:
[----:B------:R-:W4:Y:S02]  /*4d10*/  LDG.E.U16 R4, desc[UR36][R4.64] ;  /* 0x0000002404047981 */ /* 0x000f24000c1e1500 */
[----:B----4-:R0:W4:Y:S01]  /*4d20*/  I2F.S16 R25, R4 ;  /* 0x0000000400197306 */ /* 0x0101220000101400 */
[----:B------:R-:W-:Y:S05]  /*4d30*/  BRA `(.L_x_2271) ;  /* 0x0000000c00087947 */ /* 0x000fea0003800000 */
.L_x_2267:
        /* <DEDUP_REMOVED lines=8> */
.L_x_2275:
[----:B------:R-:W4:Y:S02]  /*4dc0*/  LDG.E.U16 R4, desc[UR36][R4.64] ;  /* 0x0000002404047981 */ /* 0x000f24000c1e1500 */
[----:B----4-:R-:W-:Y:S01]  /*4dd0*/  HADD2.F32 R25, -RZ, R4.H0_H0 ;  /* 0x20000004ff197230 */ /* 0x010fe20000004100 */
[----:B------:R-:W-:Y:S06]  /*4de0*/  BRA `(.L_x_2271) ;  /* 0x0000000800dc7947 */ /* 0x000fec0003800000 */
.L_x_2274:
        /* <DEDUP_REMOVED lines=8> */
.L_x_2277:
[----:B------:R-:W4:Y:S02]  /*4e70*/  LDG.E.U16 R4, desc[UR36][R4.64] ;  /* 0x0000002404047981 */ /* 0x000f24000c1e1500 */
[----:B----4-:R-:W-:Y:S01]  /*4e80*/  HADD2.F32 R25, -RZ, R4.H0_H0 ;  /* 0x20000004ff197230 */ /* 0x010fe20000004100 */
[----:B------:R-:W-:Y:S06]  /*4e90*/  BRA `(.L_x_2271) ;  /* 0x0000000800b07947 */ /* 0x000fec0003800000 */
.L_x_2276:
[----:B------:R-:W4:Y:S01]  /*4ea0*/  LDG.E.64 R4, desc[UR36][R4.64] ;  /* 0x0000002404047981 */ /* 0x000f22000c1e1b00 */
[----:B------:R-:W-:Y:S01]  /*4eb0*/  UMOV UR4, 0xf0000000 ;  /* 0xf000000000047882 */ /* 0x000fe20000000000 */
[----:B------:R-:W-:Y:S02]  /*4ec0*/  UMOV UR5, 0x380fffff ;  /* 0x380fffff00057882 */ /* 0x000fe40000000000 */
[----:B----4-:R-:W0:-:S15]  /*4ed0*/  DSETP.GEU.AND P0, PT, |R4|, UR4, PT ;  /* 0x0000000404007e2a */ /* 0x010e1e000bf0e200 */
[----:B------:R-:W-:-:S15]  /*4ee0*/  NOP ;  /* 0x0000000000007918 */ /* 0x000fde0000000000 */
[----:B------:R-:W-:-:S15]  /*4ef0*/  NOP ;  /* 0x0000000000007918 */ /* 0x000fde0000000000 */
[----:B------:R-:W-:-:S15]  /*4f00*/  NOP ;  /* 0x0000000000007918 */ /* 0x000fde0000000000 */
[----:B------:R-:W-:-:S04]  /*4f10*/  NOP ;  /* 0x0000000000007918 */ /* 0x000fc80000000000 */
[----:B------:R-:W0:Y:S02]  /*4f20*/  F2F.F32.F64 R25, R4 ;  /* 0x0000000400197310 */ /* 0x000e240000301000 */
[----:B0-----:R-:W-:Y:S01]  /*4f30*/  @!P0 FMUL R25, R25, 1.175494350822287508e-38 ;  /* 0x0080000019198820 */ /* 0x001fe20000400000 */
[----:B------:R-:W-:Y:S06]  /*4f40*/  BRA `(.L_x_2271) ;  /* 0x0000000800847947 */ /* 0x000fec0003800000 */
.L_x_2266:
        /* <DEDUP_REMOVED lines=8> */
[----:B------:R-:W4:Y:S02]  /*4fd0*/  LDG.E.U8 R4, desc[UR36][R4.64] ;  /* 0x0000002404047981 */ /* 0x000f24000c1e1100 */
[----:B----4-:R-:W-:-:S04]  /*4fe0*/  ISETP.NE.AND P0, PT, R4, RZ, PT ;  /* 0x000000ff0400720c */ /* 0x010fc80003f05270 */
[----:B------:R-:W-:Y:S01]  /*4ff0*/  FSEL R25, RZ, 1, !P0 ;  /* 0x3f800000ff197808 */ /* 0x000fe20004000000 */
[----:B------:R-:W-:Y:S08]  /*5000*/  BRA `(.L_x_2271) ;  /* 0x0000000800547947 */ /* 0x000ff00003800000 */
.L_x_2280:
        /* <DEDUP_REMOVED lines=11> */
.L_x_2279:
[----:B------:R-:W-:-:S09]  /*50c0*/  UISETP.NE.AND UP0, UPT, UR4, 0xf, UPT ;  /* 0x0000000f0400788c */ /* 0x000fd2000bf05270 */
[----:B------:R-:W-:Y:S05]  /*50d0*/  BRA.U !UP0, `(.L_x_2281) ;  /* 0x00000001088c7547 */ /* 0x000fea000b800000 */
[----:B------:R-:W-:-:S09]  /*50e0*/  UISETP.NE.AND UP0, UPT, UR4, 0x17, UPT ;  /* 0x000000170400788c */ /* 0x000fd2000bf05270 */
[----:B------:R-:W-:Y:S05]  /*50f0*/  BRA.U !UP0, `(.L_x_2282) ;  /* 0x0000000108547547 */ /* 0x000fea000b800000 */
[----:B------:R-:W-:-:S09]  /*5100*/  UISETP.NE.AND UP0, UPT, UR4, 0x18, UPT ;  /* 0x000000180400788c */ /* 0x000fd2000bf05270 */
[----:B------:R-:W-:Y:S05]  /*5110*/  BRA.U UP0, `(.L_x_2270) ;  /* 0x0000000500b47547 */ /* 0x000fea000b800000 */
[----:B------:R-:W4:Y:S01]  /*5120*/  LDG.E.U8 R25, desc[UR36][R4.64] ;  /* 0x0000002404197981 */ /* 0x000f22000c1e1100 */
[----:B------:R-:W-:Y:S02]  /*5130*/  IMAD.MOV.U32 R6, RZ, RZ, 0x1f ;  /* 0x0000001fff067424 */ /* 0x000fe400078e00ff */
[----:B----4-:R-:W-:-:S05]  /*5140*/  IMAD.SHL.U32 R25, R25, 0x1000000, RZ ;  /* 0x0100000019197824 */ /* 0x010fca00078e00ff */
        /* <DEDUP_REMOVED lines=16> */
.L_x_2282:
[----:B------:R-:W4:Y:S02]  /*5250*/  LDG.E.U8 R4, desc[UR36][R4.64] ;  /* 0x0000002404047981 */ /* 0x000f24000c1e1100 */
[C---:B----4-:R-:W-:Y:S02]  /*5260*/  IMAD.SHL.U32 R0, R4.reuse, 0x2000000, RZ ;  /* 0x0200000004007824 */ /* 0x050fe400078e00ff */
        /* <DEDUP_REMOVED lines=10> */
.L_x_2281:
[----:B------:R-:W4:Y:S02]  /*5310*/  LDG.E.U16 R4, desc[UR36][R4.64] ;  /* 0x0000002404047981 */ /* 0x000f24000c1e1500 */
[----:B----4-:R-:W-:Y:S01]  /*5320*/  IMAD.U32 R25, R4, 0x10000, RZ ;  /* 0x0001000004197824 */ /* 0x010fe200078e00ff */
[----:B------:R-:W-:Y:S06]  /*5330*/  BRA `(.L_x_2271) ;  /* 0x0000000400887947 */ /* 0x000fec0003800000 */
.L_x_2278:
        /* <DEDUP_REMOVED lines=8> */
[----:B------:R-:W4:Y:S02]  /*53c0*/  LDG.E.U16 R4, desc[UR36][R4.64] ;  /* 0x0000002404047981 */ /* 0x000f24000c1e1500 */
[----:B----4-:R-:W-:Y:S01]  /*53d0*/  I2FP.F32.U32 R25, R4 ;  /* 0x0000000400197245 */ /* 0x010fe20000201000 */
[----:B------:R-:W-:Y:S06]  /*53e0*/  BRA `(.L_x_2271) ;  /* 0x00000004005c7947 */ /* 0x000fec0003800000 */
.L_x_2285:
[----:B------:R-:W4:Y:S01]  /*53f0*/  LDG.E.U8 R4, desc[UR36][R4.64] ;  /* 0x0000002404047981 */ /* 0x000f22000c1e1100 */
[----:B------:R-:W-:Y:S01]  /*5400*/  IMAD.MOV.U32 R25, RZ, RZ, RZ ;  /* 0x000000ffff197224 */ /* 0x000fe200078e00ff */
[----:B----4-:R-:W-:-:S13]  /*5410*/  ISETP.NE.AND P0, PT, R4, RZ, PT ;  /* 0x000000ff0400720c */ /* 0x010fda0003f05270 */
        /* <DEDUP_REMOVED lines=17> */
.L_x_2287:
[----:B------:R-:W-:Y:S05]  /*5530*/  BSYNC.RECONVERGENT B0 ;  /* 0x0000000000007941 */ /* 0x000fea0003800200 */
.L_x_2286:
[----:B------:R-:W-:Y:S01]  /*5540*/  IMAD.SHL.U32 R0, R0, 0x100000, RZ ;  /* 0x0010000000007824 */ /* 0x000fe200078e00ff */
[----:B------:R-:W-:-:S04]  /*5550*/  LEA R3, R3, 0x3b800000, 0x17 ;  /* 0x3b80000003037811 */ /* 0x000fc800078eb8ff */
[----:B------:R-:W-:Y:S01]  /*5560*/  LOP3.LUT R25, R3, R0, R25, 0xfe, !PT ;  /* 0x0000000003197212 */ /* 0x000fe200078efe19 */
[----:B------:R-:W-:Y:S06]  /*5570*/  BRA `(.L_x_2271) ;  /* 0x0000000000f87947 */ /* 0x000fec0003800000 */
.L_x_2284:
        /* <DEDUP_REMOVED lines=20> */
.L_x_2289:
[----:B------:R-:W-:Y:S05]  /*56c0*/  BSYNC.RECONVERGENT B0 ;  /* 0x0000000000007941 */ /* 0x000fea0003800200 */
.L_x_2288:
[----:B------:R-:W-:Y:S01]  /*56d0*/  IMAD.SHL.U32 R0, R0, 0x200000, RZ ;  /* 0x0020000000007824 */ /* 0x000fe200078e00ff */
[----:B------:R-:W-:-:S04]  /*56e0*/  LEA R3, R3, 0x37800000, 0x17 ;  /* 0x3780000003037811 */ /* 0x000fc800078eb8ff */
[----:B------:R-:W-:Y:S01]  /*56f0*/  LOP3.LUT R25, R3, R0, R25, 0xfe, !PT ;  /* 0x0000000003197212 */ /* 0x000fe200078efe19 */
[----:B------:R-:W-:Y:S06]  /*5700*/  BRA `(.L_x_2271) ;  /* 0x0000000000947947 */ /* 0x000fec0003800000 */
.L_x_2283:
[----:B------:R-:W-:-:S09]  /*5710*/  UISETP.NE.AND UP0, UPT, UR4, 0x1c, UPT ;  /* 0x0000001c0400788c */ /* 0x000fd2000bf05270 */
[----:B------:R-:W-:Y:S05]  /*5720*/  BRA.U !UP0, `(.L_x_2290) ;  /* 0x0000000108847547 */ /* 0x000fea000b800000 */
[----:B------:R-:W-:-:S09]  /*5730*/  UISETP.NE.AND UP0, UPT, UR4, 0x1d, UPT ;  /* 0x0000001d0400788c */ /* 0x000fd2000bf05270 */
[----:B------:R-:W-:Y:S05]  /*5740*/  BRA.U !UP0, `(.L_x_2291) ;  /* 0x0000000108707547 */ /* 0x000fea000b800000 */
[----:B------:R-:W-:-:S09]  /*5750*/  UISETP.NE.AND UP0, UPT, UR4, 0x2c, UPT ;  /* 0x0000002c0400788c */ /* 0x000fd2000bf05270 */
[----:B------:R-:W-:Y:S05]  /*5760*/  BRA.U UP0, `(.L_x_2270) ;  /* 0x0000000100207547 */ /* 0x000fea000b800000 */
[----:B------:R-:W4:Y:S01]  /*5770*/  LDG.E.U8 R4, desc[UR36][R4.64] ;  /* 0x0000002404047981 */ /* 0x000f22000c1e1100 */
[----:B------:R-:W-:Y:S01]  /*5780*/  IMAD.MOV.U32 R25, RZ, RZ, 0x400000 ;  /* 0x00400000ff197424 */ /* 0x000fe200078e00ff */
[----:B----4-:R-:W-:-:S13]  /*5790*/  ISETP.NE.AND P0, PT, R4, RZ, PT ;  /* 0x000000ff0400720c */ /* 0x010fda0003f05270 */
[----:B------:R-:W-:Y:S05]  /*57a0*/  @!P0 BRA `(.L_x_2271) ;  /* 0x00000000006c8947 */ /* 0x000fea0003800000 */
[----:B------:R-:W-:-:S13]  /*57b0*/  ISETP.NE.AND P0, PT, R4, 0xff, PT ;  /* 0x000000ff0400780c */ /* 0x000fda0003f05270 */
[----:B------:R-:W-:Y:S02]  /*57c0*/  @!P0 IMAD.MOV.U32 R25, RZ, RZ, 0x7f800001 ;  /* 0x7f800001ff198424 */ /* 0x000fe400078e00ff */
[----:B------:R-:W-:Y:S01]  /*57d0*/  @P0 IMAD.SHL.U32 R25, R4, 0x800000, RZ ;  /* 0x0080000004190824 */ /* 0x000fe200078e00ff */
[----:B------:R-:W-:Y:S06]  /*57e0*/  BRA `(.L_x_2271) ;  /* 0x00000000005c7947 */ /* 0x000fec0003800000 */
.L_x_2270:
[----:B------:R-:W-:Y:S01]  /*57f0*/  MOV R14, 0x0 ;  /* 0x00000000000e7802 */ /* 0x000fe20000000f00 */
[----:B------:R-:W0:Y:S01]  /*5800*/  LDCU.64 UR4, c[0x4][0x128] ;  /* 0x01002500ff0477ac */ /* 0x000e220008000a00 */
[----:B------:R-:W-:Y:S02]  /*5810*/  IMAD.MOV.U32 R8, RZ, RZ, 0x4e ;  /* 0x0000004eff087424 */ /* 0x000fe400078e00ff */
[----:B------:R-:W-:Y:S01]  /*5820*/  IMAD.MOV.U32 R12, RZ, RZ, 0x1 ;  /* 0x00000001ff0c7424 */ /* 0x000fe200078e00ff */
[----:B------:R-:W4:Y:S01]  /*5830*/  LDCU.64 UR6, c[0x4][0x130] ;  /* 0x01002600ff0677ac */ /* 0x000f220008000a00 */
[----:B------:R-:W1:Y:S01]  /*5840*/  LDC.64 R14, c[0x4][R14] ;  /* 0x010000000e0e7b82 */ /* 0x000e620000000a00 */
[----:B------:R-:W-:Y:S01]  /*5850*/  IMAD.MOV.U32 R13, RZ, RZ, RZ ;  /* 0x000000ffff0d7224 */ /* 0x000fe200078e00ff */
[----:B------:R-:W2:Y:S01]  /*5860*/  LDCU.64 UR8, c[0x4][0x18] ;  /* 0x01000300ff0877ac */ /* 0x000ea20008000a00 */
[----:B0-----:R-:W-:Y:S02]  /*5870*/  IMAD.U32 R4, RZ, RZ, UR4 ;  /* 0x00000004ff047e24 */ /* 0x001fe4000f8e00ff */
[----:B------:R-:W-:-:S02]  /*5880*/  IMAD.U32 R5, RZ, RZ, UR5 ;  /* 0x00000005ff057e24 */ /* 0x000fc4000f8e00ff */
[----:B----4-:R-:W-:Y:S02]  /*5890*/  IMAD.U32 R6, RZ, RZ, UR6 ;  /* 0x00000006ff067e24 */ /* 0x010fe4000f8e00ff */
[----:B------:R-:W-:Y:S02]  /*58a0*/  IMAD.U32 R7, RZ, RZ, UR7 ;  /* 0x00000007ff077e24 */ /* 0x000fe4000f8e00ff */
[----:B--2---:R-:W-:Y:S02]  /*58b0*/  IMAD.U32 R10, RZ, RZ, UR8 ;  /* 0x00000008ff0a7e24 */ /* 0x004fe4000f8e00ff */
[----:B------:R-:W-:-:S07]  /*58c0*/  IMAD.U32 R11, RZ, RZ, UR9 ;  /* 0x00000009ff0b7e24 */ /* 0x000fce000f8e00ff */
[----:B------:R-:W-:-:S07]  /*58d0*/  LEPC R20, `(.L_x_2292) ;  /* 0x000000001014794e */ /* 0x000fce0000000000 */
[----:B-1-3-5:R-:W-:Y:S05]  /*58e0*/  CALL.ABS.NOINC R14 ;  /* 0x000000000e007343 */ /* 0x02afea0003c00000 */
.L_x_2292:
[----:B------:R-:W-:Y:S01]  /*58f0*/  IMAD.MOV.U32 R25, RZ, RZ, RZ ;  /* 0x000000ffff197224 */ /* 0x000fe200078e00ff */
[----:B------:R-:W-:Y:S06]  /*5900*/  BRA `(.L_x_2271) ;  /* 0x0000000000147947 */ /* 0x000fec0003800000 */
.L_x_2291:
[----:B------:R-:W4:Y:S02]  /*5910*/  LDG.E.64 R4, desc[UR36][R4.64] ;  /* 0x0000002404047981 */ /* 0x000f24000c1e1b00 */
[----:B----4-:R0:W4:Y:S02]  /*5920*/  I2F.U64 R25, R4 ;  /* 0x0000000400197312 */ /* 0x0101240000301000 */
[----:B0---4-:R-:W-:Y:S05]  /*5930*/  BRA `(.L_x_2271) ;  /* 0x0000000000087947 */ /* 0x011fea0003800000 */
.L_x_2290:
[----:B------:R-:W4:Y:S02]  /*5940*/  LDG.E R4, desc[UR36][R4.64] ;  /* 0x0000002404047981 */ /* 0x000f24000c1e1900 */
[----:B----4-:R-:W-:-:S07]  /*5950*/  I2FP.F32.U32 R25, R4 ;  /* 0x0000000400197245 */ /* 0x010fce0000201000 */
.L_x_2271:
[----:B------:R-:W-:Y:S05]  /*5960*/  BSYNC.RECONVERGENT B6 ;  /* 0x0000000000067941 */ /* 0x000fea0003800200 */
.L_x_2265:
[----:B------:R-:W-:-:S07]  /*5970*/  VIADD R16, R16, 0x80 ;  /* 0x0000008010107836 */ /* 0x000fce0000000000 */
.L_x_2236:
[----:B------:R-:W-:Y:S05]  /*5980*/  BSYNC.RECONVERGENT B7 ;  /* 0x0000000000077941 */ /* 0x000fea0003800200 */
.L_x_2235:
        /* <DEDUP_REMOVED lines=25> */
.L_x_2299:
[----:B------:R-:W2:Y:S02]  /*5b20*/  LDG.E.U8 R4, desc[UR36][R4.64] ;  /* 0x0000002404047981 */ /* 0x000ea4000c1e1100 */
[----:B--2---:R-:W-:Y:S01]  /*5b30*/  I2FP.F32.U32 R27, R4 ;  /* 0x00000004001b7245 */ /* 0x004fe20000201000 */
[----:B------:R-:W-:Y:S06]  /*5b40*/  BRA `(.L_x_2301) ;  /* 0x0000000c00447947 */ /* 0x000fec0003800000 */
.L_x_2298:
        /* <DEDUP_REMOVED lines=9> */
.L_x_2303:
[----:B------:R-:W2:Y:S02]  /*5be0*/  LDG.E R4, desc[UR36][R4.64] ;  /* 0x0000002404047981 */ /* 0x000ea4000c1e1900 */
[----:B--2---:R-:W-:Y:S01]  /*5bf0*/  I2FP.F32.S32 R27, R4 ;  /* 0x00000004001b7245 */ /* 0x004fe20000201400 */
[----:B------:R-:W-:Y:S06]  /*5c00*/  BRA `(.L_x_2301) ;  /* 0x0000000c00147947 */ /* 0x000fec0003800000 */
.L_x_2302:
[----:B------:R-:W2:Y:S02]  /*5c10*/  LDG.E.U16 R4, desc[UR36][R4.64] ;  /* 0x0000002404047981 */ /* 0x000ea4000c1e1500 */
[----:B--2---:R0:W2:Y:S01]  /*5c20*/  I2F.S16 R27, R4 ;  /* 0x00000004001b7306 */ /* 0x0040a20000101400 */
[----:B------:R-:W-:Y:S05]  /*5c30*/  BRA `(.L_x_2301) ;  /* 0x0000000c00087947 */ /* 0x000fea0003800000 */
.L_x_2297:
        /* <DEDUP_REMOVED lines=8> */
.L_x_2305:
[----:B------:R-:W2:Y:S02]  /*5cc0*/  LDG.E.U16 R4, desc[UR36][R4.64] ;  /* 0x0000002404047981 */ /* 0x000ea4000c1e1500 */
[----:B--2---:R-:W-:Y:S01]  /*5cd0*/  HADD2.F32 R27, -RZ, R4.H0_H0 ;  /* 0x20000004ff1b7230 */ /* 0x004fe20000004100 */
[----:B------:R-:W-:Y:S06]  /*5ce0*/  BRA `(.L_x_2301) ;  /* 0x0000000800dc7947 */ /* 0x000fec0003800000 */
.L_x_2304:
        /* <DEDUP_REMOVED lines=8> */
.L_x_2307:
[----:B------:R-:W2:Y:S02]  /*5d70*/  LDG.E.U16 R4, desc[UR36][R4.64] ;  /* 0x0000002404047981 */ /* 0x000ea4000c1e1500 */
[----:B--2---:R-:W-:Y:S01]  /*5d80*/  HADD2.F32 R27, -RZ, R4.H0_H0 ;  /* 0x20000004ff1b7230 */ /* 0x004fe20000004100 */
[----:B------:R-:W-:Y:S06]  /*5d90*/  BRA `(.L_x_2301) ;  /* 0x0000000800b07947 */ /* 0x000fec0003800000 */
.L_x_2306:
        /* <DEDUP_REMOVED lines=11> */
.L_x_2296:
        /* <DEDUP_REMOVED lines=12> */
.L_x_2310:
        /* <DEDUP_REMOVED lines=11> */
.L_x_2309:
        /* <DEDUP_REMOVED lines=25> */
.L_x_2312:
        /* <DEDUP_REMOVED lines=12> */
.L_x_2311:
[----:B------:R-:W2:Y:S02]  /*6210*/  LDG.E.U16 R4, desc[UR36][R4.64] ;  /* 0x0000002404047981 */ /* 0x000ea4000c1e1500 */
[----:B--2---:R-:W-:Y:S01]  /*6220*/  IMAD.U32 R27, R4, 0x10000, RZ ;  /* 0x00010000041b7824 */ /* 0x004fe200078e00ff */
[----:B------:R-:W-:Y:S06]  /*6230*/  BRA `(.L_x_2301) ;  /* 0x0000000400887947 */ /* 0x000fec0003800000 */
.L_x_2308:
        /* <DEDUP_REMOVED lines=11> */
.L_x_2315:
        /* <DEDUP_REMOVED lines=20> */
.L_x_2317:
[----:B------:R-:W-:Y:S05]  /*6430*/  BSYNC.RECONVERGENT B0 ;  /* 0x0000000000007941 */ /* 0x000fea0003800200 */
.L_x_2316:
[----:B------:R-:W-:Y:S01]  /*6440*/  IMAD.SHL.U32 R0, R0, 0x100000, RZ ;  /* 0x0010000000007824 */ /* 0x000fe200078e00ff */
[----:B------:R-:W-:-:S04]  /*6450*/  LEA R3, R3, 0x3b800000, 0x17 ;  /* 0x3b80000003037811 */ /* 0x000fc800078eb8ff */
[----:B------:R-:W-:Y:S01]  /*6460*/  LOP3.LUT R27, R3, R0, R27, 0xfe, !PT ;  /* 0x00000000031b7212 */ /* 0x000fe200078efe1b */
[----:B------:R-:W-:Y:S06]  /*6470*/  BRA `(.L_x_2301) ;  /* 0x0000000000f87947 */ /* 0x000fec0003800000 */
.L_x_2314:
        /* <DEDUP_REMOVED lines=20> */
.L_x_2319:
[----:B------:R-:W-:Y:S05]  /*65c0*/  BSYNC.RECONVERGENT B0 ;  /* 0x0000000000007941 */ /* 0x000fea0003800200 */
.L_x_2318:
[----:B------:R-:W-:Y:S01]  /*65d0*/  IMAD.SHL.U32 R0, R0, 0x200000, RZ ;  /* 0x0020000000007824 */ /* 0x000fe200078e00ff */
[----:B------:R-:W-:-:S04]  /*65e0*/  LEA R3, R3, 0x37800000, 0x17 ;  /* 0x3780000003037811 */ /* 0x000fc800078eb8ff */
[----:B------:R-:W-:Y:S01]  /*65f0*/  LOP3.LUT R27, R3, R0, R27, 0xfe, !PT ;  /* 0x00000000031b7212 */ /* 0x000fe200078efe1b */
[----:B------:R-:W-:Y:S06]  /*6600*/  BRA `(.L_x_2301) ;  /* 0x0000000000947947 */ /* 0x000fec0003800000 */
.L_x_2313:
        /* <DEDUP_REMOVED lines=14> */
.L_x_2300:
        /* <DEDUP_REMOVED lines=16> */
.L_x_2322:
[----:B------:R-:W-:Y:S01]  /*67f0*/  IMAD.MOV.U32 R27, RZ, RZ, RZ ;  /* 0x000000ffff1b7224 */ /* 0x000fe200078e00ff */
[----:B------:R-:W-:Y:S06]  /*6800*/  BRA `(.L_x_2301) ;  /* 0x0000000000147947 */ /* 0x000fec0003800000 */
.L_x_2321:
[----:B------:R-:W2:Y:S02]  /*6810*/  LDG.E.64 R4, desc[UR36][R4.64] ;  /* 0x0000002404047981 */ /* 0x000ea4000c1e1b00 */
[----:B--2---:R0:W2:Y:S02]  /*6820*/  I2F.U64 R27, R4 ;  /* 0x00000004001b7312 */ /* 0x0040a40000301000 */
[----:B0-2---:R-:W-:Y:S05]  /*6830*/  BRA `(.L_x_2301) ;  /* 0x0000000000087947 */ /* 0x005fea0003800000 */
.L_x_2320:
[----:B------:R-:W2:Y:S02]  /*6840*/  LDG.E R4, desc[UR36][R4.64] ;  /* 0x0000002404047981 */ /* 0x000ea4000c1e1900 */
[----:B--2---:R-:W-:-:S07]  /*6850*/  I2FP.F32.U32 R27, R4 ;  /* 0x00000004001b7245 */ /* 0x004fce0000201000 */
.L_x_2301:
[----:B------:R-:W-:Y:S05]  /*6860*/  BSYNC.RECONVERGENT B6 ;  /* 0x0000000000067941 */ /* 0x000fea0003800200 */
.L_x_2295:
[----:B------:R-:W1:Y:S01]  /*6870*/  LDCU.U8 UR6, c[0x0][0x3b5] ;  /* 0x000076a0ff0677ac */ /* 0x000e620008000000 */
[----:B0---4-:R-:W0:Y:S01]  /*6880*/  LDC.64 R4, c[0x0][0x3a8] ;  /* 0x0000ea00ff047b82 */ /* 0x011e220000000a00 */
[----:B------:R-:W4:Y:S01]  /*6890*/  LDCU UR5, c[0x0][0x3bc] ;  /* 0x00007780ff0577ac */ /* 0x000f220008000800 */
[----:B-1----:R-:W-:-:S04]  /*68a0*/  UPRMT UR4, UR6, 0x9910, URZ ;  /* 0x0000991006047896 */ /* 0x002fc800080000ff */
        /* <DEDUP_REMOVED lines=14> */
[----:B----4-:R0:W1:Y:S01]  /*6990*/  I2F.S16 R26, R4 ;  /* 0x00000004001a7306 */ /* 0x0100620000101400 */
[----:B------:R-:W-:Y:S05]  /*69a0*/  BRA `(.L_x_2294) ;  /* 0x0000000c00487947 */ /* 0x000fea0003800000 */
.L_x_2326:
[----:B------:R-:W4:Y:S02]  /*69b0*/  LDG.E.U8 R4, desc[UR36][R4.64] ;  /* 0x0000002404047981 */ /* 0x000f24000c1e1100 */
[----:B----4-:R-:W-:Y:S01]  /*69c0*/  I2FP.F32.U32 R26, R4 ;  /* 0x00000004001a7245 */ /* 0x010fe20000201000 */
[----:B------:R-:W-:Y:S06]  /*69d0*/  BRA `(.L_x_2294) ;  /* 0x0000000c003c7947 */ /* 0x000fec0003800000 */
.L_x_2325:
[----:B------:R-:W-:-:S09]  /*69e0*/  UISETP.NE.AND UP0, UPT, UR4, 0x2, UPT ;  /* 0x000000020400788c */ /* 0x000fd2000bf05270 */
[----:B------:R-:W-:Y:S05]  /*69f0*/  BRA.U !UP0, `(.L_x_2328) ;  /* 0x0000000108287547 */ /* 0x000fea000b800000 */
[----:B------:R-:W-:-:S09]  /*6a00*/  UISETP.NE.AND UP0, UPT, UR4, 0x3, UPT ;  /* 0x000000030400788c */ /* 0x000fd2000bf05270 */
[----:B------:R-:W-:Y:S05]  /*6a10*/  BRA.U !UP0, `(.L_x_2329) ;  /* 0x0000000108147547 */ /* 0x000fea000b800000 */
[----:B------:R-:W-:-:S09]  /*6a20*/  UISETP.NE.AND UP0, UPT, UR4, 0x4, UPT ;  /* 0x000000040400788c */ /* 0x000fd2000bf05270 */
[----:B------:R-:W-:Y:S05]  /*6a30*/  BRA.U UP0, `(.L_x_2327) ;  /* 0x0000000900cc7547 */ /* 0x000fea000b800000 */
[----:B------:R-:W4:Y:S02]  /*6a40*/  LDG.E.64 R4, desc[UR36][R4.64] ;  /* 0x0000002404047981 */ /* 0x000f24000c1e1b00 */
[----:B----4-:R0:W1:Y:S02]  /*6a50*/  I2F.S64 R26, R4 ;  /* 0x00000004001a7312 */ /* 0x0100640000301400 */
[----:B01----:R-:W-:Y:S05]  /*6a60*/  BRA `(.L_x_2294) ;  /* 0x0000000c00187947 */ /* 0x003fea0003800000 */
.L_x_2329:
[----:B------:R-:W4:Y:S02]  /*6a70*/  LDG.E R4, desc[UR36][R4.64] ;  /* 0x0000002404047981 */ /* 0x000f24000c1e1900 */
[----:B----4-:R-:W-:Y:S01]  /*6a80*/  I2FP.F32.S32 R26, R4 ;  /* 0x00000004001a7245 */ /* 0x010fe20000201400 */
[----:B------:R-:W-:Y:S06]  /*6a90*/  BRA `(.L_x_2294) ;  /* 0x0000000c000c7947 */ /* 0x000fec0003800000 */
.L_x_2328:
[----:B------:R-:W4:Y:S02]  /*6aa0*/  LDG.E.U16 R4, desc[UR36][R4.64] ;  /* 0x0000002404047981 */ /* 0x000f24000c1e1500 */
[----:B----4-:R0:W1:Y:S01]  /*6ab0*/  I2F.S16 R26, R4 ;  /* 0x00000004001a7306 */ /* 0x0100620000101400 */
[----:B------:R-:W-:Y:S05]  /*6ac0*/  BRA `(.L_x_2294) ;  /* 0x0000000c00007947 */ /* 0x000fea0003800000 */
.L_x_2324:
        /* <DEDUP_REMOVED lines=8> */
.L_x_2331:
[----:B------:R-:W4:Y:S02]  /*6b50*/  LDG.E.U16 R4, desc[UR36][R4.64] ;  /* 0x0000002404047981 */ /* 0x000f24000c1e1500 */
[----:B----4-:R-:W-:Y:S01]  /*6b60*/  HADD2.F32 R26, -RZ, R4.H0_H0 ;  /* 0x20000004ff1a7230 */ /* 0x010fe20000004100 */
[----:B------:R-:W-:Y:S06]  /*6b70*/  BRA `(.L_x_2294) ;  /* 0x0000000800d47947 */ /* 0x000fec0003800000 */
.L_x_2330:
        /* <DEDUP_REMOVED lines=8> */
.L_x_2333:
[----:B------:R-:W4:Y:S02]  /*6c00*/  LDG.E.U16 R4, desc[UR36][R4.64] ;  /* 0x0000002404047981 */ /* 0x000f24000c1e1500 */
[----:B----4-:R-:W-:Y:S01]  /*6c10*/  HADD2.F32 R26, -RZ, R4.H0_H0 ;  /* 0x20000004ff1a7230 */ /* 0x010fe20000004100 */
[----:B------:R-:W-:Y:S06]  /*6c20*/  BRA `(.L_x_2294) ;  /* 0x0000000800a87947 */ /* 0x000fec0003800000 */
.L_x_2332:
        /* <DEDUP_REMOVED lines=11> */
.L_x_2323:
        /* <DEDUP_REMOVED lines=12> */
.L_x_2336:
        /* <DEDUP_REMOVED lines=11> */
.L_x_2335:
        /* <DEDUP_REMOVED lines=25> */
.L_x_2338:
[----:B------:R-:W4:Y:S02]  /*6fe0*/  LDG.E.U8 R4, desc[UR36][R4.64] ;  /* 0x0000002404047981 */ /* 0x000f24000c1e1100 */
[C---:B----4-:R-:W-:Y:S02]  /*6ff0*/  IMAD.SHL.U32 R0, R4.reuse, 0x2000000, RZ ;  /* 0x0200000004007824 */ /* 0x050fe400078e00ff */
        /* <DEDUP_REMOVED lines=11> */
.L_x_2337:
[----:B------:R-:W4:Y:S02]  /*70b0*/  LDG.E.U16 R4, desc[UR36][R4.64] ;  /* 0x0000002404047981 */ /* 0x000f24000c1e1500 */
[----:B----4-:R-:W-:Y:S01]  /*70c0*/  IMAD.U32 R26, R4, 0x10000, RZ ;  /* 0x00010000041a7824 */ /* 0x010fe200078e00ff */
[----:B------:R-:W-:Y:S06]  /*70d0*/  BRA `(.L_x_2294) ;  /* 0x00000004007c7947 */ /* 0x000fec0003800000 */
.L_x_2334:
        /* <DEDUP_REMOVED lines=11> */
.L_x_2341:
[----:B------:R-:W4:Y:S02]  /*7190*/  LDG.E.U8 R4, desc[UR36][R4.64] ;  /* 0x0000002404047981 */ /* 0x000f24000c1e1100 */
        /* <DEDUP_REMOVED lines=18> */
.L_x_2343:
[----:B------:R-:W-:Y:S05]  /*72c0*/  BSYNC.RECONVERGENT B0 ;  /* 0x0000000000007941 */ /* 0x000fea0003800200 */
.L_x_2342:
[----:B------:R-:W-:Y:S01]  /*72d0*/  IMAD.SHL.U32 R0, R0, 0x100000, RZ ;  /* 0x0010000000007824 */ /* 0x000fe200078e00ff */
[----:B------:R-:W-:-:S04]  /*72e0*/  LEA R3, R3, 0x3b800000, 0x17 ;  /* 0x3b80000003037811 */ /* 0x000fc800078eb8ff */
[----:B------:R-:W-:Y:S01]  /*72f0*/  LOP3.LUT R26, R3, R0, R7, 0xfe, !PT ;  /* 0x00000000031a7212 */ /* 0x000fe200078efe07 */
[----:B------:R-:W-:Y:S06]  /*7300*/  BRA `(.L_x_2294) ;  /* 0x0000000000f07947 */ /* 0x000fec0003800000 */
.L_x_2340:
        /* <DEDUP_REMOVED lines=19> */
.L_x_2345:
[----:B------:R-:W-:Y:S05]  /*7440*/  BSYNC.RECONVERGENT B0 ;  /* 0x0000000000007941 */ /* 0x000fea0003800200 */
.L_x_2344:
[----:B------:R-:W-:Y:S01]  /*7450*/  IMAD.SHL.U32 R0, R0, 0x200000, RZ ;  /* 0x0020000000007824 */ /* 0x000fe200078e00ff */
[----:B------:R-:W-:-:S04]  /*7460*/  LEA R3, R3, 0x37800000, 0x17 ;  /* 0x3780000003037811 */ /* 0x000fc800078eb8ff */
[----:B------:R-:W-:Y:S01]  /*7470*/  LOP3.LUT R26, R3, R0, R7, 0xfe, !PT ;  /* 0x00000000031a7212 */ /* 0x000fe200078efe07 */
[----:B------:R-:W-:Y:S06]  /*7480*/  BRA `(.L_x_2294) ;  /* 0x0000000000907947 */ /* 0x000fec0003800000 */
.L_x_2339:
        /* <DEDUP_REMOVED lines=14> */
.L_x_2327:
[----:B------:R-:W-:Y:S01]  /*7570*/  MOV R14, 0x0 ;  /* 0x00000000000e7802 */ /* 0x000fe20000000f00 */
[----:B------:R-:W0:Y:S01]  /*7580*/  LDCU.64 UR4, c[0x4][0x128] ;  /* 0x01002500ff0477ac */ /* 0x000e220008000a00 */
[----:B------:R-:W-:Y:S02]  /*7590*/  IMAD.MOV.U32 R8, RZ, RZ, 0x4e ;  /* 0x0000004eff087424 */ /* 0x000fe400078e00ff */
[----:B------:R-:W-:Y:S01]  /*75a0*/  IMAD.MOV.U32 R12, RZ, RZ, 0x1 ;  /* 0x00000001ff0c7424 */ /* 0x000fe200078e00ff */
[----:B------:R-:W1:Y:S01]  /*75b0*/  LDCU.64 UR6, c[0x4][0x130] ;  /* 0x01002600ff0677ac */ /* 0x000e620008000a00 */
[----:B------:R-:W4:Y:S01]  /*75c0*/  LDC.64 R14, c[0x4][R14] ;  /* 0x010000000e0e7b82 */ /* 0x000f220000000a00 */
[----:B------:R-:W-:Y:S01]  /*75d0*/  IMAD.MOV.U32 R13, RZ, RZ, RZ ;  /* 0x000000ffff0d7224 */ /* 0x000fe200078e00ff */
[----:B------:R-:W2:Y:S01]  /*75e0*/  LDCU.64 UR8, c[0x4][0x18] ;  /* 0x01000300ff0877ac */ /* 0x000ea20008000a00 */
[----:B0-----:R-:W-:Y:S02]  /*75f0*/  IMAD.U32 R4, RZ, RZ, UR4 ;  /* 0x00000004ff047e24 */ /* 0x001fe4000f8e00ff */
[----:B------:R-:W-:-:S02]  /*7600*/  IMAD.U32 R5, RZ, RZ, UR5 ;  /* 0x00000005ff057e24 */ /* 0x000fc4000f8e00ff */
[----:B-1----:R-:W-:Y:S02]  /*7610*/  IMAD.U32 R6, RZ, RZ, UR6 ;  /* 0x00000006ff067e24 */ /* 0x002fe4000f8e00ff */
[----:B------:R-:W-:Y:S02]  /*7620*/  IMAD.U32 R7, RZ, RZ, UR7 ;  /* 0x00000007ff077e24 */ /* 0x000fe4000f8e00ff */
[----:B--2---:R-:W-:Y:S02]  /*7630*/  IMAD.U32 R10, RZ, RZ, UR8 ;  /* 0x00000008ff0a7e24 */ /* 0x004fe4000f8e00ff */
[----:B------:R-:W-:-:S07]  /*7640*/  IMAD.U32 R11, RZ, RZ, UR9 ;  /* 0x00000009ff0b7e24 */ /* 0x000fce000f8e00ff */
[----:B------:R-:W-:-:S07]  /*7650*/  LEPC R20, `(.L_x_2348) ;  /* 0x000000001014794e */ /* 0x000fce0000000000 */
[----:B---345:R-:W-:Y:S05]  /*7660*/  CALL.ABS.NOINC R14 ;  /* 0x000000000e007343 */ /* 0x038fea0003c00000 */
.L_x_2348:
[----:B------:R-:W-:Y:S05]  /*7670*/  BRA `(.L_x_2294) ;  /* 0x0000000000147947 */ /* 0x000fea0003800000 */
.L_x_2347:
[----:B------:R-:W4:Y:S02]  /*7680*/  LDG.E.64 R4, desc[UR36][R4.64] ;  /* 0x0000002404047981 */ /* 0x000f24000c1e1b00 */
[----:B----4-:R0:W1:Y:S02]  /*7690*/  I2F.U64 R26, R4 ;  /* 0x00000004001a7312 */ /* 0x0100640000301000 */
[----:B01----:R-:W-:Y:S05]  /*76a0*/  BRA `(.L_x_2294) ;  /* 0x0000000000087947 */ /* 0x003fea0003800000 */
.L_x_2346:
[----:B------:R-:W4:Y:S02]  /*76b0*/  LDG.E R4, desc[UR36][R4.64] ;  /* 0x0000002404047981 */ /* 0x000f24000c1e1900 */
[----:B----4-:R-:W-:-:S07]  /*76c0*/  I2FP.F32.U32 R26, R4 ;  /* 0x00000004001a7245 */ /* 0x010fce0000201000 */
.L_x_2294:
[----:B------:R-:W-:Y:S05]  /*76d0*/  BSYNC.RECONVERGENT B7 ;  /* 0x0000000000077941 */ /* 0x000fea0003800200 */
.L_x_2293:
[----:B------:R-:W0:Y:S01]  /*76e0*/  LDCU.64 UR4, c[0x0][0x388] ;  /* 0x00007100ff0477ac */ /* 0x000e220008000a00 */
[----:B------:R-:W3:Y:S01]  /*76f0*/  LDC.U8 R16, c[0x0][0x3c0] ;  /* 0x0000f000ff107b82 */ /* 0x000ee20000000000 */
[----:B------:R-:W-:Y:S04]  /*7700*/  BSSY.RECONVERGENT B7, `(.L_x_2349) ;  /* 0x00002c8000077945 */ /* 0x000fe80003800200 */
[----:B------:R-:W-:Y:S01]  /*7710*/  BSSY.RELIABLE B6, `(.L_x_2350) ;  /* 0x00001e2000067945 */ /* 0x000fe20003800100 */
[----:B0-2--5:R-:W-:Y:S02]  /*7720*/  FSETP.GTU.FTZ.AND P1, PT, R23, UR4, PT ;  /* 0x0000000417007c0b */ /* 0x025fe4000bf3c000 */
[----:B------:R-:W-:Y:S02]  /*7730*/  FSETP.GTU.FTZ.AND P6, PT, R18, UR4, PT ;  /* 0x0000000412007c0b */ /* 0x000fe4000bfdc000 */
[----:B------:R-:W-:-:S02]  /*7740*/  FSEL R22, R22, RZ, P1 ;  /* 0x000000ff16167208 */ /* 0x000fc40000800000 */
[----:B------:R-:W-:Y:S02]  /*7750*/  ISETP.GE.AND P1, PT, R19, R17, PT ;  /* 0x000000111300720c */ /* 0x000fe40003f26270 */
[----:B----4-:R-:W-:Y:S02]  /*7760*/  FSETP.GTU.FTZ.AND P3, PT, R25, UR4, PT ;  /* 0x0000000419007c0b */ /* 0x010fe4000bf7c000 */
[----:B-1----:R-:W-:Y:S02]  /*7770*/  FSETP.GTU.FTZ.AND P5, PT, R26, UR4, PT ;  /* 0x000000041a007c0b */ /* 0x002fe4000bfbc000 */
[----:B------:R-:W-:Y:S02]  /*7780*/  FSETP.GE.FTZ.AND P0, PT, R18, UR5, PT ;  /* 0x0000000512007c0b */ /* 0x000fe4000bf16000 */
[----:B---3--:R-:W-:Y:S02]  /*7790*/  FSEL R4, R28, RZ, P6 ;  /* 0x000000ff1c047208 */ /* 0x008fe40003000000 */
[----:B------:R-:W-:-:S02]  /*77a0*/  FSETP.GE.FTZ.AND P2, PT, R23, UR5, PT ;  /* 0x0000000517007c0b */ /* 0x000fc4000bf56000 */
[----:B------:R-:W-:Y:S02]  /*77b0*/  FSETP.GE.FTZ.AND P4, PT, R25, UR5, PT ;  /* 0x0000000519007c0b */ /* 0x000fe4000bf96000 */
[----:B------:R-:W-:Y:S02]  /*77c0*/  FSETP.GE.FTZ.AND P6, PT, R26, UR5, PT ;  /* 0x000000051a007c0b */ /* 0x000fe4000bfd6000 */
[----:B------:R-:W-:Y:S02]  /*77d0*/  FSEL R24, R24, RZ, P3 ;  /* 0x000000ff18187208 */ /* 0x000fe40001800000 */
[----:B------:R-:W-:Y:S02]  /*77e0*/  FSEL R18, R27, RZ, P5 ;  /* 0x000000ff1b127208 */ /* 0x000fe40002800000 */
[----:B------:R-:W-:Y:S02]  /*77f0*/  FSEL R4, R4, RZ, !P0 ;  /* 0x000000ff04047208 */ /* 0x000fe40004000000 */
[----:B------:R-:W-:-:S02]  /*7800*/  FSEL R22, R22, RZ, !P2 ;  /* 0x000000ff16167208 */ /* 0x000fc40005000000 */
[----:B------:R-:W-:Y:S02]  /*7810*/  FSEL R24, R24, RZ, !P4 ;  /* 0x000000ff18187208 */ /* 0x000fe40006000000 */
[----:B------:R-:W-:Y:S01]  /*7820*/  FSEL R18, R18, RZ, !P6 ;  /* 0x000000ff12127208 */ /* 0x000fe20007000000 */
[----:B------:R-:W-:Y:S06]  /*7830*/  @P1 BRA `(.L_x_2351) ;  /* 0x0000001c00301947 */ /* 0x000fec0003800000 */
[----:B------:R-:W0:Y:S01]  /*7840*/  LDCU UR4, c[0x0][0x3c4] ;  /* 0x00007880ff0477ac */ /* 0x000e220008000800 */
[----:B------:R-:W1:Y:S01]  /*7850*/  LDC.64 R8, c[0x0][0x398] ;  /* 0x0000e600ff087b82 */ /* 0x000e620000000a00 */
[----:B------:R-:W-:Y:S01]  /*7860*/  IMAD R0, R2, 0x200, R19 ;  /* 0x0000020002007824 */ /* 0x000fe200078e0213 */
[----:B------:R-:W-:Y:S01]  /*7870*/  PRMT R5, R16, 0x9910, RZ ;  /* 0x0000991010057816 */ /* 0x000fe200000000ff */
[----:B------:R-:W-:Y:S02]  /*7880*/  VIADD R19, R19, 0x80 ;  /* 0x0000008013137836 */ /* 0x000fe40000000000 */
[----:B0-----:R-:W-:Y:S02]  /*7890*/  IMAD R3, R0, UR4, RZ ;  /* 0x0000000400037c24 */ /* 0x001fe4000f8e02ff */
        /* <DEDUP_REMOVED lines=13> */
[----:B------:R-:W0:Y:S02]  /*7970*/  F2I.FTZ.TRUNC.NTZ R3, R4 ;  /* 0x0000000400037305 */ /* 0x000e24000021f100 */
[----:B0-----:R0:W-:Y:S01]  /*7980*/  STG.E.U8 desc[UR36][R8.64], R3 ;  /* 0x0000000308007986 */ /* 0x0011e2000c101124 */
[----:B------:R-:W-:Y:S05]  /*7990*/  BRA `(.L_x_2357) ;  /* 0x0000000c003c7947 */ /* 0x000fea0003800000 */
.L_x_2355:
[----:B------:R-:W0:Y:S02]  /*79a0*/  F2I.S64.TRUNC R4, R4 ;  /* 0x0000000400047311 */ /* 0x000e24000020d900 */
[----:B0-----:R-:W-:-:S05]  /*79b0*/  IMAD.MOV.U32 R3, RZ, RZ, R4 ;  /* 0x000000ffff037224 */ /* 0x001fca00078e0004 */
[----:B------:R0:W-:Y:S01]  /*79c0*/  STG.E.U8 desc[UR36][R8.64], R3 ;  /* 0x0000000308007986 */ /* 0x0001e2000c101124 */
[----:B------:R-:W-:Y:S05]  /*79d0*/  BRA `(.L_x_2357) ;  /* 0x0000000c002c7947 */ /* 0x000fea0003800000 */
.L_x_2354:
[----:B------:R-:W-:-:S13]  /*79e0*/  ISETP.NE.AND P0, PT, R0, 0x2, PT ;  /* 0x000000020000780c */ /* 0x000fda0003f05270 */
[----:B------:R-:W-:Y:S05]  /*79f0*/  @!P0 BRA `(.L_x_2358) ;  /* 0x0000000000288947 */ /* 0x000fea0003800000 */
[----:B------:R-:W-:-:S13]  /*7a00*/  ISETP.NE.AND P0, PT, R0, 0x3, PT ;  /* 0x000000030000780c */ /* 0x000fda0003f05270 */
[----:B------:R-:W-:Y:S05]  /*7a10*/  @!P0 BRA `(.L_x_2359) ;  /* 0x0000000000148947 */ /* 0x000fea0003800000 */
[----:B------:R-:W-:-:S13]  /*7a20*/  ISETP.NE.AND P0, PT, R0, 0x4, PT ;  /* 0x000000040000780c */ /* 0x000fda0003f05270 */
[----:B------:R-:W-:Y:S05]  /*7a30*/  @P0 BRA `(.L_x_2356) ;  /* 0x0000000800800947 */ /* 0x000fea0003800000 */
[----:B------:R-:W0:Y:S02]  /*7a40*/  F2I.S64.TRUNC R4, R4 ;  /* 0x0000000400047311 */ /* 0x000e24000020d900 */
[----:B0-----:R0:W-:Y:S01]  /*7a50*/  STG.E.64 desc[UR36][R8.64], R4 ;  /* 0x0000000408007986 */ /* 0x0011e2000c101b24 */
[----:B------:R-:W-:Y:S05]  /*7a60*/  BRA `(.L_x_2357) ;  /* 0x0000000c00087947 */ /* 0x000fea0003800000 */
.L_x_2359:
[----:B------:R-:W0:Y:S02]  /*7a70*/  F2I.FTZ.TRUNC.NTZ R3, R4 ;  /* 0x0000000400037305 */ /* 0x000e24000021f100 */
[----:B0-----:R0:W-:Y:S01]  /*7a80*/  STG.E desc[UR36][R8.64], R3 ;  /* 0x0000000308007986 */ /* 0x0011e2000c101924 */
[----:B------:R-:W-:Y:S05]  /*7a90*/  BRA `(.L_x_2357) ;  /* 0x0000000800fc7947 */ /* 0x000fea0003800000 */
.L_x_2358:
[----:B------:R-:W0:Y:S02]  /*7aa0*/  F2I.FTZ.TRUNC.NTZ R3, R4 ;  /* 0x0000000400037305 */ /* 0x000e24000021f100 */
[----:B0-----:R0:W-:Y:S01]  /*7ab0*/  STG.E.U16 desc[UR36][R8.64], R3 ;  /* 0x0000000308007986 */ /* 0x0011e2000c101524 */
[----:B------:R-:W-:Y:S05]  /*7ac0*/  BRA `(.L_x_2357) ;  /* 0x0000000800f07947 */ /* 0x000fea0003800000 */
.L_x_2353:
[----:B------:R-:W-:-:S13]  /*7ad0*/  ISETP.GT.AND P0, PT, R0, 0x6, PT ;  /* 0x000000060000780c */ /* 0x000fda0003f04270 */
[----:B------:R-:W-:Y:S05]  /*7ae0*/  @P0 BRA `(.L_x_2360) ;  /* 0x0000000000240947 */ /* 0x000fea0003800000 */
[----:B------:R-:W-:-:S13]  /*7af0*/  ISETP.NE.AND P0, PT, R0, 0x5, PT ;  /* 0x000000050000780c */ /* 0x000fda0003f05270 */
[----:B------:R-:W-:Y:S05]  /*7b00*/  @!P0 BRA `(.L_x_2361) ;  /* 0x0000000000108947 */ /* 0x000fea0003800000 */
[----:B------:R-:W-:-:S13]  /*7b10*/  ISETP.NE.AND P0, PT, R0, 0x6, PT ;  /* 0x000000060000780c */ /* 0x000fda0003f05270 */
[----:B------:R-:W-:Y:S05]  /*7b20*/  @P0 BRA `(.L_x_2356) ;  /* 0x0000000800440947 */ /* 0x000fea0003800000 */
[----:B------:R3:W-:Y:S01]  /*7b30*/  STG.E desc[UR36][R8.64], R4 ;  /* 0x0000000408007986 */ /* 0x0007e2000c101924 */
[----:B------:R-:W-:Y:S05]  /*7b40*/  BRA `(.L_x_2357) ;  /* 0x0000000800d07947 */ /* 0x000fea0003800000 */
.L_x_2361:
[----:B------:R-:W-:-:S05]  /*7b50*/  F2FP.F16.F32.PACK_AB R4, RZ, R4 ;  /* 0x00000004ff04723e */ /* 0x000fca00000000ff */
[----:B------:R4:W-:Y:S01]  /*7b60*/  STG.E.U16 desc[UR36][R8.64], R4 ;  /* 0x0000000408007986 */ /* 0x0009e2000c101524 */
[----:B------:R-:W-:Y:S05]  /*7b70*/  BRA `(.L_x_2357) ;  /* 0x0000000800c47947 */ /* 0x000fea0003800000 */
.L_x_2360:
[----:B------:R-:W-:-:S13]  /*7b80*/  ISETP.NE.AND P0, PT, R0, 0x7, PT ;  /* 0x000000070000780c */ /* 0x000fda0003f05270 */
[----:B------:R-:W-:Y:S05]  /*7b90*/  @!P0 BRA `(.L_x_2362) ;  /* 0x00000000002c8947 */ /* 0x000fea0003800000 */
[----:B------:R-:W-:-:S13]  /*7ba0*/  ISETP.NE.AND P0, PT, R0, 0x8, PT ;  /* 0x000000080000780c */ /* 0x000fda0003f05270 */
[----:B------:R-:W-:Y:S05]  /*7bb0*/  @!P0 BRA `(.L_x_2363) ;  /* 0x0000000000148947 */ /* 0x000fea0003800000 */
[----:B------:R-:W-:-:S13]  /*7bc0*/  ISETP.NE.AND P0, PT, R0, 0x9, PT ;  /* 0x000000090000780c */ /* 0x000fda0003f05270 */
[----:B------:R-:W-:Y:S05]  /*7bd0*/  @P0 BRA `(.L_x_2356) ;  /* 0x0000000800180947 */ /* 0x000fea0003800000 */
[----:B------:R-:W-:-:S05]  /*7be0*/  IMAD.MOV.U32 R5, RZ, RZ, RZ ;  /* 0x000000ffff057224 */ /* 0x000fca00078e00ff */
[----:B------:R1:W-:Y:S01]  /*7bf0*/  STG.E.64 desc[UR36][R8.64], R4 ;  /* 0x0000000408007986 */ /* 0x0003e2000c101b24 */
[----:B------:R-:W-:Y:S05]  /*7c00*/  BRA `(.L_x_2357) ;  /* 0x0000000800a07947 */ /* 0x000fea0003800000 */
.L_x_2363:
[----:B------:R-:W-:-:S04]  /*7c10*/  F2FP.F16.F32.PACK_AB R3, RZ, R4 ;  /* 0x00000004ff03723e */ /* 0x000fc800000000ff */
[----:B------:R-:W-:-:S05]  /*7c20*/  PRMT R3, R3, 0x5410, RZ ;  /* 0x0000541003037816 */ /* 0x000fca00000000ff */
[----:B------:R2:W-:Y:S01]  /*7c30*/  STG.E desc[UR36][R8.64], R3 ;  /* 0x0000000308007986 */ /* 0x0005e2000c101924 */
[----:B------:R-:W-:Y:S05]  /*7c40*/  BRA `(.L_x_2357) ;  /* 0x0000000800907947 */ /* 0x000fea0003800000 */
.L_x_2362:
[----:B------:R-:W-:-:S06]  /*7c50*/  FMUL.FTZ R4, R4, 1 ;  /* 0x3f80000004047820 */ /* 0x000fcc0000410000 */
[----:B------:R-:W0:Y:S02]  /*7c60*/  F2F.F64.F32 R4, R4 ;  /* 0x0000000400047310 */ /* 0x000e240000201800 */
[----:B0-----:R0:W-:Y:S01]  /*7c70*/  STG.E.64 desc[UR36][R8.64], R4 ;  /* 0x0000000408007986 */ /* 0x0011e2000c101b24 */
[----:B------:R-:W-:Y:S05]  /*7c80*/  BRA `(.L_x_2357) ;  /* 0x0000000800807947 */ /* 0x000fea0003800000 */
.L_x_2352:
        /* <DEDUP_REMOVED lines=8> */
[----:B------:R-:W-:-:S04]  /*7d10*/  FSETP.NEU.FTZ.AND P0, PT, R4, RZ, PT ;  /* 0x000000ff0400720b */ /* 0x000fc80003f1d000 */
[----:B------:R-:W-:-:S05]  /*7d20*/  SEL R3, RZ, 0x1, !P0 ;  /* 0x00000001ff037807 */ /* 0x000fca0004000000 */
[----:B------:R0:W-:Y:S01]  /*7d30*/  STG.E.U8 desc[UR36][R8.64], R3 ;  /* 0x0000000308007986 */ /* 0x0001e2000c101124 */
[----:B------:R-:W-:Y:S05]  /*7d40*/  BRA `(.L_x_2357) ;  /* 0x0000000800507947 */ /* 0x000fea0003800000 */
.L_x_2366:
[----:B------:R-:W-:Y:S01]  /*7d50*/  FMUL.FTZ R4, R4, 1 ;  /* 0x3f80000004047820 */ /* 0x000fe20000410000 */
[----:B------:R-:W-:-:S05]  /*7d60*/  CS2R R6, SRZ ;  /* 0x0000000000067805 */ /* 0x000fca000001ff00 */
[----:B------:R-:W0:Y:S02]  /*7d70*/  F2F.F64.F32 R4, R4 ;  /* 0x0000000400047310 */ /* 0x000e240000201800 */
[----:B0-----:R0:W-:Y:S01]  /*7d80*/  STG.E.128 desc[UR36][R8.64], R4 ;  /* 0x0000000408007986 */ /* 0x0011e2000c101d24 */
[----:B------:R-:W-:Y:S05]  /*7d90*/  BRA `(.L_x_2357) ;  /* 0x00000008003c7947 */ /* 0x000fea0003800000 */
.L_x_2365:
[----:B------:R-:W-:-:S13]  /*7da0*/  ISETP.NE.AND P0, PT, R0, 0xf, PT ;  /* 0x0000000f0000780c */ /* 0x000fda0003f05270 */
[----:B------:R-:W-:Y:S05]  /*7db0*/  @!P0 BRA `(.L_x_2367) ;  /* 0x0000000000988947 */ /* 0x000fea0003800000 */
[----:B------:R-:W-:-:S13]  /*7dc0*/  ISETP.NE.AND P0, PT, R0, 0x17, PT ;  /* 0x000000170000780c */ /* 0x000fda0003f05270 */
[----:B------:R-:W-:Y:S05]  /*7dd0*/  @!P0 BRA `(.L_x_2368) ;  /* 0x0000000000488947 */ /* 0x000fea0003800000 */
[----:B------:R-:W-:-:S13]  /*7de0*/  ISETP.NE.AND P0, PT, R0, 0x18, PT ;  /* 0x000000180000780c */ /* 0x000fda0003f05270 */
[----:B------:R-:W-:Y:S05]  /*7df0*/  @P0 BRA `(.L_x_2356) ;  /* 0x0000000400900947 */ /* 0x000fea0003800000 */
[----:B------:R-:W-:Y:S01]  /*7e00*/  LOP3.LUT R6, R4, 0x7fffffff, RZ, 0xc0, !PT ;  /* 0x7fffffff04067812 */ /* 0x000fe200078ec0ff */
[----:B------:R-:W-:Y:S01]  /*7e10*/  BSSY.RECONVERGENT B0, `(.L_x_2369) ;  /* 0x000000b000007945 */ /* 0x000fe20003800200 */
[----:B------:R-:W-:Y:S01]  /*7e20*/  SHF.R.U32.HI R5, RZ, 0x18, R4 ;  /* 0x00000018ff057819 */ /* 0x000fe20000011604 */
[----:B------:R-:W-:Y:S01]  /*7e30*/  IMAD.MOV.U32 R0, RZ, RZ, 0x7f ;  /* 0x0000007fff007424 */ /* 0x000fe200078e00ff */
        /* <DEDUP_REMOVED lines=8> */
.L_x_2370:
[----:B------:R-:W-:Y:S05]  /*7ec0*/  BSYNC.RECONVERGENT B0 ;  /* 0x0000000000007941 */ /* 0x000fea0003800200 */
.L_x_2369:
[----:B------:R-:W-:-:S05]  /*7ed0*/  LOP3.LUT R5, R0, 0x80, R5, 0xf8, !PT ;  /* 0x0000008000057812 */ /* 0x000fca00078ef805 */
[----:B------:R0:W-:Y:S01]  /*7ee0*/  STG.E.U8 desc[UR36][R8.64], R5 ;  /* 0x0000000508007986 */ /* 0x0001e2000c101124 */
[----:B------:R-:W-:Y:S05]  /*7ef0*/  BRA `(.L_x_2357) ;  /* 0x0000000400e47947 */ /* 0x000fea0003800000 */
.L_x_2368:
        /* <DEDUP_REMOVED lines=14> */
.L_x_2372:
[----:B------:R-:W-:Y:S05]  /*7fe0*/  BSYNC.RECONVERGENT B0 ;  /* 0x0000000000007941 */ /* 0x000fea0003800200 */
.L_x_2371:
[----:B------:R-:W-:-:S05]  /*7ff0*/  LOP3.LUT R3, R0, 0x80, R7, 0xf8, !PT ;  /* 0x0000008000037812 */ /* 0x000fca00078ef807 */
[----:B------:R0:W-:Y:S01]  /*8000*/  STG.E.U8 desc[UR36][R8.64], R3 ;  /* 0x0000000308007986 */ /* 0x0001e2000c101124 */
[----:B------:R-:W-:Y:S05]  /*8010*/  BRA `(.L_x_2357) ;  /* 0x00000004009c7947 */ /* 0x000fea0003800000 */
.L_x_2367:
[----:B------:R-:W-:-:S05]  /*8020*/  F2FP.BF16.F32.PACK_AB R4, RZ, R4 ;  /* 0x00000004ff04723e */ /* 0x000fca00000010ff */
[----:B------:R0:W-:Y:S01]  /*8030*/  STG.E.U16 desc[UR36][R8.64], R4 ;  /* 0x0000000408007986 */ /* 0x0001e2000c101524 */
[----:B------:R-:W-:Y:S05]  /*8040*/  BRA `(.L_x_2357) ;  /* 0x0000000400907947 */ /* 0x000fea0003800000 */
.L_x_2364:
        /* <DEDUP_REMOVED lines=8> */
[----:B------:R-:W0:Y:S02]  /*80d0*/  F2I.FTZ.U32.TRUNC.NTZ R3, R4 ;  /* 0x0000000400037305 */ /* 0x000e24000021f000 */
[----:B0-----:R0:W-:Y:S01]  /*80e0*/  STG.E.U16 desc[UR36][R8.64], R3 ;  /* 0x0000000308007986 */ /* 0x0011e2000c101524 */
[----:B------:R-:W-:Y:S05]  /*80f0*/  BRA `(.L_x_2357) ;  /* 0x0000000400647947 */ /* 0x000fea0003800000 */
.L_x_2375:
        /* <DEDUP_REMOVED lines=12> */
.L_x_2378:
[----:B------:R-:W-:-:S04]  /*81c0*/  SHF.R.U32.HI R0, RZ, 0x14, R4 ;  /* 0x00000014ff007819 */ /* 0x000fc80000011604 */
[----:B------:R-:W-:-:S04]  /*81d0*/  LOP3.LUT R3, R0, 0x1, RZ, 0xc0, !PT ;  /* 0x0000000100037812 */ /* 0x000fc800078ec0ff */
[----:B------:R-:W-:-:S04]  /*81e0*/  IADD3 R0, PT, PT, R4, 0x487ffff, R3 ;  /* 0x0487ffff04007810 */ /* 0x000fc80007ffe003 */
[----:B------:R-:W-:-:S04]  /*81f0*/  SHF.R.U32.HI R0, RZ, 0x14, R0 ;  /* 0x00000014ff007819 */ /* 0x000fc80000011600 */
[----:B------:R-:W-:-:S07]  /*8200*/  LOP3.LUT R3, R0, 0xff, RZ, 0xc0, !PT ;  /* 0x000000ff00037812 */ /* 0x000fce00078ec0ff */
.L_x_2379:
[----:B------:R-:W-:-:S04]  /*8210*/  SHF.R.U32.HI R4, RZ, 0x18, R4 ;  /* 0x00000018ff047819 */ /* 0x000fc80000011604 */
[----:B------:R-:W-:-:S04]  /*8220*/  LOP3.LUT R3, R3, 0x80, R4, 0xf8, !PT ;  /* 0x0000008003037812 */ /* 0x000fc800078ef804 */
[----:B------:R-:W-:-:S07]  /*8230*/  PRMT R0, R3, 0x7610, R0 ;  /* 0x0000761003007816 */ /* 0x000fce0000000000 */
.L_x_2377:
[----:B------:R-:W-:Y:S05]  /*8240*/  BSYNC.RECONVERGENT B0 ;  /* 0x0000000000007941 */ /* 0x000fea0003800200 */
.L_x_2376:
[----:B------:R0:W-:Y:S01]  /*8250*/  STG.E.U8 desc[UR36][R8.64], R0 ;  /* 0x0000000008007986 */ /* 0x0001e2000c101124 */
[----:B------:R-:W-:Y:S05]  /*8260*/  BRA `(.L_x_2357) ;  /* 0x0000000400087947 */ /* 0x000fea0003800000 */
.L_x_2374:
        /* <DEDUP_REMOVED lines=12> */
.L_x_2382:
[----:B------:R-:W-:-:S04]  /*8330*/  SHF.R.U32.HI R0, RZ, 0x15, R4 ;  /* 0x00000015ff007819 */ /* 0x000fc80000011604 */
[----:B------:R-:W-:-:S04]  /*8340*/  LOP3.LUT R3, R0, 0x1, RZ, 0xc0, !PT ;  /* 0x0000000100037812 */ /* 0x000fc800078ec0ff */
[----:B------:R-:W-:-:S04]  /*8350*/  IADD3 R0, PT, PT, R4, 0x88fffff, R3 ;  /* 0x088fffff04007810 */ /* 0x000fc80007ffe003 */
[----:B------:R-:W-:-:S04]  /*8360*/  SHF.R.U32.HI R0, RZ, 0x15, R0 ;  /* 0x00000015ff007819 */ /* 0x000fc80000011600 */
[----:B------:R-:W-:-:S07]  /*8370*/  LOP3.LUT R3, R0, 0xff, RZ, 0xc0, !PT ;  /* 0x000000ff00037812 */ /* 0x000fce00078ec0ff */
.L_x_2383:
[----:B------:R-:W-:-:S04]  /*8380*/  SHF.R.U32.HI R4, RZ, 0x18, R4 ;  /* 0x00000018ff047819 */ /* 0x000fc80000011604 */
[----:B------:R-:W-:-:S04]  /*8390*/  LOP3.LUT R3, R3, 0x80, R4, 0xf8, !PT ;  /* 0x0000008003037812 */ /* 0x000fc800078ef804 */
[----:B------:R-:W-:-:S07]  /*83a0*/  PRMT R0, R3, 0x7610, R0 ;  /* 0x0000761003007816 */ /* 0x000fce0000000000 */
.L_x_2381:
[----:B------:R-:W-:Y:S05]  /*83b0*/  BSYNC.RECONVERGENT B0 ;  /* 0x0000000000007941 */ /* 0x000fea0003800200 */
.L_x_2380:
[----:B------:R0:W-:Y:S01]  /*83c0*/  STG.E.U8 desc[UR36][R8.64], R0 ;  /* 0x0000000008007986 */ /* 0x0001e2000c101124 */
[----:B------:R-:W-:Y:S05]  /*83d0*/  BRA `(.L_x_2357) ;  /* 0x0000000000ac7947 */ /* 0x000fea0003800000 */
.L_x_2373:
[----:B------:R-:W-:-:S13]  /*83e0*/  ISETP.NE.AND P0, PT, R0, 0x1c, PT ;  /* 0x0000001c0000780c */ /* 0x000fda0003f05270 */
[----:B------:R-:W-:Y:S05]  /*83f0*/  @!P0 BRA `(.L_x_2384) ;  /* 0x00000000009c8947 */ /* 0x000fea0003800000 */
[----:B------:R-:W-:-:S13]  /*8400*/  ISETP.NE.AND P0, PT, R0, 0x1d, PT ;  /* 0x0000001d0000780c */ /* 0x000fda0003f05270 */
[----:B------:R-:W-:Y:S05]  /*8410*/  @!P0 BRA `(.L_x_2385) ;  /* 0x0000000000888947 */ /* 0x000fea0003800000 */
[----:B------:R-:W-:-:S13]  /*8420*/  ISETP.NE.AND P0, PT, R0, 0x2c, PT ;  /* 0x0000002c0000780c */ /* 0x000fda0003f05270 */
[----:B------:R-:W-:Y:S05]  /*8430*/  @!P0 BRA `(.L_x_2386) ;  /* 0x0000000000448947 */ /* 0x000fea0003800000 */
.L_x_2356:
        /* <DEDUP_REMOVED lines=16> */
.L_x_2387:
[----:B------:R-:W-:Y:S05]  /*8540*/  BRA `(.L_x_2357) ;  /* 0x0000000000507947 */ /* 0x000fea0003800000 */
.L_x_2386:
        /* <DEDUP_REMOVED lines=15> */
.L_x_2385:
[----:B------:R-:W0:Y:S02]  /*8640*/  F2I.U64.TRUNC R4, R4 ;  /* 0x0000000400047311 */ /* 0x000e24000020d800 */
[----:B0-----:R0:W-:Y:S01]  /*8650*/  STG.E.64 desc[UR36][R8.64], R4 ;  /* 0x0000000408007986 */ /* 0x0011e2000c101b24 */
[----:B------:R-:W-:Y:S05]  /*8660*/  BRA `(.L_x_2357) ;  /* 0x0000000000087947 */ /* 0x000fea0003800000 */
.L_x_2384:
[----:B------:R-:W0:Y:S02]  /*8670*/  F2I.FTZ.U32.TRUNC.NTZ R3, R4 ;  /* 0x0000000400037305 */ /* 0x000e24000021f000 */
[----:B0-----:R0:W-:Y:S02]  /*8680*/  STG.E desc[UR36][R8.64], R3 ;  /* 0x0000000308007986 */ /* 0x0011e4000c101924 */
.L_x_2357:
[----:B------:R-:W-:-:S13]  /*8690*/  ISETP.GE.AND P0, PT, R19, R17, PT ;  /* 0x000000111300720c */ /* 0x000fda0003f06270 */
[----:B------:R-:W-:Y:S05]  /*86a0*/  @P0 BREAK.RELIABLE B6 ;  /* 0x0000000000060942 */ /* 0x000fea0003800100 */
        /* <DEDUP_REMOVED lines=22> */
.L_x_2392:
[----:B------:R-:W0:Y:S02]  /*8810*/  F2I.S64.TRUNC R22, R22 ;  /* 0x0000001600167311 */ /* 0x000e24000020d900 */
[----:B0-----:R-:W-:-:S05]  /*8820*/  IMAD.MOV.U32 R3, RZ, RZ, R22 ;  /* 0x000000ffff037224 */ /* 0x001fca00078e0016 */
[----:B------:R0:W-:Y:S01]  /*8830*/  STG.E.U8 desc[UR36][R8.64], R3 ;  /* 0x0000000308007986 */ /* 0x0001e2000c101124 */
[----:B------:R-:W-:Y:S05]  /*8840*/  BRA `(.L_x_2394) ;  /* 0x0000000c00287947 */ /* 0x000fea0003800000 */
.L_x_2391:
        /* <DEDUP_REMOVED lines=9> */
.L_x_2396:
[----:B------:R-:W0:Y:S02]  /*88e0*/  F2I.FTZ.TRUNC.NTZ R3, R22 ;  /* 0x0000001600037305 */ /* 0x000e24000021f100 */
[----:B0-----:R0:W-:Y:S01]  /*88f0*/  STG.E desc[UR36][R8.64], R3 ;  /* 0x0000000308007986 */ /* 0x0011e2000c101924 */
[----:B------:R-:W-:Y:S05]  /*8900*/  BRA `(.L_x_2394) ;  /* 0x0000000800f87947 */ /* 0x000fea0003800000 */
.L_x_2395:
[----:B------:R-:W0:Y:S02]  /*8910*/  F2I.FTZ.TRUNC.NTZ R3, R22 ;  /* 0x0000001600037305 */ /* 0x000e24000021f100 */
[----:B0-----:R0:W-:Y:S01]  /*8920*/  STG.E.U16 desc[UR36][R8.64], R3 ;  /* 0x0000000308007986 */ /* 0x0011e2000c101524 */
[----:B------:R-:W-:Y:S05]  /*8930*/  BRA `(.L_x_2394) ;  /* 0x0000000800ec7947 */ /* 0x000fea0003800000 */
.L_x_2390:
        /* <DEDUP_REMOVED lines=8> */
.L_x_2398:
[----:B------:R-:W-:-:S05]  /*89c0*/  F2FP.F16.F32.PACK_AB R22, RZ, R22 ;  /* 0x00000016ff16723e */ /* 0x000fca00000000ff */
[----:B------:R0:W-:Y:S01]  /*89d0*/  STG.E.U16 desc[UR36][R8.64], R22 ;  /* 0x0000001608007986 */ /* 0x0001e2000c101524 */
[----:B------:R-:W-:Y:S05]  /*89e0*/  BRA `(.L_x_2394) ;  /* 0x0000000800c07947 */ /* 0x000fea0003800000 */
.L_x_2397:
        /* <DEDUP_REMOVED lines=9> */
.L_x_2400:
[----:B------:R-:W-:-:S04]  /*8a80*/  F2FP.F16.F32.PACK_AB R3, RZ, R22 ;  /* 0x00000016ff03723e */ /* 0x000fc800000000ff */
[----:B------:R-:W-:-:S05]  /*8a90*/  PRMT R3, R3, 0x5410, RZ ;  /* 0x0000541003037816 */ /* 0x000fca00000000ff */
[----:B------:R0:W-:Y:S01]  /*8aa0*/  STG.E desc[UR36][R8.64], R3 ;  /* 0x0000000308007986 */ /* 0x0001e2000c101924 */
[----:B------:R-:W-:Y:S05]  /*8ab0*/  BRA `(.L_x_2394) ;  /* 0x00000008008c7947 */ /* 0x000fea0003800000 */
.L_x_2399:
[----:B------:R-:W-:-:S06]  /*8ac0*/  FMUL.FTZ R4, R22, 1 ;  /* 0x3f80000016047820 */ /* 0x000fcc0000410000 */
[----:B------:R-:W0:Y:S02]  /*8ad0*/  F2F.F64.F32 R4, R4 ;  /* 0x0000000400047310 */ /* 0x000e240000201800 */
[----:B0-----:R0:W-:Y:S01]  /*8ae0*/  STG.E.64 desc[UR36][R8.64], R4 ;  /* 0x0000000408007986 */ /* 0x0011e2000c101b24 */
[----:B------:R-:W-:Y:S05]  /*8af0*/  BRA `(.L_x_2394) ;  /* 0x00000008007c7947 */ /* 0x000fea0003800000 */
.L_x_2389:
        /* <DEDUP_REMOVED lines=13> */
.L_x_2404:
        /* <DEDUP_REMOVED lines=16> */
.L_x_2407:
[----:B------:R-:W-:-:S04]  /*8cd0*/  SHF.R.U32.HI R22, RZ, 0x18, R22 ;  /* 0x00000018ff167819 */ /* 0x000fc80000011616 */
[----:B------:R-:W-:-:S04]  /*8ce0*/  LOP3.LUT R3, R3, 0x80, R22, 0xf8, !PT ;  /* 0x0000008003037812 */ /* 0x000fc800078ef816 */
[----:B------:R-:W-:-:S07]  /*8cf0*/  PRMT R4, R3, 0x7610, R4 ;  /* 0x0000761003047816 */ /* 0x000fce0000000004 */
.L_x_2406:
[----:B------:R-:W-:Y:S05]  /*8d00*/  BSYNC.RECONVERGENT B0 ;  /* 0x0000000000007941 */ /* 0x000fea0003800200 */
.L_x_2405:
[----:B------:R0:W-:Y:S01]  /*8d10*/  STG.E.U8 desc[UR36][R8.64], R4 ;  /* 0x0000000408007986 */ /* 0x0001e2000c101124 */
[----:B------:R-:W-:Y:S05]  /*8d20*/  BRA `(.L_x_2394) ;  /* 0x0000000400f07947 */ /* 0x000fea0003800000 */
.L_x_2403:
        /* <DEDUP_REMOVED lines=16> */
.L_x_2410:
[----:B------:R-:W-:-:S04]  /*8e30*/  SHF.R.U32.HI R22, RZ, 0x18, R22 ;  /* 0x00000018ff167819 */ /* 0x000fc80000011616 */
[----:B------:R-:W-:-:S04]  /*8e40*/  LOP3.LUT R3, R3, 0x80, R22, 0xf8, !PT ;  /* 0x0000008003037812 */ /* 0x000fc800078ef816 */
[----:B------:R-:W-:-:S07]  /*8e50*/  PRMT R4, R3, 0x7610, R4 ;  /* 0x0000761003047816 */ /* 0x000fce0000000004 */
.L_x_2409:
[----:B------:R-:W-:Y:S05]  /*8e60*/  BSYNC.RECONVERGENT B0 ;  /* 0x0000000000007941 */ /* 0x000fea0003800200 */
.L_x_2408:
[----:B------:R0:W-:Y:S01]  /*8e70*/  STG.E.U8 desc[UR36][R8.64], R4 ;  /* 0x0000000408007986 */ /* 0x0001e2000c101124 */
[----:B------:R-:W-:Y:S05]  /*8e80*/  BRA `(.L_x_2394) ;  /* 0x0000000400987947 */ /* 0x000fea0003800000 */
.L_x_2402:
[----:B------:R-:W-:-:S13]  /*8e90*/  ISETP.NE.AND P0, PT, R0, 0x1c, PT ;  /* 0x0000001c0000780c */ /* 0x000fda0003f05270 */
[----:B------:R-:W-:Y:S05]  /*8ea0*/  @!P0 BRA `(.L_x_2411) ;  /* 0x0000000000588947 */ /* 0x000fea0003800000 */
[----:B------:R-:W-:-:S13]  /*8eb0*/  ISETP.NE.AND P0, PT, R0, 0x1d, PT ;  /* 0x0000001d0000780c */ /* 0x000fda0003f05270 */
[----:B------:R-:W-:Y:S05]  /*8ec0*/  @!P0 BRA `(.L_x_2412) ;  /* 0x0000000000448947 */ /* 0x000fea0003800000 */
[----:B------:R-:W-:-:S13]  /*8ed0*/  ISETP.NE.AND P0, PT, R0, 0x2c, PT ;  /* 0x0000002c0000780c */ /* 0x000fda0003f05270 */
[----:B------:R-:W-:Y:S05]  /*8ee0*/  @P0 BRA `(.L_x_2393) ;  /* 0x0000000000a80947 */ /* 0x000fea0003800000 */
        /* <DEDUP_REMOVED lines=15> */
.L_x_2412:
[----:B------:R-:W0:Y:S02]  /*8fe0*/  F2I.U64.TRUNC R22, R22 ;  /* 0x0000001600167311 */ /* 0x000e24000020d800 */
[----:B0-----:R0:W-:Y:S01]  /*8ff0*/  STG.E.64 desc[UR36][R8.64], R22 ;  /* 0x0000001608007986 */ /* 0x0011e2000c101b24 */
[----:B------:R-:W-:Y:S05]  /*9000*/  BRA `(.L_x_2394) ;  /* 0x0000000400387947 */ /* 0x000fea0003800000 */
.L_x_2411:
[----:B------:R-:W0:Y:S02]  /*9010*/  F2I.FTZ.U32.TRUNC.NTZ R3, R22 ;  /* 0x0000001600037305 */ /* 0x000e24000021f000 */
[----:B0-----:R0:W-:Y:S01]  /*9020*/  STG.E desc[UR36][R8.64], R3 ;  /* 0x0000000308007986 */ /* 0x0011e2000c101924 */
[----:B------:R-:W-:Y:S05]  /*9030*/  BRA `(.L_x_2394) ;  /* 0x00000004002c7947 */ /* 0x000fea0003800000 */
.L_x_2401:
        /* <DEDUP_REMOVED lines=10> */
.L_x_2414:
[----:B------:R-:W-:Y:S01]  /*90e0*/  FMUL.FTZ R4, R22, 1 ;  /* 0x3f80000016047820 */ /* 0x000fe20000410000 */
[----:B------:R-:W-:-:S05]  /*90f0*/  CS2R R6, SRZ ;  /* 0x0000000000067805 */ /* 0x000fca000001ff00 */
[----:B------:R-:W0:Y:S02]  /*9100*/  F2F.F64.F32 R4, R4 ;  /* 0x0000000400047310 */ /* 0x000e240000201800 */
[----:B0-----:R4:W-:Y:S01]  /*9110*/  STG.E.128 desc[UR36][R8.64], R4 ;  /* 0x0000000408007986 */ /* 0x0019e2000c101d24 */
[----:B------:R-:W-:Y:S05]  /*9120*/  BRA `(.L_x_2394) ;  /* 0x0000000000f07947 */ /* 0x000fea0003800000 */
.L_x_2413:
[----:B------:R-:W-:-:S13]  /*9130*/  ISETP.NE.AND P0, PT, R0, 0xf, PT ;  /* 0x0000000f0000780c */ /* 0x000fda0003f05270 */
[----:B------:R-:W-:Y:S05]  /*9140*/  @!P0 BRA `(.L_x_2415) ;  /* 0x0000000000e08947 */ /* 0x000fea0003800000 */
[----:B------:R-:W-:-:S13]  /*9150*/  ISETP.NE.AND P0, PT, R0, 0x17, PT ;  /* 0x000000170000780c */ /* 0x000fda0003f05270 */
[----:B------:R-:W-:Y:S05]  /*9160*/  @!P0 BRA `(.L_x_2416) ;  /* 0x00000000008c8947 */ /* 0x000fea0003800000 */
[----:B------:R-:W-:-:S13]  /*9170*/  ISETP.NE.AND P0, PT, R0, 0x18, PT ;  /* 0x000000180000780c */ /* 0x000fda0003f05270 */
[----:B------:R-:W-:Y:S05]  /*9180*/  @!P0 BRA `(.L_x_2417) ;  /* 0x0000000000448947 */ /* 0x000fea0003800000 */
.L_x_2393:
        /* <DEDUP_REMOVED lines=16> */
.L_x_2418:
[----:B------:R-:W-:Y:S05]  /*9290*/  BRA `(.L_x_2394) ;  /* 0x0000000000947947 */ /* 0x000fea0003800000 */
.L_x_2417:
        /* <DEDUP_REMOVED lines=12> */
.L_x_2420:
[----:B------:R-:W-:Y:S05]  /*9360*/  BSYNC.RECONVERGENT B0 ;  /* 0x0000000000007941 */ /* 0x000fea0003800200 */
.L_x_2419:
[----:B------:R-:W-:-:S05]  /*9370*/  LOP3.LUT R3, R0, 0x80, R5, 0xf8, !PT ;  /* 0x0000008000037812 */ /* 0x000fca00078ef805 */
[----:B------:R2:W-:Y:S01]  /*9380*/  STG.E.U8 desc[UR36][R8.64], R3 ;  /* 0x0000000308007986 */ /* 0x0005e2000c101124 */
[----:B------:R-:W-:Y:S05]  /*9390*/  BRA `(.L_x_2394) ;  /* 0x0000000000547947 */ /* 0x000fea0003800000 */
.L_x_2416:
        /* <DEDUP_REMOVED lines=11> */
.L_x_2422:
[----:B------:R-:W-:Y:S01]  /*9450*/  IMAD.MOV.U32 R0, RZ, RZ, 0x7f ;  /* 0x0000007fff007424 */ /* 0x000fe200078e00ff */
[----:B------:R-:W-:-:S04]  /*9460*/  ISETP.GT.U32.AND P0, PT, R4, 0x7f800000, PT ;  /* 0x7f8000000400780c */ /* 0x000fc80003f04070 */
[----:B------:R-:W-:-:S09]  /*9470*/  SEL R0, R0, 0x7c, P0 ;  /* 0x0000007c00007807 */ /* 0x000fd20000000000 */
.L_x_2423:
[----:B------:R-:W-:Y:S05]  /*9480*/  BSYNC.RECONVERGENT B0 ;  /* 0x0000000000007941 */ /* 0x000fea0003800200 */
.L_x_2421:
[----:B------:R-:W-:-:S04]  /*9490*/  SHF.R.U32.HI R3, RZ, 0x18, R22 ;  /* 0x00000018ff037819 */ /* 0x000fc80000011616 */
[----:B------:R-:W-:-:S05]  /*94a0*/  LOP3.LUT R3, R0, 0x80, R3, 0xf8, !PT ;  /* 0x0000008000037812 */ /* 0x000fca00078ef803 */
[----:B------:R1:W-:Y:S01]  /*94b0*/  STG.E.U8 desc[UR36][R8.64], R3 ;  /* 0x0000000308007986 */ /* 0x0003e2000c101124 */
[----:B------:R-:W-:Y:S05]  /*94c0*/  BRA `(.L_x_2394) ;  /* 0x0000000000087947 */ /* 0x000fea0003800000 */
.L_x_2415:
[----:B------:R-:W-:-:S05]  /*94d0*/  F2FP.BF16.F32.PACK_AB R22, RZ, R22 ;  /* 0x00000016ff16723e */ /* 0x000fca00000010ff */
[----:B------:R0:W-:Y:S02]  /*94e0*/  STG.E.U16 desc[UR36][R8.64], R22 ;  /* 0x0000001608007986 */ /* 0x0001e4000c101524 */
.L_x_2394:
[----:B------:R-:W-:-:S07]  /*94f0*/  VIADD R19, R19, 0x80 ;  /* 0x0000008013137836 */ /* 0x000fce0000000000 */
.L_x_2351:
[----:B------:R-:W-:-:S13]  /*9500*/  ISETP.GE.AND P0, PT, R19, R17, PT ;  /* 0x000000111300720c */ /* 0x000fda0003f06270 */
[----:B------:R-:W-:Y:S05]  /*9510*/  @P0 BREAK.RELIABLE B6 ;  /* 0x0000000000060942 */ /* 0x000fea0003800100 */
[----:B------:R-:W-:Y:S05]  /*9520*/  @P0 BRA `(.L_x_2388) ;  /* 0x0000000c00940947 */ /* 0x000fea0003800000 */
[----:B------:R-:W-:Y:S05]  /*9530*/  BSYNC.RELIABLE B6 ;  /* 0x0000000000067941 */ /* 0x000fea0003800100 */
.L_x_2350:
        /* <DEDUP_REMOVED lines=21> */
.L_x_2427:
[----:B------:R-:W0:Y:S02]  /*9690*/  F2I.S64.TRUNC R24, R24 ;  /* 0x0000001800187311 */ /* 0x000e24000020d900 */
[----:B0-----:R-:W-:-:S05]  /*96a0*/  IMAD.MOV.U32 R3, RZ, RZ, R24 ;  /* 0x000000ffff037224 */ /* 0x001fca00078e0018 */
[----:B------:R4:W-:Y:S01]  /*96b0*/  STG.E.U8 desc[UR36][R8.64], R3 ;  /* 0x0000000308007986 */ /* 0x0009e2000c101124 */
[----:B------:R-:W-:Y:S05]  /*96c0*/  BRA `(.L_x_2429) ;  /* 0x0000000c00287947 */ /* 0x000fea0003800000 */
.L_x_2426:
        /* <DEDUP_REMOVED lines=9> */
.L_x_2431:
[----:B------:R-:W0:Y:S02]  /*9760*/  F2I.FTZ.TRUNC.NTZ R3, R24 ;  /* 0x0000001800037305 */ /* 0x000e24000021f100 */
[----:B0-----:R2:W-:Y:S01]  /*9770*/  STG.E desc[UR36][R8.64], R3 ;  /* 0x0000000308007986 */ /* 0x0015e2000c101924 */
[----:B------:R-:W-:Y:S05]  /*9780*/  BRA `(.L_x_2429) ;  /* 0x0000000800f87947 */ /* 0x000fea0003800000 */
.L_x_2430:
[----:B------:R-:W0:Y:S02]  /*9790*/  F2I.FTZ.TRUNC.NTZ R3, R24 ;  /* 0x0000001800037305 */ /* 0x000e24000021f100 */
[----:B0-----:R0:W-:Y:S01]  /*97a0*/  STG.E.U16 desc[UR36][R8.64], R3 ;  /* 0x0000000308007986 */ /* 0x0011e2000c101524 */
[----:B------:R-:W-:Y:S05]  /*97b0*/  BRA `(.L_x_2429) ;  /* 0x0000000800ec7947 */ /* 0x000fea0003800000 */
.L_x_2425:
        /* <DEDUP_REMOVED lines=8> */
.L_x_2433:
[----:B------:R-:W-:-:S05]  /*9840*/  F2FP.F16.F32.PACK_AB R24, RZ, R24 ;  /* 0x00000018ff18723e */ /* 0x000fca00000000ff */
[----:B------:R0:W-:Y:S01]  /*9850*/  STG.E.U16 desc[UR36][R8.64], R24 ;  /* 0x0000001808007986 */ /* 0x0001e2000c101524 */
[----:B------:R-:W-:Y:S05]  /*9860*/  BRA `(.L_x_2429) ;  /* 0x0000000800c07947 */ /* 0x000fea0003800000 */
.L_x_2432:
        /* <DEDUP_REMOVED lines=9> */
.L_x_2435:
[----:B------:R-:W-:-:S04]  /*9900*/  F2FP.F16.F32.PACK_AB R3, RZ, R24 ;  /* 0x00000018ff03723e */ /* 0x000fc800000000ff */
[----:B------:R-:W-:-:S05]  /*9910*/  PRMT R3, R3, 0x5410, RZ ;  /* 0x0000541003037816 */ /* 0x000fca00000000ff */
[----:B------:R0:W-:Y:S01]  /*9920*/  STG.E desc[UR36][R8.64], R3 ;  /* 0x0000000308007986 */ /* 0x0001e2000c101924 */
[----:B------:R-:W-:Y:S05]  /*9930*/  BRA `(.L_x_2429) ;  /* 0x00000008008c7947 */ /* 0x000fea0003800000 */
.L_x_2434:
[----:B------:R-:W-:-:S06]  /*9940*/  FMUL.FTZ R4, R24, 1 ;  /* 0x3f80000018047820 */ /* 0x000fcc0000410000 */
[----:B------:R-:W0:Y:S02]  /*9950*/  F2F.F64.F32 R4, R4 ;  /* 0x0000000400047310 */ /* 0x000e240000201800 */
[----:B0-----:R0:W-:Y:S01]  /*9960*/  STG.E.64 desc[UR36][R8.64], R4 ;  /* 0x0000000408007986 */ /* 0x0011e2000c101b24 */
[----:B------:R-:W-:Y:S05]  /*9970*/  BRA `(.L_x_2429) ;  /* 0x00000008007c7947 */ /* 0x000fea0003800000 */
.L_x_2424:
        /* <DEDUP_REMOVED lines=13> */
.L_x_2439:
        /* <DEDUP_REMOVED lines=16> */
.L_x_2442:
[----:B------:R-:W-:-:S04]  /*9b50*/  SHF.R.U32.HI R24, RZ, 0x18, R24 ;  /* 0x00000018ff187819 */ /* 0x000fc80000011618 */
[----:B------:R-:W-:-:S04]  /*9b60*/  LOP3.LUT R3, R3, 0x80, R24, 0xf8, !PT ;  /* 0x0000008003037812 */ /* 0x000fc800078ef818 */
[----:B------:R-:W-:-:S07]  /*9b70*/  PRMT R4, R3, 0x7610, R4 ;  /* 0x0000761003047816 */ /* 0x000fce0000000004 */
.L_x_2441:
[----:B------:R-:W-:Y:S05]  /*9b80*/  BSYNC.RECONVERGENT B0 ;  /* 0x0000000000007941 */ /* 0x000fea0003800200 */
.L_x_2440:
[----:B------:R0:W-:Y:S01]  /*9b90*/  STG.E.U8 desc[UR36][R8.64], R4 ;  /* 0x0000000408007986 */ /* 0x0001e2000c101124 */
[----:B------:R-:W-:Y:S05]  /*9ba0*/  BRA `(.L_x_2429) ;  /* 0x0000000400f07947 */ /* 0x000fea0003800000 */
.L_x_2438:
        /* <DEDUP_REMOVED lines=16> */
.L_x_2445:
[----:B------:R-:W-:-:S04]  /*9cb0*/  SHF.R.U32.HI R24, RZ, 0x18, R24 ;  /* 0x00000018ff187819 */ /* 0x000fc80000011618 */
[----:B------:R-:W-:-:S04]  /*9cc0*/  LOP3.LUT R3, R3, 0x80, R24, 0xf8, !PT ;  /* 0x0000008003037812 */ /* 0x000fc800078ef818 */
[----:B------:R-:W-:-:S07]  /*9cd0*/  PRMT R4, R3, 0x7610, R4 ;  /* 0x0000761003047816 */ /* 0x000fce0000000004 */
.L_x_2444:
[----:B------:R-:W-:Y:S05]  /*9ce0*/  BSYNC.RECONVERGENT B0 ;  /* 0x0000000000007941 */ /* 0x000fea0003800200 */
.L_x_2443:
[----:B------:R0:W-:Y:S01]  /*9cf0*/  STG.E.U8 desc[UR36][R8.64], R4 ;  /* 0x0000000408007986 */ /* 0x0001e2000c101124 */
[----:B------:R-:W-:Y:S05]  /*9d00*/  BRA `(.L_x_2429) ;  /* 0x0000000400987947 */ /* 0x000fea0003800000 */
.L_x_2437:
        /* <DEDUP_REMOVED lines=21> */
.L_x_2447:
[----:B------:R-:W0:Y:S02]  /*9e60*/  F2I.U64.TRUNC R24, R24 ;  /* 0x0000001800187311 */ /* 0x000e24000020d800 */
[----:B0-----:R0:W-:Y:S01]  /*9e70*/  STG.E.64 desc[UR36][R8.64], R24 ;  /* 0x0000001808007986 */ /* 0x0011e2000c101b24 */
[----:B------:R-:W-:Y:S05]  /*9e80*/  BRA `(.L_x_2429) ;  /* 0x0000000400387947 */ /* 0x000fea0003800000 */
.L_x_2446:
[----:B------:R-:W0:Y:S02]  /*9e90*/  F2I.FTZ.U32.TRUNC.NTZ R3, R24 ;  /* 0x0000001800037305 */ /* 0x000e24000021f000 */
[----:B0-----:R0:W-:Y:S01]  /*9ea0*/  STG.E desc[UR36][R8.64], R3 ;  /* 0x0000000308007986 */ /* 0x0011e2000c101924 */
[----:B------:R-:W-:Y:S05]  /*9eb0*/  BRA `(.L_x_2429) ;  /* 0x00000004002c7947 */ /* 0x000fea0003800000 */
.L_x_2436:
        /* <DEDUP_REMOVED lines=10> */
.L_x_2449:
[----:B------:R-:W-:Y:S01]  /*9f60*/  FMUL.FTZ R4, R24, 1 ;  /* 0x3f80000018047820 */ /* 0x000fe20000410000 */
[----:B------:R-:W-:-:S05]  /*9f70*/  CS2R R6, SRZ ;  /* 0x0000000000067805 */ /* 0x000fca000001ff00 */
[----:B------:R-:W0:Y:S02]  /*9f80*/  F2F.F64.F32 R4, R4 ;  /* 0x0000000400047310 */ /* 0x000e240000201800 */
[----:B0-----:R0:W-:Y:S01]  /*9f90*/  STG.E.128 desc[UR36][R8.64], R4 ;  /* 0x0000000408007986 */ /* 0x0011e2000c101d24 */
[----:B------:R-:W-:Y:S05]  /*9fa0*/  BRA `(.L_x_2429) ;  /* 0x0000000000f07947 */ /* 0x000fea0003800000 */
.L_x_2448:
[----:B------:R-:W-:-:S13]  /*9fb0*/  ISETP.NE.AND P0, PT, R0, 0xf, PT ;  /* 0x0000000f0000780c */ /* 0x000fda0003f05270 */
[----:B------:R-:W-:Y:S05]  /*9fc0*/  @!P0 BRA `(.L_x_2450) ;  /* 0x0000000000e08947 */ /* 0x000fea0003800000 */
[----:B------:R-:W-:-:S13]  /*9fd0*/  ISETP.NE.AND P0, PT, R0, 0x17, PT ;  /* 0x000000170000780c */ /* 0x000fda0003f05270 */
[----:B------:R-:W-:Y:S05]  /*9fe0*/  @!P0 BRA `(.L_x_2451) ;  /* 0x00000000008c8947 */ /* 0x000fea0003800000 */
[----:B------:R-:W-:-:S13]  /*9ff0*/  ISETP.NE.AND P0, PT, R0, 0x18, PT ;  /* 0x000000180000780c */ /* 0x000fda0003f05270 */
[----:B------:R-:W-:Y:S05]  /*a000*/  @!P0 BRA `(.L_x_2452) ;  /* 0x0000000000448947 */ /* 0x000fea0003800000 */
.L_x_2428:
        /* <DEDUP_REMOVED lines=16> */
.L_x_2453:
[----:B------:R-:W-:Y:S05]  /*a110*/  BRA `(.L_x_2429) ;  /* 0x0000000000947947 */ /* 0x000fea0003800000 */
.L_x_2452:
        /* <DEDUP_REMOVED lines=12> */
.L_x_2455:
[----:B------:R-:W-:Y:S05]  /*a1e0*/  BSYNC.RECONVERGENT B0 ;  /* 0x0000000000007941 */ /* 0x000fea0003800200 */
.L_x_2454:
[----:B------:R-:W-:-:S05]  /*a1f0*/  LOP3.LUT R3, R0, 0x80, R5, 0xf8, !PT ;  /* 0x0000008000037812 */ /* 0x000fca00078ef805 */
[----:B------:R0:W-:Y:S01]  /*a200*/  STG.E.U8 desc[UR36][R8.64], R3 ;  /* 0x0000000308007986 */ /* 0x0001e2000c101124 */
[----:B------:R-:W-:Y:S05]  /*a210*/  BRA `(.L_x_2429) ;  /* 0x0000000000547947 */ /* 0x000fea0003800000 */
.L_x_2451:
        /* <DEDUP_REMOVED lines=11> */
.L_x_2457:
[----:B------:R-:W-:Y:S01]  /*a2d0*/  IMAD.MOV.U32 R0, RZ, RZ, 0x7f ;  /* 0x0000007fff007424 */ /* 0x000fe200078e00ff */
[----:B------:R-:W-:-:S04]  /*a2e0*/  ISETP.GT.U32.AND P0, PT, R4, 0x7f800000, PT ;  /* 0x7f8000000400780c */ /* 0x000fc80003f04070 */
[----:B------:R-:W-:-:S09]  /*a2f0*/  SEL R0, R0, 0x7c, P0 ;  /* 0x0000007c00007807 */ /* 0x000fd20000000000 */
.L_x_2458:
[----:B------:R-:W-:Y:S05]  /*a300*/  BSYNC.RECONVERGENT B0 ;  /* 0x0000000000007941 */ /* 0x000fea0003800200 */
.L_x_2456:
[----:B------:R-:W-:-:S04]  /*a310*/  SHF.R.U32.HI R3, RZ, 0x18, R24 ;  /* 0x00000018ff037819 */ /* 0x000fc80000011618 */
[----:B------:R-:W-:-:S05]  /*a320*/  LOP3.LUT R3, R0, 0x80, R3, 0xf8, !PT ;  /* 0x0000008000037812 */ /* 0x000fca00078ef803 */
[----:B------:R0:W-:Y:S01]  /*a330*/  STG.E.U8 desc[UR36][R8.64], R3 ;  /* 0x0000000308007986 */ /* 0x0001e2000c101124 */
[----:B------:R-:W-:Y:S05]  /*a340*/  BRA `(.L_x_2429) ;  /* 0x0000000000087947 */ /* 0x000fea0003800000 */
.L_x_2450:
[----:B------:R-:W-:-:S05]  /*a350*/  F2FP.BF16.F32.PACK_AB R24, RZ, R24 ;  /* 0x00000018ff18723e */ /* 0x000fca00000010ff */
[----:B------:R0:W-:Y:S02]  /*a360*/  STG.E.U16 desc[UR36][R8.64], R24 ;  /* 0x0000001808007986 */ /* 0x0001e4000c101524 */
.L_x_2429:
[----:B------:R-:W-:-:S07]  /*a370*/  VIADD R19, R19, 0x80 ;  /* 0x0000008013137836 */ /* 0x000fce0000000000 */
.L_x_2388:
[----:B------:R-:W-:Y:S05]  /*a380*/  BSYNC.RECONVERGENT B7 ;  /* 0x0000000000077941 */ /* 0x000fea0003800200 */
.L_x_2349:
[----:B------:R-:W-:-:S13]  /*a390*/  ISETP.GE.AND P0, PT, R19, R17, PT ;  /* 0x000000111300720c */ /* 0x000fda0003f06270 */
[----:B------:R-:W-:Y:S05]  /*a3a0*/  @P0 EXIT ;  /* 0x000000000000094d */ /* 0x000fea0003800000 */
[----:B01-34-:R-:W0:Y:S01]  /*a3b0*/  LDC.64 R4, c[0x0][0x398] ;  /* 0x0000e600ff047b82 */ /* 0x01be220000000a00 */
[----:B------:R-:W2:Y:S01]  /*a3c0*/  LDCU UR4, c[0x0][0x3c4] ;  /* 0x00007880ff0477ac */ /* 0x000ea20008000800 */
[----:B------:R-:W-:Y:S01]  /*a3d0*/  PRMT R0, R16, 0x9910, RZ ;  /* 0x0000991010007816 */ /* 0x000fe200000000ff */
        /* <DEDUP_REMOVED lines=15> */
[----:B0-----:R-:W-:Y:S01]  /*a4d0*/  STG.E.U8 desc[UR36][R2.64], R5 ;  /* 0x0000000502007986 */ /* 0x001fe2000c101124 */
[----:B------:R-:W-:Y:S05]  /*a4e0*/  EXIT ;  /* 0x000000000000794d */ /* 0x000fea0003800000 */
.L_x_2462:
[----:B------:R-:W0:Y:S02]  /*a4f0*/  F2I.S64.TRUNC R18, R18 ;  /* 0x0000001200127311 */ /* 0x000e24000020d900 */
[----:B0-----:R-:W-:-:S05]  /*a500*/  IMAD.MOV.U32 R5, RZ, RZ, R18 ;  /* 0x000000ffff057224 */ /* 0x001fca00078e0012 */
[----:B------:R-:W-:Y:S01]  /*a510*/  STG.E.U8 desc[UR36][R2.64], R5 ;  /* 0x0000000502007986 */ /* 0x000fe2000c101124 */
[----:B------:R-:W-:Y:S05]  /*a520*/  EXIT ;  /* 0x000000000000794d */ /* 0x000fea0003800000 */
.L_x_2461:
[----:B------:R-:W-:-:S13]  /*a530*/  ISETP.NE.AND P0, PT, R0, 0x2, PT ;  /* 0x000000020000780c */ /* 0x000fda0003f05270 */
[----:B------:R-:W-:Y:S05]  /*a540*/  @!P0 BRA `(.L_x_2464) ;  /* 0x0000000000288947 */ /* 0x000fea0003800000 */
[----:B------:R-:W-:-:S13]  /*a550*/  ISETP.NE.AND P0, PT, R0, 0x3, PT ;  /* 0x000000030000780c */ /* 0x000fda0003f05270 */
[----:B------:R-:W-:Y:S05]  /*a560*/  @!P0 BRA `(.L_x_2465) ;  /* 0x0000000000148947 */ /* 0x000fea0003800000 */
[----:B------:R-:W-:-:S13]  /*a570*/  ISETP.NE.AND P0, PT, R0, 0x4, PT ;  /* 0x000000040000780c */ /* 0x000fda0003f05270 */
[----:B------:R-:W-:Y:S05]  /*a580*/  @P0 BRA `(.L_x_2463) ;  /* 0x0000000800380947 */ /* 0x000fea0003800000 */
[----:B------:R-:W0:Y:S02]  /*a590*/  F2I.S64.TRUNC R18, R18 ;  /* 0x0000001200127311 */ /* 0x000e24000020d900 */
[----:B0-----:R-:W-:Y:S01]  /*a5a0*/  STG.E.64 desc[UR36][R2.64], R18 ;  /* 0x0000001202007986 */ /* 0x001fe2000c101b24 */
[----:B------:R-:W-:Y:S05]  /*a5b0*/  EXIT ;  /* 0x000000000000794d */ /* 0x000fea0003800000 */
.L_x_2465:
[----:B------:R-:W0:Y:S02]  /*a5c0*/  F2I.FTZ.TRUNC.NTZ R5, R18 ;  /* 0x0000001200057305 */ /* 0x000e24000021f100 */
[----:B0-----:R-:W-:Y:S01]  /*a5d0*/  STG.E desc[UR36][R2.64], R5 ;  /* 0x0000000502007986 */ /* 0x001fe2000c101924 */
[----:B------:R-:W-:Y:S05]  /*a5e0*/  EXIT ;  /* 0x000000000000794d */ /* 0x000fea0003800000 */
.L_x_2464:
[----:B------:R-:W0:Y:S02]  /*a5f0*/  F2I.FTZ.TRUNC.NTZ R5, R18 ;  /* 0x0000001200057305 */ /* 0x000e24000021f100 */
[----:B0-----:R-:W-:Y:S01]  /*a600*/  STG.E.U16 desc[UR36][R2.64], R5 ;  /* 0x0000000502007986 */ /* 0x001fe2000c101524 */
[----:B------:R-:W-:Y:S05]  /*a610*/  EXIT ;  /* 0x000000000000794d */ /* 0x000fea0003800000 */
.L_x_2460:
[----:B------:R-:W-:-:S13]  /*a620*/  ISETP.GT.AND P0, PT, R0, 0x6, PT ;  /* 0x000000060000780c */ /* 0x000fda0003f04270 */
[----:B------:R-:W-:Y:S05]  /*a630*/  @P0 BRA `(.L_x_2466) ;  /* 0x0000000000240947 */ /* 0x000fea0003800000 */
[----:B------:R-:W-:-:S13]  /*a640*/  ISETP.NE.AND P0, PT, R0, 0x5, PT ;  /* 0x000000050000780c */ /* 0x000fda0003f05270 */
[----:B------:R-:W-:Y:S05]  /*a650*/  @!P0 BRA `(.L_x_2467) ;  /* 0x0000000000108947 */ /* 0x000fea0003800000 */
[----:B------:R-:W-:-:S13]  /*a660*/  ISETP.NE.AND P0, PT, R0, 0x6, PT ;  /* 0x000000060000780c */ /* 0x000fda0003f05270 */
[----:B------:R-:W-:Y:S05]  /*a670*/  @P0 BRA `(.L_x_2463) ;  /* 0x0000000400fc0947 */ /* 0x000fea0003800000 */
[----:B------:R-:W-:Y:S01]  /*a680*/  STG.E desc[UR36][R2.64], R18 ;  /* 0x0000001202007986 */ /* 0x000fe2000c101924 */
[----:B------:R-:W-:Y:S05]  /*a690*/  EXIT ;  /* 0x000000000000794d */ /* 0x000fea0003800000 */
.L_x_2467:
[----:B------:R-:W-:-:S05]  /*a6a0*/  F2FP.F16.F32.PACK_AB R18, RZ, R18 ;  /* 0x00000012ff12723e */ /* 0x000fca00000000ff */
[----:B------:R-:W-:Y:S01]  /*a6b0*/  STG.E.U16 desc[UR36][R2.64], R18 ;  /* 0x0000001202007986 */ /* 0x000fe2000c101524 */
[----:B------:R-:W-:Y:S05]  /*a6c0*/  EXIT ;  /* 0x000000000000794d */ /* 0x000fea0003800000 */
.L_x_2466:
[----:B------:R-:W-:-:S13]  /*a6d0*/  ISETP.NE.AND P0, PT, R0, 0x7, PT ;  /* 0x000000070000780c */ /* 0x000fda0003f05270 */
[----:B------:R-:W-:Y:S05]  /*a6e0*/  @!P0 BRA `(.L_x_2468) ;  /* 0x00000000002c8947 */ /* 0x000fea0003800000 */
[----:B------:R-:W-:-:S13]  /*a6f0*/  ISETP.NE.AND P0, PT, R0, 0x8, PT ;  /* 0x000000080000780c */ /* 0x000fda0003f05270 */
[----:B------:R-:W-:Y:S05]  /*a700*/  @!P0 BRA `(.L_x_2469) ;  /* 0x0000000000148947 */ /* 0x000fea0003800000 */
[----:B------:R-:W-:-:S13]  /*a710*/  ISETP.NE.AND P0, PT, R0, 0x9, PT ;  /* 0x000000090000780c */ /* 0x000fda0003f05270 */
[----:B------:R-:W-:Y:S05]  /*a720*/  @P0 BRA `(.L_x_2463) ;  /* 0x0000000400d00947 */ /* 0x000fea0003800000 */
[----:B------:R-:W-:-:S05]  /*a730*/  IMAD.MOV.U32 R19, RZ, RZ, RZ ;  /* 0x000000ffff137224 */ /* 0x000fca00078e00ff */
[----:B------:R-:W-:Y:S01]  /*a740*/  STG.E.64 desc[UR36][R2.64], R18 ;  /* 0x0000001202007986 */ /* 0x000fe2000c101b24 */
[----:B------:R-:W-:Y:S05]  /*a750*/  EXIT ;  /* 0x000000000000794d */ /* 0x000fea0003800000 */
.L_x_2469:
[----:B------:R-:W-:-:S04]  /*a760*/  F2FP.F16.F32.PACK_AB R5, RZ, R18 ;  /* 0x00000012ff05723e */ /* 0x000fc800000000ff */
[----:B------:R-:W-:-:S05]  /*a770*/  PRMT R5, R5, 0x5410, RZ ;  /* 0x0000541005057816 */ /* 0x000fca00000000ff */
[----:B------:R-:W-:Y:S01]  /*a780*/  STG.E desc[UR36][R2.64], R5 ;  /* 0x0000000502007986 */ /* 0x000fe2000c101924 */
[----:B------:R-:W-:Y:S05]  /*a790*/  EXIT ;  /* 0x000000000000794d */ /* 0x000fea0003800000 */
.L_x_2468:
[----:B------:R-:W-:-:S06]  /*a7a0*/  FMUL.FTZ R4, R18, 1 ;  /* 0x3f80000012047820 */ /* 0x000fcc0000410000 */
[----:B------:R-:W0:Y:S02]  /*a7b0*/  F2F.F64.F32 R4, R4 ;  /* 0x0000000400047310 */ /* 0x000e240000201800 */
[----:B0-----:R-:W-:Y:S01]  /*a7c0*/  STG.E.64 desc[UR36][R2.64], R4 ;  /* 0x0000000402007986 */ /* 0x001fe2000c101b24 */
[----:B------:R-:W-:Y:S05]  /*a7d0*/  EXIT ;  /* 0x000000000000794d */ /* 0x000fea0003800000 */
.L_x_2459:
        /* <DEDUP_REMOVED lines=11> */
[----:B0-----:R-:W-:Y:S01]  /*a890*/  STG.E.U16 desc[UR36][R2.64], R5 ;  /* 0x0000000502007986 */ /* 0x001fe2000c101524 */
[----:B------:R-:W-:Y:S05]  /*a8a0*/  EXIT ;  /* 0x000000000000794d */ /* 0x000fea0003800000 */
.L_x_2473:
        /* <DEDUP_REMOVED lines=16> */
.L_x_2476:
[----:B------:R-:W-:-:S04]  /*a9b0*/  SHF.R.U32.HI R18, RZ, 0x18, R18 ;  /* 0x00000018ff127819 */ /* 0x000fc80000011612 */
[----:B------:R-:W-:-:S04]  /*a9c0*/  LOP3.LUT R5, R5, 0x80, R18, 0xf8, !PT ;  /* 0x0000008005057812 */ /* 0x000fc800078ef812 */
[----:B------:R-:W-:-:S07]  /*a9d0*/  PRMT R0, R5, 0x7610, R0 ;  /* 0x0000761005007816 */ /* 0x000fce0000000000 */
.L_x_2475:
[----:B------:R-:W-:Y:S05]  /*a9e0*/  BSYNC.RECONVERGENT B0 ;  /* 0x0000000000007941 */ /* 0x000fea0003800200 */
.L_x_2474:
[----:B------:R-:W-:Y:S01]  /*a9f0*/  STG.E.U8 desc[UR36][R2.64], R0 ;  /* 0x0000000002007986 */ /* 0x000fe2000c101124 */
[----:B------:R-:W-:Y:S05]  /*aa00*/  EXIT ;  /* 0x000000000000794d */ /* 0x000fea0003800000 */
.L_x_2472:
        /* <DEDUP_REMOVED lines=16> */
.L_x_2479:
[----:B------:R-:W-:-:S04]  /*ab10*/  SHF.R.U32.HI R18, RZ, 0x18, R18 ;  /* 0x00000018ff127819 */ /* 0x000fc80000011612 */
[----:B------:R-:W-:-:S04]  /*ab20*/  LOP3.LUT R5, R5, 0x80, R18, 0xf8, !PT ;  /* 0x0000008005057812 */ /* 0x000fc800078ef812 */
[----:B------:R-:W-:-:S07]  /*ab30*/  PRMT R0, R5, 0x7610, R0 ;  /* 0x0000761005007816 */ /* 0x000fce0000000000 */
.L_x_2478:
[----:B------:R-:W-:Y:S05]  /*ab40*/  BSYNC.RECONVERGENT B0 ;  /* 0x0000000000007941 */ /* 0x000fea0003800200 */
.L_x_2477:
[----:B------:R-:W-:Y:S01]  /*ab50*/  STG.E.U8 desc[UR36][R2.64], R0 ;  /* 0x0000000002007986 */ /* 0x000fe2000c101124 */
[----:B------:R-:W-:Y:S05]  /*ab60*/  EXIT ;  /* 0x000000000000794d */ /* 0x000fea0003800000 */
.L_x_2471:
        /* <DEDUP_REMOVED lines=21> */
.L_x_2481:
[----:B------:R-:W0:Y:S02]  /*acc0*/  F2I.U64.TRUNC R18, R18 ;  /* 0x0000001200127311 */ /* 0x000e24000020d800 */
[----:B0-----:R-:W-:Y:S01]  /*acd0*/  STG.E.64 desc[UR36][R2.64], R18 ;  /* 0x0000001202007986 */ /* 0x001fe2000c101b24 */
[----:B------:R-:W-:Y:S05]  /*ace0*/  EXIT ;  /* 0x000000000000794d */ /* 0x000fea0003800000 */
.L_x_2480:
[----:B------:R-:W0:Y:S02]  /*acf0*/  F2I.FTZ.U32.TRUNC.NTZ R5, R18 ;  /* 0x0000001200057305 */ /* 0x000e24000021f000 */
[----:B0-----:R-:W-:Y:S01]  /*ad00*/  STG.E desc[UR36][R2.64], R5 ;  /* 0x0000000502007986 */ /* 0x001fe2000c101924 */
[----:B------:R-:W-:Y:S05]  /*ad10*/  EXIT ;  /* 0x000000000000794d */ /* 0x000fea0003800000 */
.L_x_2470:
        /* <DEDUP_REMOVED lines=8> */
[----:B------:R-:W-:Y:S01]  /*ada0*/  STG.E.U8 desc[UR36][R2.64], R5 ;  /* 0x0000000502007986 */ /* 0x000fe2000c101124 */
[----:B------:R-:W-:Y:S05]  /*adb0*/  EXIT ;  /* 0x000000000000794d */ /* 0x000fea0003800000 */
.L_x_2483:
[----:B------:R-:W-:Y:S01]  /*adc0*/  FMUL.FTZ R4, R18, 1 ;  /* 0x3f80000012047820 */ /* 0x000fe20000410000 */
[----:B------:R-:W-:-:S05]  /*add0*/  CS2R R6, SRZ ;  /* 0x0000000000067805 */ /* 0x000fca000001ff00 */
[----:B------:R-:W0:Y:S02]  /*ade0*/  F2F.F64.F32 R4, R4 ;  /* 0x0000000400047310 */ /* 0x000e240000201800 */
[----:B0-----:R-:W-:Y:S01]  /*adf0*/  STG.E.128 desc[UR36][R2.64], R4 ;  /* 0x0000000402007986 */ /* 0x001fe2000c101d24 */
[----:B------:R-:W-:Y:S05]  /*ae00*/  EXIT ;  /* 0x000000000000794d */ /* 0x000fea0003800000 */
.L_x_2482:
[----:B------:R-:W-:-:S13]  /*ae10*/  ISETP.NE.AND P0, PT, R0, 0xf, PT ;  /* 0x0000000f0000780c */ /* 0x000fda0003f05270 */
[----:B------:R-:W-:Y:S05]  /*ae20*/  @!P0 BRA `(.L_x_2484) ;  /* 0x0000000000e08947 */ /* 0x000fea0003800000 */
[----:B------:R-:W-:-:S13]  /*ae30*/  ISETP.NE.AND P0, PT, R0, 0x17, PT ;  /* 0x000000170000780c */ /* 0x000fda0003f05270 */
[----:B------:R-:W-:Y:S05]  /*ae40*/  @!P0 BRA `(.L_x_2485) ;  /* 0x00000000008c8947 */ /* 0x000fea0003800000 */
[----:B------:R-:W-:-:S13]  /*ae50*/  ISETP.NE.AND P0, PT, R0, 0x18, PT ;  /* 0x000000180000780c */ /* 0x000fda0003f05270 */
[----:B------:R-:W-:Y:S05]  /*ae60*/  @!P0 BRA `(.L_x_2486) ;  /* 0x0000000000448947 */ /* 0x000fea0003800000 */
.L_x_2463:
        /* <DEDUP_REMOVED lines=16> */
.L_x_2487:
[----:B------:R-:W-:Y:S05]  /*af70*/  EXIT ;  /* 0x000000000000794d */ /* 0x000fea0003800000 */
.L_x_2486:
        /* <DEDUP_REMOVED lines=12> */
.L_x_2489:
[----:B------:R-:W-:Y:S05]  /*b040*/  BSYNC.RECONVERGENT B0 ;  /* 0x0000000000007941 */ /* 0x000fea0003800200 */
.L_x_2488:
[----:B------:R-:W-:-:S05]  /*b050*/  LOP3.LUT R5, R0, 0x80, R7, 0xf8, !PT ;  /* 0x0000008000057812 */ /* 0x000fca00078ef807 */
[----:B------:R-:W-:Y:S01]  /*b060*/  STG.E.U8 desc[UR36][R2.64], R5 ;  /* 0x0000000502007986 */ /* 0x000fe2000c101124 */
[----:B------:R-:W-:Y:S05]  /*b070*/  EXIT ;  /* 0x000000000000794d */ /* 0x000fea0003800000 */
.L_x_2485:
        /* <DEDUP_REMOVED lines=11> */
.L_x_2491:
[----:B------:R-:W-:Y:S01]  /*b130*/  IMAD.MOV.U32 R0, RZ, RZ, 0x7f ;  /* 0x0000007fff007424 */ /* 0x000fe200078e00ff */
[----:B------:R-:W-:-:S04]  /*b140*/  ISETP.GT.U32.AND P0, PT, R4, 0x7f800000, PT ;  /* 0x7f8000000400780c */ /* 0x000fc80003f04070 */
[----:B------:R-:W-:-:S09]  /*b150*/  SEL R0, R0, 0x7c, P0 ;  /* 0x0000007c00007807 */ /* 0x000fd20000000000 */
.L_x_2492:
[----:B------:R-:W-:Y:S05]  /*b160*/  BSYNC.RECONVERGENT B0 ;  /* 0x0000000000007941 */ /* 0x000fea0003800200 */
.L_x_2490:
[----:B------:R-:W-:-:S04]  /*b170*/  SHF.R.U32.HI R5, RZ, 0x18, R18 ;  /* 0x00000018ff057819 */ /* 0x000fc80000011612 */
[----:B------:R-:W-:-:S05]  /*b180*/  LOP3.LUT R5, R0, 0x80, R5, 0xf8, !PT ;  /* 0x0000008000057812 */ /* 0x000fca00078ef805 */
[----:B------:R-:W-:Y:S01]  /*b190*/  STG.E.U8 desc[UR36][R2.64], R5 ;  /* 0x0000000502007986 */ /* 0x000fe2000c101124 */
[----:B------:R-:W-:Y:S05]  /*b1a0*/  EXIT ;  /* 0x000000000000794d */ /* 0x000fea0003800000 */
.L_x_2484:
[----:B------:R-:W-:-:S05]  /*b1b0*/  F2FP.BF16.F32.PACK_AB R18, RZ, R18 ;  /* 0x00000012ff12723e */ /* 0x000fca00000010ff */
[----:B------:R-:W-:Y:S01]  /*b1c0*/  STG.E.U16 desc[UR36][R2.64], R18 ;  /* 0x0000001202007986 */ /* 0x000fe2000c101524 */
[----:B------:R-:W-:Y:S05]  /*b1d0*/  EXIT ;  /* 0x000000000000794d */ /* 0x000fea0003800000 */
.L_x_2493:
        /* <DEDUP_REMOVED lines=10> */
.L_x_3335:


//--------------------- .text._ZN2at6native18elementwise_kernelILi128ELi2EZNS0_22gpu_kernel_impl_nocastIZZZNS0_65_GLOBAL__N__eb3311e5_27_ActivationHardtanhKernel_cu_9e10b42f_293624hardtanh_backward_kernelERNS_14TensorIteratorERKN3c106ScalarES9_ENKUlvE_clEvENKUlvE0_clEvEUlffE_EEvRNS_18TensorIteratorBaseERKT_EUliE_EEviT1_ --------------------------
	.section	.text._ZN2at6native18elementwise_kernelILi128ELi2EZNS0_22gpu_kernel_impl_nocastIZZZNS0_65_GLOBAL__N__eb3311e5_27_ActivationHardtanhKernel_cu_9e10b42f_293624hardtanh_backward_kernelERNS_14TensorIteratorERKN3c106ScalarES9_ENKUlvE_clEvENKUlvE0_clEvEUlffE_EEvRNS_18TensorIteratorBaseERKT_EUliE_EEviT1_,"ax",@progbits
	.align	128
        .global         _ZN2at6native18elementwise_kernelILi128ELi2EZNS0_22gpu_kernel_impl_nocastIZZZNS0_65_GLOBAL__N__eb3311e5_27_ActivationHardtanhKernel_cu_9e10b42f_293624hardtanh_backward_kernelERNS_14TensorIteratorERKN3c106ScalarES9_ENKUlvE_clEvENKUlvE0_clEvEUlffE_EEvRNS_18TensorIteratorBaseERKT_EUliE_EEviT1_
        .type           _ZN2at6native18elementwise_kernelILi128ELi2EZNS0_22gpu_kernel_impl_nocastIZZZNS0_65_GLOBAL__N__eb3311e5_27_ActivationHardtanhKernel_cu_9e10b42f_293624hardtanh_backward_kernelERNS_14TensorIteratorERKN3c106ScalarES9_ENKUlvE_clEvENKUlvE0_clEvEUlffE_EEvRNS_18TensorIteratorBaseERKT_EUliE_EEviT1_,@function
        .size           _ZN2at6native18elementwise_kernelILi128ELi2EZNS0_22gpu_kernel_impl_nocastIZZZNS0_65_GLOBAL__N__eb3311e5_27_ActivationHardtanhKernel_cu_9e10b42f_293624hardtanh_backward_kernelERNS_14TensorIteratorERKN3c106ScalarES9_ENKUlvE_clEvENKUlvE0_clEvEUlffE_EEvRNS_18TensorIteratorBaseERKT_EUliE_EEviT1_,(.L_x_3336 - _ZN2at6native18elementwise_kernelILi128ELi2EZNS0_22gpu_kernel_impl_nocastIZZZNS0_65_GLOBAL__N__eb3311e5_27_ActivationHardtanhKernel_cu_9e10b42f_293624hardtanh_backward_kernelERNS_14TensorIteratorERKN3c106ScalarES9_ENKUlvE_clEvENKUlvE0_clEvEUlffE_EEvRNS_18TensorIteratorBaseERKT_EUliE_EEviT1_)
        .other          _ZN2at6native18elementwise_kernelILi128ELi2EZNS0_22gpu_kernel_impl_nocastIZZZNS0_65_GLOBAL__N__eb3311e5_27_ActivationHardtanhKernel_cu_9e10b42f_293624hardtanh_backward_kernelERNS_14TensorIteratorERKN3c106ScalarES9_ENKUlvE_clEvENKUlvE0_clEvEUlffE_EEvRNS_18TensorIteratorBaseERKT_EUliE_EEviT1_,@"STO_CUDA_ENTRY STV_DEFAULT"
_ZN2at6native18elementwise_kernelILi128ELi2EZNS0_22gpu_kernel_impl_nocastIZZZNS0_65_GLOBAL__N__eb3311e5_27_ActivationHardtanhKernel_cu_9e10b42f_293624hardtanh_backward_kernelERNS_14TensorIteratorERKN3c106ScalarES9_ENKUlvE_clEvENKUlvE0_clEvEUlffE_EEvRNS_18TensorIteratorBaseERKT_EUliE_EEviT1_:
.text._ZN2at6native18elementwise_kernelILi128ELi2EZNS0_22gpu_kernel_impl_nocastIZZZNS0_65_GLOBAL__N__eb3311e5_27_ActivationHardtanhKernel_cu_9e10b42f_293624hardtanh_backward_kernelERNS_14TensorIteratorERKN3c106ScalarES9_ENKUlvE_clEvENKUlvE0_clEvEUlffE_EEvRNS_18TensorIteratorBaseERKT_EUliE_EEviT1_:
        /* <DEDUP_REMOVED lines=10> */
[----:B------:R-:W-:Y:S01]  /*00a0*/  BSSY.RECONVERGENT B0, `(.L_x_2495) ;  /* 0x0000011000007945 */ /* 0x000fe20003800200 */
[----:B0-----:R-:W-:-:S13]  /*00b0*/  ISETP.GE.AND P0, PT, R3, UR4, PT ;  /* 0x0000000403007c0c */ /* 0x001fda000bf06270 */
[----:B------:R-:W-:Y:S05]  /*00c0*/  @P0 BRA `(.L_x_2496) ;  /* 0x0000000000380947 */ /* 0x000fea0003800000 */
[----:B------:R-:W0:Y:S01]  /*00d0*/  LDC.64 R4, c[0x0][0x5f8] ;  /* 0x00017e00ff047b82 */ /* 0x000e220000000a00 */
[----:B------:R-:W1:Y:S01]  /*00e0*/  LDCU UR5, c[0x0][0x600] ;  /* 0x0000c000ff0577ac */ /* 0x000e620008000800 */
[----:B0-----:R-:W1:Y:S06]  /*00f0*/  LDG.E R0, desc[UR6][R4.64] ;  /* 0x0000000604007981 */ /* 0x001e6c000c1e1900 */
[----:B------:R-:W0:Y:S01]  /*0100*/  LDC.64 R6, c[0x0][0x5e8] ;  /* 0x00017a00ff067b82 */ /* 0x000e220000000a00 */
[----:B------:R-:W-:Y:S01]  /*0110*/  HFMA2 R9, -RZ, RZ, 0, 0 ;  /* 0x00000000ff097431 */ /* 0x000fe200000001ff */
[----:B-1----:R-:W-:-:S13]  /*0120*/  FSETP.GTU.FTZ.AND P0, PT, R0, UR5, PT ;  /* 0x0000000500007c0b */ /* 0x002fda000bf1c000 */
[----:B0-----:R-:W-:Y:S05]  /*0130*/  @!P0 BRA `(.L_x_2497) ;  /* 0x0000000000148947 */ /* 0x001fea0003800000 */
[----:B------:R-:W0:Y:S01]  /*0140*/  LDC.64 R4, c[0x0][0x5f0] ;  /* 0x00017c00ff047b82 */ /* 0x000e220000000a00 */
[----:B------:R-:W1:Y:S01]  /*0150*/  LDCU UR5, c[0x0][0x604] ;  /* 0x0000c080ff0577ac */ /* 0x000e620008000800 */
[----:B0-----:R-:W2:Y:S01]  /*0160*/  LDG.E R4, desc[UR6][R4.64] ;  /* 0x0000000604047981 */ /* 0x001ea2000c1e1900 */
[----:B-1----:R-:W-:-:S04]  /*0170*/  FSETP.GE.FTZ.AND P0, PT, R0, UR5, PT ;  /* 0x0000000500007c0b */ /* 0x002fc8000bf16000 */
[----:B--2---:R-:W-:-:S09]  /*0180*/  FSEL R9, R4, RZ, !P0 ;  /* 0x000000ff04097208 */ /* 0x004fd20004000000 */
.L_x_2497:
[----:B------:R0:W-:Y:S01]  /*0190*/  STG.E desc[UR6][R6.64], R9 ;  /* 0x0000000906007986 */ /* 0x0001e2000c101906 */
[----:B------:R-:W-:-:S07]  /*01a0*/  IADD3 R3, PT, PT, R3, 0x80, RZ ;  /* 0x0000008003037810 */ /* 0x000fce0007ffe0ff */
.L_x_2496:
[----:B------:R-:W-:Y:S05]  /*01b0*/  BSYNC.RECONVERGENT B0 ;  /* 0x0000000000007941 */ /* 0x000fea0003800200 */
.L_x_2495:
[----:B------:R-:W-:-:S13]  /*01c0*/  ISETP.GE.AND P0, PT, R3, UR4, PT ;  /* 0x0000000403007c0c */ /* 0x000fda000bf06270 */
[----:B------:R-:W-:Y:S05]  /*01d0*/  @P0 EXIT ;  /* 0x000000000000094d */ /* 0x000fea0003800000 */
[----:B------:R-:W1:Y:S01]  /*01e0*/  LDC.64 R2, c[0x0][0x5f8] ;  /* 0x00017e00ff027b82 */ /* 0x000e620000000a00 */
[----:B------:R-:W2:Y:S01]  /*01f0*/  LDCU UR4, c[0x0][0x600] ;  /* 0x0000c000ff0477ac */ /* 0x000ea20008000800 */
[----:B-1----:R-:W2:Y:S06]  /*0200*/  LDG.E R0, desc[UR6][R2.64] ;  /* 0x0000000602007981 */ /* 0x002eac000c1e1900 */
[----:B------:R-:W1:Y:S01]  /*0210*/  LDC.64 R4, c[0x0][0x5e8] ;  /* 0x00017a00ff047b82 */ /* 0x000e620000000a00 */
[----:B0-----:R-:W-:Y:S01]  /*0220*/  HFMA2 R7, -RZ, RZ, 0, 0 ;  /* 0x00000000ff077431 */ /* 0x001fe200000001ff */
[----:B--2---:R-:W-:-:S13]  /*0230*/  FSETP.GTU.FTZ.AND P0, PT, R0, UR4, PT ;  /* 0x0000000400007c0b */ /* 0x004fda000bf1c000 */
[----:B-1----:R-:W-:Y:S05]  /*0240*/  @!P0 BRA `(.L_x_2498) ;  /* 0x0000000000148947 */ /* 0x002fea0003800000 */
[----:B------:R-:W0:Y:S01]  /*0250*/  LDC.64 R2, c[0x0][0x5f0] ;  /* 0x00017c00ff027b82 */ /* 0x000e220000000a00 */
[----:B------:R-:W1:Y:S01]  /*0260*/  LDCU UR4, c[0x0][0x604] ;  /* 0x0000c080ff0477ac */ /* 0x000e620008000800 */
[----:B0-----:R-:W2:Y:S01]  /*0270*/  LDG.E R2, desc[UR6][R2.64] ;  /* 0x0000000602027981 */ /* 0x001ea2000c1e1900 */
[----:B-1----:R-:W-:-:S04]  /*0280*/  FSETP.GE.FTZ.AND P0, PT, R0, UR4, PT ;  /* 0x0000000400007c0b */ /* 0x002fc8000bf16000 */
[----:B--2---:R-:W-:-:S09]  /*0290*/  FSEL R7, R2, RZ, !P0 ;  /* 0x000000ff02077208 */ /* 0x004fd20004000000 */
.L_x_2498:
[----:B------:R-:W-:Y:S01]  /*02a0*/  STG.E desc[UR6][R4.64], R7 ;  /* 0x0000000704007986 */ /* 0x000fe2000c101906 */
[----:B------:R-:W-:Y:S05]  /*02b0*/  EXIT ;  /* 0x000000000000794d */ /* 0x000fea0003800000 */
.L_x_2494:
[----:B------:R-:W0:Y:S01]  /*02c0*/  LDCU UR4, c[0x0][0x380] ;  /* 0x00007000ff0477ac */ /* 0x000e220008000800 */
[----:B------:R-:W-:Y:S01]  /*02d0*/  IADD3 R2, PT, PT, R2, -0x1, RZ ;  /* 0xffffffff02027810 */ /* 0x000fe20007ffe0ff */
[----:B------:R-:W-:Y:S03]  /*02e0*/  BSSY.RECONVERGENT B0, `(.L_x_2499) ;  /* 0x0000174000007945 */ /* 0x000fe60003800200 */
[----:B------:R-:W-:-:S04]  /*02f0*/  VIMNMX.U32 R0, PT, PT, R2, 0x18, PT ;  /* 0x0000001802007848 */ /* 0x000fc80003fe0000 */
[----:B------:R-:W-:Y:S02]  /*0300*/  IADD3 R0, PT, PT, R0, 0x1, RZ ;  /* 0x0000000100007810 */ /* 0x000fe40007ffe0ff */
[----:B0-----:R-:W-:-:S13]  /*0310*/  ISETP.GE.AND P0, PT, R3, UR4, PT ;  /* 0x0000000403007c0c */ /* 0x001fda000bf06270 */
[----:B------:R-:W-:Y:S05]  /*0320*/  @P0 BRA `(.L_x_2500) ;  /* 0x0000001400bc0947 */ /* 0x000fea0003800000 */
[----:B------:R-:W0:Y:S01]  /*0330*/  LDCU.64 UR8, c[0x0][0x390] ;  /* 0x00007200ff0877ac */ /* 0x000e220008000a00 */
[----:B------:R-:W-:Y:S02]  /*0340*/  MOV R4, RZ ;  /* 0x000000ff00047202 */ /* 0x000fe40000000f00 */
        /* <DEDUP_REMOVED lines=323> */
[----:B------:R-:W-:Y:S01]  /*1780*/  MOV R8, RZ ;  /* 0x000000ff00087202 */ /* 0x000fe20000000f00 */
        /* <DEDUP_REMOVED lines=22> */
.L_x_2501:
[----:B------:R-:W0:Y:S01]  /*18f0*/  LDCU.64 UR8, c[0x0][0x5f8] ;  /* 0x0000bf00ff0877ac */ /* 0x000e220008000a00 */
[----:B------:R-:W1:Y:S01]  /*1900*/  LDCU UR5, c[0x0][0x600] ;  /* 0x0000c000ff0577ac */ /* 0x000e620008000800 */
[----:B0-----:R-:W-:-:S04]  /*1910*/  IADD3 R6, P0, PT, R6, UR8, RZ ;  /* 0x0000000806067c10 */ /* 0x001fc8000ff1e0ff */
[----:B------:R-:W-:Y:S01]  /*1920*/  IADD3.X R7, PT, PT, RZ, UR9, RZ, P0, !PT ;  /* 0x00000009ff077c10 */ /* 0x000fe200087fe4ff */
[----:B------:R-:W0:Y:S04]  /*1930*/  LDCU.64 UR8, c[0x0][0x5e8] ;  /* 0x0000bd00ff0877ac */ /* 0x000e280008000a00 */
[----:B------:R-:W1:Y:S02]  /*1940*/  LDG.E R6, desc[UR6][R6.64] ;  /* 0x0000000606067981 */ /* 0x000e64000c1e1900 */
[----:B-1----:R-:W-:-:S13]  /*1950*/  FSETP.GTU.FTZ.AND P0, PT, R6, UR5, PT ;  /* 0x0000000506007c0b */ /* 0x002fda000bf1c000 */
[----:B------:R-:W1:Y:S08]  /*1960*/  @P0 LDC.64 R8, c[0x0][0x5f0] ;  /* 0x00017c00ff080b82 */ /* 0x000e700000000a00 */
[----:B------:R-:W2:Y:S01]  /*1970*/  @P0 LDC R11, c[0x0][0x604] ;  /* 0x00018100ff0b0b82 */ /* 0x000ea20000000800 */
[----:B-1----:R-:W-:-:S04]  /*1980*/  @P0 IADD3 R8, P1, PT, R4, R8, RZ ;  /* 0x0000000804080210 */ /* 0x002fc80007f3e0ff */
[----:B------:R-:W-:-:S05]  /*1990*/  @P0 IADD3.X R9, PT, PT, RZ, R9, RZ, P1, !PT ;  /* 0x00000009ff090210 */ /* 0x000fca0000ffe4ff */
[----:B------:R-:W3:Y:S01]  /*19a0*/  @P0 LDG.E R8, desc[UR6][R8.64] ;  /* 0x0000000608080981 */ /* 0x000ee2000c1e1900 */
[----:B0-----:R-:W-:Y:S02]  /*19b0*/  IADD3 R4, P2, PT, R5, UR8, RZ ;  /* 0x0000000805047c10 */ /* 0x001fe4000ff5e0ff */
[----:B--2---:R-:W-:Y:S02]  /*19c0*/  @P0 FSETP.GE.FTZ.AND P1, PT, R6, R11, PT ;  /* 0x0000000b0600020b */ /* 0x004fe40003f36000 */
[----:B------:R-:W-:Y:S02]  /*19d0*/  MOV R7, RZ ;  /* 0x000000ff00077202 */ /* 0x000fe40000000f00 */
[----:B------:R-:W-:Y:S02]  /*19e0*/  IADD3.X R5, PT, PT, RZ, UR9, RZ, P2, !PT ;  /* 0x00000009ff057c10 */ /* 0x000fe400097fe4ff */
[----:B------:R-:W-:Y:S02]  /*19f0*/  IADD3 R3, PT, PT, R3, 0x80, RZ ;  /* 0x0000008003037810 */ /* 0x000fe40007ffe0ff */
[----:B---3--:R-:W-:-:S05]  /*1a00*/  @P0 FSEL R7, R8, RZ, !P1 ;  /* 0x000000ff08070208 */ /* 0x008fca0004800000 */
[----:B------:R0:W-:Y:S02]  /*1a10*/  STG.E desc[UR6][R4.64], R7 ;  /* 0x0000000704007986 */ /* 0x0001e4000c101906 */
.L_x_2500:
[----:B------:R-:W-:Y:S05]  /*1a20*/  BSYNC.RECONVERGENT B0 ;  /* 0x0000000000007941 */ /* 0x000fea0003800200 */
.L_x_2499:
[----:B------:R-:W-:-:S13]  /*1a30*/  ISETP.GE.AND P0, PT, R3, UR4, PT ;  /* 0x0000000403007c0c */ /* 0x000fda000bf06270 */
[----:B------:R-:W-:Y:S05]  /*1a40*/  @P0 EXIT ;  /* 0x000000000000094d */ /* 0x000fea0003800000 */
[----:B------:R-:W1:Y:S01]  /*1a50*/  LDCU.64 UR4, c[0x0][0x390] ;  /* 0x00007200ff0477ac */ /* 0x000e620008000a00 */
[----:B0-----:R-:W-:Y:S02]  /*1a60*/  MOV R4, RZ ;  /* 0x000000ff00047202 */ /* 0x001fe40000000f00 */
        /* <DEDUP_REMOVED lines=346> */
.L_x_2502:
[----:B------:R-:W0:Y:S01]  /*3010*/  LDCU.128 UR8, c[0x0][0x5f0] ;  /* 0x0000be00ff0877ac */ /* 0x000e220008000c00 */
[----:B------:R-:W1:Y:S01]  /*3020*/  LDCU UR4, c[0x0][0x600] ;  /* 0x0000c000ff0477ac */ /* 0x000e620008000800 */
[----:B0-----:R-:W-:-:S04]  /*3030*/  IADD3 R4, P0, PT, R4, UR10, RZ ;  /* 0x0000000a04047c10 */ /* 0x001fc8000ff1e0ff */
[----:B------:R-:W-:-:S05]  /*3040*/  IADD3.X R5, PT, PT, RZ, UR11, RZ, P0, !PT ;  /* 0x0000000bff057c10 */ /* 0x000fca00087fe4ff */
[----:B------:R-:W1:Y:S01]  /*3050*/  LDG.E R4, desc[UR6][R4.64] ;  /* 0x0000000604047981 */ /* 0x000e62000c1e1900 */
[----:B------:R-:W-:-:S04]  /*3060*/  IADD3 R6, P1, PT, R2, UR8, RZ ;  /* 0x0000000802067c10 */ /* 0x000fc8000ff3e0ff */
[----:B------:R-:W-:Y:S02]  /*3070*/  IADD3.X R7, PT, PT, RZ, UR9, RZ, P1, !PT ;  /* 0x00000009ff077c10 */ /* 0x000fe40008ffe4ff */
[----:B-1----:R-:W-:Y:S01]  /*3080*/  FSETP.GTU.FTZ.AND P0, PT, R4, UR4, PT ;  /* 0x0000000404007c0b */ /* 0x002fe2000bf1c000 */
[----:B------:R-:W0:-:S12]  /*3090*/  LDCU.64 UR4, c[0x0][0x5e8] ;  /* 0x0000bd00ff0477ac */ /* 0x000e180008000a00 */
[----:B------:R-:W2:Y:S01]  /*30a0*/  @P0 LDG.E R6, desc[UR6][R6.64] ;  /* 0x0000000606060981 */ /* 0x000ea2000c1e1900 */
[----:B------:R-:W1:Y:S01]  /*30b0*/  @P0 LDC R9, c[0x0][0x604] ;  /* 0x00018100ff090b82 */ /* 0x000e620000000800 */
[----:B0-----:R-:W-:-:S04]  /*30c0*/  IADD3 R2, P2, PT, R3, UR4, RZ ;  /* 0x0000000403027c10 */ /* 0x001fc8000ff5e0ff */
[----:B------:R-:W-:Y:S02]  /*30d0*/  IADD3.X R3, PT, PT, RZ, UR5, RZ, P2, !PT ;  /* 0x00000005ff037c10 */ /* 0x000fe400097fe4ff */
[----:B-1----:R-:W-:Y:S02]  /*30e0*/  @P0 FSETP.GE.FTZ.AND P1, PT, R4, R9, PT ;  /* 0x000000090400020b */ /* 0x002fe40003f36000 */
[----:B------:R-:W-:Y:S02]  /*30f0*/  MOV R9, RZ ;  /* 0x000000ff00097202 */ /* 0x000fe40000000f00 */
[----:B--2---:R-:W-:-:S05]  /*3100*/  @P0 FSEL R9, R6, RZ, !P1 ;  /* 0x000000ff06090208 */ /* 0x004fca0004800000 */
[----:B------:R-:W-:Y:S01]  /*3110*/  STG.E desc[UR6][R2.64], R9 ;  /* 0x0000000902007986 */ /* 0x000fe2000c101906 */
[----:B------:R-:W-:Y:S05]  /*3120*/  EXIT ;  /* 0x000000000000794d */ /* 0x000fea0003800000 */
.L_x_2503:
        /* <DEDUP_REMOVED lines=13> */
.L_x_3336:


//--------------------- .text._ZN2at6native27unrolled_elementwise_kernelIZZZNS0_65_GLOBAL__N__eb3311e5_27_ActivationHardtanhKernel_cu_9e10b42f_293624hardtanh_backward_kernelERNS_14TensorIteratorERKN3c106ScalarES8_ENKUlvE_clEvENKUlvE0_clEvEUlffE_St5arrayIPcLm3EELi4E23TrivialOffsetCalculatorILi2EjESF_ILi1EjENS0_6memory15LoadWithoutCastENSI_16StoreWithoutCastEEEviT_T0_T2_T3_T4_T5_ --------------------------
	.section	.text._ZN2at6native27unrolled_elementwise_kernelIZZZNS0_65_GLOBAL__N__eb3311e5_27_ActivationHardtanhKernel_cu_9e10b42f_293624hardtanh_backward_kernelERNS_14TensorIteratorERKN3c106ScalarES8_ENKUlvE_clEvENKUlvE0_clEvEUlffE_St5arrayIPcLm3EELi4E23TrivialOffsetCalculatorILi2EjESF_ILi1EjENS0_6memory15LoadWithoutCastENSI_16StoreWithoutCastEEEviT_T0_T2_T3_T4_T5_,"ax",@progbits
	.align	128
        .global         _ZN2at6native27unrolled_elementwise_kernelIZZZNS0_65_GLOBAL__N__eb3311e5_27_ActivationHardtanhKernel_cu_9e10b42f_293624hardtanh_backward_kernelERNS_14TensorIteratorERKN3c106ScalarES8_ENKUlvE_clEvENKUlvE0_clEvEUlffE_St5arrayIPcLm3EELi4E23TrivialOffsetCalculatorILi2EjESF_ILi1EjENS0_6memory15LoadWithoutCastENSI_16StoreWithoutCastEEEviT_T0_T2_T3_T4_T5_
        .type           _ZN2at6native27unrolled_elementwise_kernelIZZZNS0_65_GLOBAL__N__eb3311e5_27_ActivationHardtanhKernel_cu_9e10b42f_293624hardtanh_backward_kernelERNS_14TensorIteratorERKN3c106ScalarES8_ENKUlvE_clEvENKUlvE0_clEvEUlffE_St5arrayIPcLm3EELi4E23TrivialOffsetCalculatorILi2EjESF_ILi1EjENS0_6memory15LoadWithoutCastENSI_16StoreWithoutCastEEEviT_T0_T2_T3_T4_T5_,@function
        .size           _ZN2at6native27unrolled_elementwise_kernelIZZZNS0_65_GLOBAL__N__eb3311e5_27_ActivationHardtanhKernel_cu_9e10b42f_293624hardtanh_backward_kernelERNS_14TensorIteratorERKN3c106ScalarES8_ENKUlvE_clEvENKUlvE0_clEvEUlffE_St5arrayIPcLm3EELi4E23TrivialOffsetCalculatorILi2EjESF_ILi1EjENS0_6memory15LoadWithoutCastENSI_16StoreWithoutCastEEEviT_T0_T2_T3_T4_T5_,(.L_x_3337 - _ZN2at6native27unrolled_elementwise_kernelIZZZNS0_65_GLOBAL__N__eb3311e5_27_ActivationHardtanhKernel_cu_9e10b42f_293624hardtanh_backward_kernelERNS_14TensorIteratorERKN3c106ScalarES8_ENKUlvE_clEvENKUlvE0_clEvEUlffE_St5arrayIPcLm3EELi4E23TrivialOffsetCalculatorILi2EjESF_ILi1EjENS0_6memory15LoadWithoutCastENSI_16StoreWithoutCastEEEviT_T0_T2_T3_T4_T5_)
        .other          _ZN2at6native27unrolled_elementwise_kernelIZZZNS0_65_GLOBAL__N__eb3311e5_27_ActivationHardtanhKernel_cu_9e10b42f_293624hardtanh_backward_kernelERNS_14TensorIteratorERKN3c106ScalarES8_ENKUlvE_clEvENKUlvE0_clEvEUlffE_St5arrayIPcLm3EELi4E23TrivialOffsetCalculatorILi2EjESF_ILi1EjENS0_6memory15LoadWithoutCastENSI_16StoreWithoutCastEEEviT_T0_T2_T3_T4_T5_,@"STO_CUDA_ENTRY STV_DEFAULT"
_ZN2at6native27unrolled_elementwise_kernelIZZZNS0_65_GLOBAL__N__eb3311e5_27_ActivationHardtanhKernel_cu_9e10b42f_293624hardtanh_backward_kernelERNS_14TensorIteratorERKN3c106ScalarES8_ENKUlvE_clEvENKUlvE0_clEvEUlffE_St5arrayIPcLm3EELi4E23TrivialOffsetCalculatorILi2EjESF_ILi1EjENS0_6memory15LoadWithoutCastENSI_16StoreWithoutCastEEEviT_T0_T2_T3_T4_T5_:
.text._ZN2at6native27unrolled_elementwise_kernelIZZZNS0_65_GLOBAL__N__eb3311e5_27_ActivationHardtanhKernel_cu_9e10b42f_293624hardtanh_backward_kernelERNS_14TensorIteratorERKN3c106ScalarES8_ENKUlvE_clEvENKUlvE0_clEvEUlffE_St5arrayIPcLm3EELi4E23TrivialOffsetCalculatorILi2EjESF_ILi1EjENS0_6memory15LoadWithoutCastENSI_16StoreWithoutCastEEEviT_T0_T2_T3_T4_T5_:
[----:B------:R-:W-:Y:S01]  /*0000*/  LDC R1, c[0x0][0x37c] ;  /* 0x0000df00ff017b82 */ /* 0x000fe20000000800 */
[----:B------:R-:W0:Y:S07]  /*0010*/  S2R R19, SR_CTAID.X ;  /* 0x0000000000137919 */ /* 0x000e2e0000002500 */
[----:B------:R-:W0:Y:S01]  /*0020*/  LDC R2, c[0x0][0x380] ;  /* 0x0000e000ff027b82 */ /* 0x000e220000000800 */
[----:B------:R-:W1:Y:S01]  /*0030*/  LDCU.64 UR4, c[0x0][0x358] ;  /* 0x00006b00ff0477ac */ /* 0x000e620008000a00 */
[----:B------:R-:W-:Y:S01]  /*0040*/  IMAD.MOV.U32 R22, RZ, RZ, RZ ;  /* 0x000000ffff167224 */ /* 0x000fe200078e00ff */
[----:B------:R-:W2:Y:S05]  /*0050*/  S2R R0, SR_TID.X ;  /* 0x0000000000007919 */ /* 0x000eaa0000002100 */
[----:B------:R-:W3:Y:S08]  /*0060*/  LDC.64 R14, c[0x0][0x3a8] ;  /* 0x0000ea00ff0e7b82 */ /* 0x000ef00000000a00 */
[----:B------:R-:W4:Y:S08]  /*0070*/  LDC.64 R12, c[0x0][0x3a8] ;  /* 0x0000ea00ff0c7b82 */ /* 0x000f300000000a00 */
[----:B------:R-:W5:Y:S08]  /*0080*/  LDC.64 R10, c[0x0][0x3a0] ;  /* 0x0000e800ff0a7b82 */ /* 0x000f700000000a00 */
[----:B------:R-:W4:Y:S01]  /*0090*/  LDC.64 R16, c[0x0][0x3a0] ;  /* 0x0000e800ff107b82 */ /* 0x000f220000000a00 */
[----:B0-----:R-:W-:-:S02]  /*00a0*/  IMAD R21, R19, -0x200, R2 ;  /* 0xfffffe0013157824 */ /* 0x001fc400078e0202 */
[----:B------:R-:W-:Y:S02]  /*00b0*/  HFMA2 R20, -RZ, RZ, 0, 0 ;  /* 0x00000000ff147431 */ /* 0x000fe400000001ff */
[----:B--2---:R-:W-:Y:S01]  /*00c0*/  IMAD.MOV.U32 R18, RZ, RZ, R0 ;  /* 0x000000ffff127224 */ /* 0x004fe200078e0000 */
[----:B------:R-:W0:Y:S01]  /*00d0*/  LDCU.64 UR6, c[0x0][0x388] ;  /* 0x00007100ff0677ac */ /* 0x000e220008000a00 */
[----:B------:R-:W-:Y:S01]  /*00e0*/  ISETP.GE.AND P0, PT, R0, R21, PT ;  /* 0x000000150000720c */ /* 0x000fe20003f06270 */
[----:B------:R-:W2:Y:S08]  /*00f0*/  LDC.64 R6, c[0x0][0x3a8] ;  /* 0x0000ea00ff067b82 */ /* 0x000eb00000000a00 */
[----:B------:R-:W0:Y:S04]  /*0100*/  LDC.64 R2, c[0x0][0x3a8] ;  /* 0x0000ea00ff027b82 */ /* 0x000e280000000a00 */
[----:B------:R-:W-:-:S02]  /*0110*/  @!P0 VIADD R0, R18, 0x80 ;  /* 0x0000008012008836 */ /* 0x000fc40000000000 */
[----:B------:R-:W-:-:S03]  /*0120*/  @!P0 IMAD R27, R19, 0x200, R18 ;  /* 0x00000200131b8824 */ /* 0x000fc600078e0212 */
[----:B------:R-:W-:Y:S01]  /*0130*/  ISETP.GE.AND P1, PT, R0, R21, PT ;  /* 0x000000150000720c */ /* 0x000fe20003f26270 */
[----:B------:R-:W0:Y:S01]  /*0140*/  LDC.64 R4, c[0x0][0x3a0] ;  /* 0x0000e800ff047b82 */ /* 0x000e220000000a00 */
[----:B---3--:R-:W-:-:S07]  /*0150*/  @!P0 IMAD.WIDE.U32 R14, R27, 0x4, R14 ;  /* 0x000000041b0e8825 */ /* 0x008fce00078e000e */
[----:B------:R-:W3:Y:S01]  /*0160*/  LDC.64 R8, c[0x0][0x3a0] ;  /* 0x0000e800ff087b82 */ /* 0x000ee20000000a00 */
[----:B------:R-:W-:Y:S01]  /*0170*/  IMAD.MOV.U32 R24, RZ, RZ, RZ ;  /* 0x000000ffff187224 */ /* 0x000fe200078e00ff */
[----:B-1----:R1:W3:Y:S01]  /*0180*/  @!P0 LDG.E R22, desc[UR4][R14.64] ;  /* 0x000000040e168981 */ /* 0x0022e2000c1e1900 */
[----:B----4-:R-:W-:-:S04]  /*0190*/  @!P0 IMAD.WIDE.U32 R16, R27, 0x4, R16 ;  /* 0x000000041b108825 */ /* 0x010fc800078e0010 */
[----:B------:R-:W-:Y:S01]  /*01a0*/  @!P1 IMAD R25, R19, 0x200, R0 ;  /* 0x0000020013199824 */ /* 0x000fe200078e0200 */
[----:B------:R-:W-:Y:S01]  /*01b0*/  @!P1 IADD3 R0, PT, PT, R0, 0x80, RZ ;  /* 0x0000008000009810 */ /* 0x000fe20007ffe0ff */
[----:B------:R4:W3:Y:S03]  /*01c0*/  @!P0 LDG.E R20, desc[UR4][R16.64] ;  /* 0x0000000410148981 */ /* 0x0008e6000c1e1900 */
[----:B------:R-:W-:Y:S01]  /*01d0*/  ISETP.GE.AND P3, PT, R0, R21, PT ;  /* 0x000000150000720c */ /* 0x000fe20003f66270 */
[----:B------:R-:W-:Y:S01]  /*01e0*/  @!P1 IMAD.WIDE.U32 R12, R25, 0x4, R12 ;  /* 0x00000004190c9825 */ /* 0x000fe200078e000c */
[----:B-1----:R-:W-:-:S03]  /*01f0*/  CS2R R14, SRZ ;  /* 0x00000000000e7805 */ /* 0x002fc6000001ff00 */
[----:B-----5:R-:W-:Y:S01]  /*0200*/  @!P1 IMAD.WIDE.U32 R10, R25, 0x4, R10 ;  /* 0x00000004190a9825 */ /* 0x020fe200078e000a */
[----:B------:R-:W5:Y:S04]  /*0210*/  @!P1 LDG.E R24, desc[UR4][R12.64] ;  /* 0x000000040c189981 */ /* 0x000f68000c1e1900 */
[----:B------:R-:W5:Y:S03]  /*0220*/  @!P1 LDG.E R14, desc[UR4][R10.64] ;  /* 0x000000040a0e9981 */ /* 0x000f66000c1e1900 */
[----:B------:R-:W-:Y:S02]  /*0230*/  @!P3 IMAD R23, R19, 0x200, R0 ;  /* 0x000002001317b824 */ /* 0x000fe400078e0200 */
[----:B------:R-:W-:-:S05]  /*0240*/  @!P3 VIADD R0, R0, 0x80 ;  /* 0x000000800000b836 */ /* 0x000fca0000000000 */
[----:B------:R-:W-:Y:S01]  /*0250*/  ISETP.GE.AND P2, PT, R0, R21, PT ;  /* 0x000000150000720c */ /* 0x000fe20003f46270 */
[----:B------:R-:W-:Y:S02]  /*0260*/  IMAD.MOV.U32 R25, RZ, RZ, RZ ;  /* 0x000000ffff197224 */ /* 0x000fe400078e00ff */
[----:B--2---:R-:W-:Y:S01]  /*0270*/  @!P3 IMAD.WIDE.U32 R6, R23, 0x4, R6 ;  /* 0x000000041706b825 */ /* 0x004fe200078e0006 */
[----:B----4-:R-:W-:-:S09]  /*0280*/  MOV R16, RZ ;  /* 0x000000ff00107202 */ /* 0x010fd20000000f00 */
[----:B------:R-:W-:Y:S01]  /*0290*/  @!P2 LEA R27, R19, R0, 0x9 ;  /* 0x00000000131ba211 */ /* 0x000fe200078e48ff */
[----:B------:R-:W-:-:S04]  /*02a0*/  IMAD.MOV.U32 R0, RZ, RZ, RZ ;  /* 0x000000ffff007224 */ /* 0x000fc800078e00ff */
[----:B0-----:R-:W-:Y:S02]  /*02b0*/  @!P2 IMAD.WIDE.U32 R2, R27, 0x4, R2 ;  /* 0x000000041b02a825 */ /* 0x001fe400078e0002 */
[----:B------:R-:W2:Y:S02]  /*02c0*/  @!P3 LDG.E R0, desc[UR4][R6.64] ;  /* 0x000000040600b981 */ /* 0x000ea4000c1e1900 */
[----:B------:R-:W-:Y:S02]  /*02d0*/  @!P3 IMAD.WIDE.U32 R4, R23, 0x4, R4 ;  /* 0x000000041704b825 */ /* 0x000fe400078e0004 */
[----:B------:R-:W4:Y:S02]  /*02e0*/  @!P2 LDG.E R25, desc[UR4][R2.64] ;  /* 0x000000040219a981 */ /* 0x000f24000c1e1900 */
[----:B---3--:R-:W-:Y:S02]  /*02f0*/  @!P2 IMAD.WIDE.U32 R8, R27, 0x4, R8 ;  /* 0x000000041b08a825 */ /* 0x008fe400078e0008 */
[----:B------:R0:W3:Y:S04]  /*0300*/  @!P3 LDG.E R15, desc[UR4][R4.64] ;  /* 0x00000004040fb981 */ /* 0x0000e8000c1e1900 */
[----:B------:R-:W3:Y:S01]  /*0310*/  @!P2 LDG.E R16, desc[UR4][R8.64] ;  /* 0x000000040810a981 */ /* 0x000ee2000c1e1900 */
[----:B------:R-:W-:Y:S04]  /*0320*/  BSSY.RECONVERGENT B0, `(.L_x_2504) ;  /* 0x0000028000007945 */ /* 0x000fe80003800200 */
[----:B------:R-:W-:Y:S01]  /*0330*/  BSSY.RELIABLE B1, `(.L_x_2505) ;  /* 0x0000020000017945 */ /* 0x000fe20003800100 */
[----:B------:R-:W-:-:S02]  /*0340*/  FSETP.GTU.FTZ.AND P5, PT, R22, UR6, PT ;  /* 0x0000000616007c0b */ /* 0x000fc4000bfbc000 */
[----:B-----5:R-:W-:-:S04]  /*0350*/  FSETP.GTU.FTZ.AND P1, PT, R24, UR6, PT ;  /* 0x0000000618007c0b */ /* 0x020fc8000bf3c000 */
[----:B------:R-:W-:Y:S02]  /*0360*/  FSEL R14, R14, RZ, P1 ;  /* 0x000000ff0e0e7208 */ /* 0x000fe40000800000 */
[----:B------:R-:W-:Y:S02]  /*0370*/  ISETP.GE.AND P1, PT, R18, R21, PT ;  /* 0x000000151200720c */ /* 0x000fe40003f26270 */
[----:B------:R-:W-:Y:S02]  /*0380*/  FSEL R20, R20, RZ, P5 ;  /* 0x000000ff14147208 */ /* 0x000fe40002800000 */
[----:B------:R-:W-:Y:S02]  /*0390*/  FSETP.GE.FTZ.AND P0, PT, R22, UR7, PT ;  /* 0x0000000716007c0b */ /* 0x000fe4000bf16000 */
[----:B------:R-:W-:Y:S02]  /*03a0*/  FSETP.GE.FTZ.AND P2, PT, R24, UR7, PT ;  /* 0x0000000718007c0b */ /* 0x000fe4000bf56000 */
[----:B0-----:R-:W-:-:S02]  /*03b0*/  FSEL R5, R20, RZ, !P0 ;  /* 0x000000ff14057208 */ /* 0x001fc40004000000 */
[----:B------:R-:W-:Y:S02]  /*03c0*/  FSEL R7, R14, RZ, !P2 ;  /* 0x000000ff0e077208 */ /* 0x000fe40005000000 */
[C---:B--2---:R-:W-:Y:S02]  /*03d0*/  FSETP.GTU.FTZ.AND P3, PT, R0.reuse, UR6, PT ;  /* 0x0000000600007c0b */ /* 0x044fe4000bf7c000 */
[C---:B----4-:R-:W-:Y:S02]  /*03e0*/  FSETP.GTU.FTZ.AND P6, PT, R25.reuse, UR6, PT ;  /* 0x0000000619007c0b */ /* 0x050fe4000bfdc000 */
[----:B------:R-:W-:Y:S02]  /*03f0*/  FSETP.GE.FTZ.AND P4, PT, R0, UR7, PT ;  /* 0x0000000700007c0b */ /* 0x000fe4000bf96000 */
[----:B------:R-:W-:Y:S02]  /*0400*/  FSETP.GE.FTZ.AND P5, PT, R25, UR7, PT ;  /* 0x0000000719007c0b */ /* 0x000fe4000bfb6000 */
[----:B---3--:R-:W-:-:S02]  /*0410*/  FSEL R15, R15, RZ, P3 ;  /* 0x000000ff0f0f7208 */ /* 0x008fc40001800000 */
[----:B------:R-:W-:Y:S02]  /*0420*/  FSEL R16, R16, RZ, P6 ;  /* 0x000000ff10107208 */ /* 0x000fe40003000000 */
[----:B------:R-:W-:Y:S02]  /*0430*/  FSEL R15, R15, RZ, !P4 ;  /* 0x000000ff0f0f7208 */ /* 0x000fe40006000000 */
[----:B------:R-:W-:Y:S01]  /*0440*/  FSEL R9, R16, RZ, !P5 ;  /* 0x000000ff10097208 */ /* 0x000fe20006800000 */
[----:B------:R-:W-:Y:S06]  /*0450*/  @P1 BRA `(.L_x_2506) ;  /* 0x0000000000341947 */ /* 0x000fec0003800000 */
[----:B------:R-:W0:Y:S01]  /*0460*/  LDC.64 R2, c[0x0][0x398] ;  /* 0x0000e600ff027b82 */ /* 0x000e220000000a00 */
[----:B------:R-:W-:Y:S02]  /*0470*/  IMAD R11, R19, 0x200, R18 ;  /* 0x00000200130b7824 */ /* 0x000fe400078e0212 */
[----:B------:R-:W-:-:S05]  /*0480*/  VIADD R18, R18, 0x80 ;  /* 0x0000008012127836 */ /* 0x000fca0000000000 */
[----:B------:R-:W-:-:S13]  /*0490*/  ISETP.GE.AND P0, PT, R18, R21, PT ;  /* 0x000000151200720c */ /* 0x000fda0003f06270 */
[----:B------:R-:W-:Y:S05]  /*04a0*/  @P0 BREAK.RELIABLE B1 ;  /* 0x0000000000010942 */ /* 0x000fea0003800100 */
[----:B0-----:R-:W-:-:S05]  /*04b0*/  IMAD.WIDE.U32 R2, R11, 0x4, R2 ;  /* 0x000000040b027825 */ /* 0x001fca00078e0002 */
[----:B------:R0:W-:Y:S01]  /*04c0*/  STG.E desc[UR4][R2.64], R5 ;  /* 0x0000000502007986 */ /* 0x0001e2000c101904 */
[----:B------:R-:W-:Y:S05]  /*04d0*/  @P0 BRA `(.L_x_2507) ;  /* 0x0000000000300947 */ /* 0x000fea0003800000 */
[----:B0-----:R-:W0:Y:S01]  /*04e0*/  LDC.64 R2, c[0x0][0x398] ;  /* 0x0000e600ff027b82 */ /* 0x001e220000000a00 */
[----:B------:R-:W-:Y:S01]  /*04f0*/  LEA R5, R19, R18, 0x9 ;  /* 0x0000001213057211 */ /* 0x000fe200078e48ff */
[----:B------:R-:W-:-:S04]  /*0500*/  VIADD R18, R18, 0x80 ;  /* 0x0000008012127836 */ /* 0x000fc80000000000 */
[----:B0-----:R-:W-:-:S05]  /*0510*/  IMAD.WIDE.U32 R2, R5, 0x4, R2 ;  /* 0x0000000405027825 */ /* 0x001fca00078e0002 */
[----:B------:R0:W-:Y:S02]  /*0520*/  STG.E desc[UR4][R2.64], R7 ;  /* 0x0000000702007986 */ /* 0x0001e4000c101904 */
.L_x_2506:
[----:B------:R-:W-:Y:S05]  /*0530*/  BSYNC.RELIABLE B1 ;  /* 0x0000000000017941 */ /* 0x000fea0003800100 */
.L_x_2505:
[----:B------:R-:W-:-:S13]  /*0540*/  ISETP.GE.AND P0, PT, R18, R21, PT ;  /* 0x000000151200720c */ /* 0x000fda0003f06270 */
[----:B0-----:R-:W0:Y:S01]  /*0550*/  @!P0 LDC.64 R2, c[0x0][0x398] ;  /* 0x0000e600ff028b82 */ /* 0x001e220000000a00 */
[----:B------:R-:W-:Y:S01]  /*0560*/  @!P0 IMAD R5, R19, 0x200, R18 ;  /* 0x0000020013058824 */ /* 0x000fe200078e0212 */
[----:B------:R-:W-:-:S03]  /*0570*/  @!P0 IADD3 R18, PT, PT, R18, 0x80, RZ ;  /* 0x0000008012128810 */ /* 0x000fc60007ffe0ff */
[----:B0-----:R-:W-:-:S05]  /*0580*/  @!P0 IMAD.WIDE.U32 R2, R5, 0x4, R2 ;  /* 0x0000000405028825 */ /* 0x001fca00078e0002 */
[----:B------:R1:W-:Y:S02]  /*0590*/  @!P0 STG.E desc[UR4][R2.64], R15 ;  /* 0x0000000f02008986 */ /* 0x0003e4000c101904 */
.L_x_2507:
[----:B------:R-:W-:Y:S05]  /*05a0*/  BSYNC.RECONVERGENT B0 ;  /* 0x0000000000007941 */ /* 0x000fea0003800200 */
.L_x_2504:
[----:B------:R-:W-:Y:S05]  /*05b0*/  WARPSYNC.ALL ;  /* 0x0000000000007948 */ /* 0x000fea0003800000 */
[----:B------:R-:W-:-:S13]  /*05c0*/  ISETP.GE.AND P0, PT, R18, R21, PT ;  /* 0x000000151200720c */ /* 0x000fda0003f06270 */
[----:B------:R-:W-:Y:S05]  /*05d0*/  @P0 EXIT ;  /* 0x000000000000094d */ /* 0x000fea0003800000 */
[----:B01----:R-:W0:Y:S01]  /*05e0*/  LDC.64 R2, c[0x0][0x398] ;  /* 0x0000e600ff027b82 */ /* 0x003e220000000a00 */
[----:B------:R-:W-:-:S04]  /*05f0*/  IMAD R19, R19, 0x200, R18 ;  /* 0x0000020013137824 */ /* 0x000fc800078e0212 */
[----:B0-----:R-:W-:-:S05]  /*0600*/  IMAD.WIDE.U32 R2, R19, 0x4, R2 ;  /* 0x0000000413027825 */ /* 0x001fca00078e0002 */
[----:B------:R-:W-:Y:S01]  /*0610*/  STG.E desc[UR4][R2.64], R9 ;  /* 0x0000000902007986 */ /* 0x000fe2000c101904 */
[----:B------:R-:W-:Y:S05]  /*0620*/  EXIT ;  /* 0x000000000000794d */ /* 0x000fea0003800000 */
.L_x_2508:
        /* <DEDUP_REMOVED lines=13> */
.L_x_3337:


//--------------------- .text._ZN2at6native29vectorized_elementwise_kernelILi2EZZZNS0_65_GLOBAL__N__eb3311e5_27_ActivationHardtanhKernel_cu_9e10b42f_293624hardtanh_backward_kernelERNS_14TensorIteratorERKN3c106ScalarES8_ENKUlvE_clEvENKUlvE0_clEvEUlffE_St5arrayIPcLm3EEEEviT0_T1_ --------------------------
	.section	.text._ZN2at6native29vectorized_elementwise_kernelILi2EZZZNS0_65_GLOBAL__N__eb3311e5_27_ActivationHardtanhKernel_cu_9e10b42f_293624hardtanh_backward_kernelERNS_14TensorIteratorERKN3c106ScalarES8_ENKUlvE_clEvENKUlvE0_clEvEUlffE_St5arrayIPcLm3EEEEviT0_T1_,"ax",@progbits
	.align	128
        .global         _ZN2at6native29vectorized_elementwise_kernelILi2EZZZNS0_65_GLOBAL__N__eb3311e5_27_ActivationHardtanhKernel_cu_9e10b42f_293624hardtanh_backward_kernelERNS_14TensorIteratorERKN3c106ScalarES8_ENKUlvE_clEvENKUlvE0_clEvEUlffE_St5arrayIPcLm3EEEEviT0_T1_
        .type           _ZN2at6native29vectorized_elementwise_kernelILi2EZZZNS0_65_GLOBAL__N__eb3311e5_27_ActivationHardtanhKernel_cu_9e10b42f_293624hardtanh_backward_kernelERNS_14TensorIteratorERKN3c106ScalarES8_ENKUlvE_clEvENKUlvE0_clEvEUlffE_St5arrayIPcLm3EEEEviT0_T1_,@function
        .size           _ZN2at6native29vectorized_elementwise_kernelILi2EZZZNS0_65_GLOBAL__N__eb3311e5_27_ActivationHardtanhKernel_cu_9e10b42f_293624hardtanh_backward_kernelERNS_14TensorIteratorERKN3c106ScalarES8_ENKUlvE_clEvENKUlvE0_clEvEUlffE_St5arrayIPcLm3EEEEviT0_T1_,(.L_x_3338 - _ZN2at6native29vectorized_elementwise_kernelILi2EZZZNS0_65_GLOBAL__N__eb3311e5_27_ActivationHardtanhKernel_cu_9e10b42f_293624hardtanh_backward_kernelERNS_14TensorIteratorERKN3c106ScalarES8_ENKUlvE_clEvENKUlvE0_clEvEUlffE_St5arrayIPcLm3EEEEviT0_T1_)
        .other          _ZN2at6native29vectorized_elementwise_kernelILi2EZZZNS0_65_GLOBAL__N__eb3311e5_27_ActivationHardtanhKernel_cu_9e10b42f_293624hardtanh_backward_kernelERNS_14TensorIteratorERKN3c106ScalarES8_ENKUlvE_clEvENKUlvE0_clEvEUlffE_St5arrayIPcLm3EEEEviT0_T1_,@"STO_CUDA_ENTRY STV_DEFAULT"
_ZN2at6native29vectorized_elementwise_kernelILi2EZZZNS0_65_GLOBAL__N__eb3311e5_27_ActivationHardtanhKernel_cu_9e10b42f_293624hardtanh_backward_kernelERNS_14TensorIteratorERKN3c106ScalarES8_ENKUlvE_clEvENKUlvE0_clEvEUlffE_St5arrayIPcLm3EEEEviT0_T1_:
.text._ZN2at6native29vectorized_elementwise_kernelILi2EZZZNS0_65_GLOBAL__N__eb3311e5_27_ActivationHardtanhKernel_cu_9e10b42f_293624hardtanh_backward_kernelERNS_14TensorIteratorERKN3c106ScalarES8_ENKUlvE_clEvENKUlvE0_clEvEUlffE_St5arrayIPcLm3EEEEviT0_T1_:
        /* <DEDUP_REMOVED lines=10> */
[----:B------:R-:W-:-:S07]  /*00a0*/  CS2R R20, SRZ ;  /* 0x0000000000147805 */ /* 0x000fce000001ff00 */
[----:B------:R-:W2:Y:S08]  /*00b0*/  LDC.64 R14, c[0x0][0x3a8] ;  /* 0x0000ea00ff0e7b82 */ /* 0x000eb00000000a00 */
[----:B------:R-:W3:Y:S08]  /*00c0*/  LDC.64 R12, c[0x0][0x3a0] ;  /* 0x0000e800ff0c7b82 */ /* 0x000ef00000000a00 */
[----:B------:R-:W4:Y:S08]  /*00d0*/  LDC.64 R8, c[0x0][0x3a8] ;  /* 0x0000ea00ff087b82 */ /* 0x000f300000000a00 */
[----:B------:R-:W5:Y:S01]  /*00e0*/  LDC.64 R28, c[0x0][0x3a8] ;  /* 0x0000ea00ff1c7b82 */ /* 0x000f620000000a00 */
[----:B0-----:R-:W-:Y:S01]  /*00f0*/  ISETP.GE.U32.AND P0, PT, R25, R2, PT ;  /* 0x000000021900720c */ /* 0x001fe20003f06070 */
[----:B------:R-:W-:Y:S01]  /*0100*/  IMAD.MOV.U32 R3, RZ, RZ, R25 ;  /* 0x000000ffff037224 */ /* 0x000fe200078e0019 */
[----:B------:R-:W-:-:S05]  /*0110*/  CS2R R22, SRZ ;  /* 0x0000000000167805 */ /* 0x000fca000001ff00 */
[----:B------:R-:W0:Y:S01]  /*0120*/  LDC.64 R10, c[0x0][0x3a0] ;  /* 0x0000e800ff0a7b82 */ /* 0x000e220000000a00 */
[----:B------:R-:W-:Y:S01]  /*0130*/  IMAD.MOV.U32 R24, RZ, RZ, RZ ;  /* 0x000000ffff187224 */ /* 0x000fe200078e00ff */
[----:B------:R-:W0:Y:S04]  /*0140*/  LDCU.64 UR6, c[0x0][0x388] ;  /* 0x00007100ff0677ac */ /* 0x000e280008000a00 */
[----:B------:R-:W-:Y:S02]  /*0150*/  @!P0 VIADD R25, R3, 0x80 ;  /* 0x0000008003198836 */ /* 0x000fe40000000000 */
[----:B------:R-:W-:Y:S01]  /*0160*/  @!P0 IMAD.IADD R7, R0, 0x1, R3 ;  /* 0x0000000100078824 */ /* 0x000fe200078e0203 */
[----:B------:R-:W0:Y:S02]  /*0170*/  LDC.64 R18, c[0x0][0x3a0] ;  /* 0x0000e800ff127b82 */ /* 0x000e240000000a00 */
[----:B------:R-:W-:Y:S01]  /*0180*/  ISETP.GE.U32.AND P1, PT, R25, R2, PT ;  /* 0x000000021900720c */ /* 0x000fe20003f26070 */
[----:B-1----:R-:W-:-:S04]  /*0190*/  @!P0 IMAD.WIDE.U32 R4, R7, 0x4, R4 ;  /* 0x0000000407048825 */ /* 0x002fc800078e0004 */
[----:B--2---:R-:W-:Y:S01]  /*01a0*/  @!P0 IMAD.WIDE.U32 R14, R7, 0x4, R14 ;  /* 0x00000004070e8825 */ /* 0x004fe200078e000e */
[----:B------:R-:W2:Y:S04]  /*01b0*/  @!P0 LDG.E R21, desc[UR4][R4.64] ;  /* 0x0000000404158981 */ /* 0x000ea8000c1e1900 */
[----:B------:R1:W2:Y:S03]  /*01c0*/  @!P0 LDG.E R24, desc[UR4][R14.64] ;  /* 0x000000040e188981 */ /* 0x0002a6000c1e1900 */
[----:B------:R-:W-:Y:S02]  /*01d0*/  @!P1 IMAD.IADD R17, R0, 0x1, R25 ;  /* 0x0000000100119824 */ /* 0x000fe400078e0219 */
[----:B------:R-:W-:-:S05]  /*01e0*/  @!P1 VIADD R25, R25, 0x80 ;  /* 0x0000008019199836 */ /* 0x000fca0000000000 */
[----:B------:R-:W-:Y:S01]  /*01f0*/  ISETP.GE.U32.AND P2, PT, R25, R2, PT ;  /* 0x000000021900720c */ /* 0x000fe20003f46070 */
[----:B-1----:R-:W1:-:S12]  /*0200*/  LDC.64 R14, c[0x0][0x3a0] ;  /* 0x0000e800ff0e7b82 */ /* 0x002e580000000a00 */
[----:B------:R-:W-:Y:S02]  /*0210*/  @!P2 IMAD.IADD R27, R0, 0x1, R25 ;  /* 0x00000001001ba824 */ /* 0x000fe400078e0219 */
[----:B------:R-:W-:-:S05]  /*0220*/  @!P2 VIADD R25, R25, 0x80 ;  /* 0x000000801919a836 */ /* 0x000fca0000000000 */
[----:B------:R-:W-:Y:S01]  /*0230*/  ISETP.GE.U32.AND P3, PT, R25, R2, PT ;  /* 0x000000021900720c */ /* 0x000fe20003f66070 */
[----:B---3--:R-:W-:-:S04]  /*0240*/  @!P1 IMAD.WIDE.U32 R12, R17, 0x4, R12 ;  /* 0x00000004110c9825 */ /* 0x008fc800078e000c */
[----:B----4-:R-:W-:Y:S01]  /*0250*/  @!P1 IMAD.WIDE.U32 R8, R17, 0x4, R8 ;  /* 0x0000000411089825 */ /* 0x010fe200078e0008 */
[----:B------:R3:W4:Y:S01]  /*0260*/  @!P1 LDG.E R20, desc[UR4][R12.64] ;  /* 0x000000040c149981 */ /* 0x000722000c1e1900 */
[----:B------:R-:W1:Y:S03]  /*0270*/  LDC.64 R16, c[0x0][0x3a8] ;  /* 0x0000ea00ff107b82 */ /* 0x000e660000000a00 */
[----:B------:R0:W4:Y:S03]  /*0280*/  @!P1 LDG.E R23, desc[UR4][R8.64] ;  /* 0x0000000408179981 */ /* 0x000126000c1e1900 */
[----:B------:R-:W-:Y:S02]  /*0290*/  @!P3 IMAD.IADD R7, R0, 0x1, R25 ;  /* 0x000000010007b824 */ /* 0x000fe400078e0219 */
[----:B------:R-:W-:Y:S01]  /*02a0*/  @!P3 VIADD R25, R25, 0x80 ;  /* 0x000000801919b836 */ /* 0x000fe20000000000 */
[----:B---3--:R-:W3:Y:S04]  /*02b0*/  LDC.64 R12, c[0x0][0x3a8] ;  /* 0x0000ea00ff0c7b82 */ /* 0x008ee80000000a00 */
[----:B------:R-:W-:Y:S01]  /*02c0*/  ISETP.GE.U32.AND P4, PT, R25, R2, PT ;  /* 0x000000021900720c */ /* 0x000fe20003f86070 */
[----:B-----5:R-:W-:-:S04]  /*02d0*/  @!P2 IMAD.WIDE.U32 R28, R27, 0x4, R28 ;  /* 0x000000041b1ca825 */ /* 0x020fc800078e001c */
[----:B0-----:R-:W-:Y:S01]  /*02e0*/  @!P2 IMAD.WIDE.U32 R10, R27, 0x4, R10 ;  /* 0x000000041b0aa825 */ /* 0x001fe200078e000a */
[----:B------:R0:W5:Y:S01]  /*02f0*/  @!P2 LDG.E R22, desc[UR4][R28.64] ;  /* 0x000000041c16a981 */ /* 0x000162000c1e1900 */
[----:B------:R-:W3:Y:S06]  /*0300*/  LDC.64 R26, c[0x0][0x3a0] ;  /* 0x0000e800ff1a7b82 */ /* 0x000eec0000000a00 */
[----:B------:R-:W-:Y:S02]  /*0310*/  @!P4 IMAD.IADD R9, R0, 0x1, R25 ;  /* 0x000000010009c824 */ /* 0x000fe400078e0219 */
[----:B------:R-:W-:Y:S01]  /*0320*/  @!P4 VIADD R25, R25, 0x80 ;  /* 0x000000801919c836 */ /* 0x000fe20000000000 */
[----:B0-----:R-:W0:Y:S04]  /*0330*/  LDC.64 R28, c[0x0][0x3a8] ;  /* 0x0000ea00ff1c7b82 */ /* 0x001e280000000a00 */
[----:B------:R-:W-:Y:S01]  /*0340*/  ISETP.GE.U32.AND P0, PT, R25, R2, PT ;  /* 0x000000021900720c */ /* 0x000fe20003f06070 */
[----:B------:R-:W-:-:S04]  /*0350*/  @!P3 IMAD.WIDE.U32 R18, R7, 0x4, R18 ;  /* 0x000000040712b825 */ /* 0x000fc800078e0012 */
[----:B-1----:R-:W-:Y:S01]  /*0360*/  @!P3 IMAD.WIDE.U32 R16, R7, 0x4, R16 ;  /* 0x000000040710b825 */ /* 0x002fe200078e0010 */
[----:B------:R-:W-:-:S03]  /*0370*/  CS2R R4, SRZ ;  /* 0x0000000000047805 */ /* 0x000fc6000001ff00 */
[----:B------:R-:W-:-:S03]  /*0380*/  IMAD.MOV.U32 R6, RZ, RZ, RZ ;  /* 0x000000ffff067224 */ /* 0x000fc600078e00ff */
[----:B------:R1:W5:Y:S01]  /*0390*/  @!P2 LDG.E R5, desc[UR4][R10.64] ;  /* 0x000000040a05a981 */ /* 0x000362000c1e1900 */
[----:B------:R-:W-:Y:S02]  /*03a0*/  @!P0 IMAD.IADD R7, R0, 0x1, R25 ;  /* 0x0000000100078824 */ /* 0x000fe400078e0219 */
[----:B------:R-:W-:-:S05]  /*03b0*/  @!P0 VIADD R25, R25, 0x80 ;  /* 0x0000008019198836 */ /* 0x000fca0000000000 */
[----:B------:R-:W-:Y:S02]  /*03c0*/  ISETP.GE.U32.AND P1, PT, R25, R2, PT ;  /* 0x000000021900720c */ /* 0x000fe40003f26070 */
[----:B-1----:R-:W-:Y:S01]  /*03d0*/  CS2R R10, SRZ ;  /* 0x00000000000a7805 */ /* 0x002fe2000001ff00 */
[----:B------:R-:W-:-:S04]  /*03e0*/  @!P4 IMAD.WIDE.U32 R14, R9, 0x4, R14 ;  /* 0x00000004090ec825 */ /* 0x000fc800078e000e */
[----:B---3--:R-:W-:Y:S01]  /*03f0*/  @!P4 IMAD.WIDE.U32 R12, R9, 0x4, R12 ;  /* 0x00000004090cc825 */ /* 0x008fe200078e000c */
[----:B------:R1:W3:Y:S01]  /*0400*/  @!P3 LDG.E R10, desc[UR4][R18.64] ;  /* 0x00000004120ab981 */ /* 0x0002e2000c1e1900 */
[----:B------:R-:W-:Y:S02]  /*0410*/  CS2R R8, SRZ ;  /* 0x0000000000087805 */ /* 0x000fe4000001ff00 */
[C---:B------:R-:W-:Y:S01]  /*0420*/  @!P0 IMAD.WIDE.U32 R26, R7.reuse, 0x4, R26 ;  /* 0x00000004071a8825 */ /* 0x040fe200078e001a */
[----:B------:R1:W3:Y:S03]  /*0430*/  @!P3 LDG.E R11, desc[UR4][R16.64] ;  /* 0x00000004100bb981 */ /* 0x0002e6000c1e1900 */
[----:B0-----:R-:W-:Y:S01]  /*0440*/  @!P0 IMAD.WIDE.U32 R28, R7, 0x4, R28 ;  /* 0x00000004071c8825 */ /* 0x001fe200078e001c */
[----:B------:R0:W3:Y:S01]  /*0450*/  @!P4 LDG.E R6, desc[UR4][R14.64] ;  /* 0x000000040e06c981 */ /* 0x0000e2000c1e1900 */
[----:B-1----:R-:W1:Y:S02]  /*0460*/  LDC.64 R18, c[0x0][0x3a8] ;  /* 0x0000ea00ff127b82 */ /* 0x002e640000000a00 */
[----:B------:R-:W-:Y:S01]  /*0470*/  @!P1 IMAD.IADD R7, R0, 0x1, R25 ;  /* 0x0000000100079824 */ /* 0x000fe200078e0219 */
[----:B------:R0:W3:Y:S01]  /*0480*/  @!P4 LDG.E R4, desc[UR4][R12.64] ;  /* 0x000000040c04c981 */ /* 0x0000e2000c1e1900 */
[----:B------:R-:W-:-:S03]  /*0490*/  @!P1 VIADD R25, R25, 0x80 ;  /* 0x0000008019199836 */ /* 0x000fc60000000000 */
[----:B------:R0:W3:Y:S01]  /*04a0*/  @!P0 LDG.E R8, desc[UR4][R26.64] ;  /* 0x000000041a088981 */ /* 0x0000e2000c1e1900 */
[----:B------:R-:W1:Y:S03]  /*04b0*/  LDC.64 R16, c[0x0][0x3a8] ;  /* 0x0000ea00ff107b82 */ /* 0x000e660000000a00 */
[----:B------:R-:W3:Y:S01]  /*04c0*/  @!P0 LDG.E R9, desc[UR4][R28.64] ;  /* 0x000000041c098981 */ /* 0x000ee2000c1e1900 */
[----:B------:R-:W-:-:S04]  /*04d0*/  ISETP.GE.U32.AND P0, PT, R25, R2, PT ;  /* 0x000000021900720c */ /* 0x000fc80003f06070 */
[----:B0-----:R-:W0:Y:S08]  /*04e0*/  LDC.64 R14, c[0x0][0x3a0] ;  /* 0x0000e800ff0e7b82 */ /* 0x001e300000000a00 */
[----:B------:R-:W0:Y:S01]  /*04f0*/  LDC.64 R12, c[0x0][0x3a0] ;  /* 0x0000e800ff0c7b82 */ /* 0x000e220000000a00 */
[----:B------:R-:W-:Y:S02]  /*0500*/  @!P0 IMAD.IADD R27, R0, 0x1, R25 ;  /* 0x00000001001b8824 */ /* 0x000fe400078e0219 */
[----:B------:R-:W-:-:S02]  /*0510*/  IMAD.MOV.U32 R25, RZ, RZ, RZ ;  /* 0x000000ffff197224 */ /* 0x000fc400078e00ff */
[----:B------:R-:W-:Y:S02]  /*0520*/  IMAD.MOV.U32 R26, RZ, RZ, RZ ;  /* 0x000000ffff1a7224 */ /* 0x000fe400078e00ff */
[----:B-1----:R-:W-:-:S04]  /*0530*/  @!P1 IMAD.WIDE.U32 R18, R7, 0x4, R18 ;  /* 0x0000000407129825 */ /* 0x002fc800078e0012 */
[----:B------:R-:W-:Y:S01]  /*0540*/  @!P0 IMAD.WIDE.U32 R16, R27, 0x4, R16 ;  /* 0x000000041b108825 */ /* 0x000fe200078e0010 */
[----:B------:R-:W3:Y:S03]  /*0550*/  @!P1 LDG.E R25, desc[UR4][R18.64] ;  /* 0x0000000412199981 */ /* 0x000ee6000c1e1900 */
[----:B0-----:R-:W-:Y:S01]  /*0560*/  @!P1 IMAD.WIDE.U32 R14, R7, 0x4, R14 ;  /* 0x00000004070e9825 */ /* 0x001fe200078e000e */
[----:B------:R-:W3:Y:S03]  /*0570*/  @!P0 LDG.E R26, desc[UR4][R16.64] ;  /* 0x00000004101a8981 */ /* 0x000ee6000c1e1900 */
[----:B------:R-:W-:Y:S02]  /*0580*/  IMAD.MOV.U32 R7, RZ, RZ, RZ ;  /* 0x000000ffff077224 */ /* 0x000fe400078e00ff */
[----:B------:R-:W-:-:S04]  /*0590*/  @!P0 IMAD.WIDE.U32 R12, R27, 0x4, R12 ;  /* 0x000000041b0c8825 */ /* 0x000fc800078e000c */
[----:B------:R-:W3:Y:S01]  /*05a0*/  @!P1 LDG.E R7, desc[UR4][R14.64] ;  /* 0x000000040e079981 */ /* 0x000ee2000c1e1900 */
[----:B------:R-:W-:-:S06]  /*05b0*/  IMAD.MOV.U32 R27, RZ, RZ, RZ ;  /* 0x000000ffff1b7224 */ /* 0x000fcc00078e00ff */
[----:B------:R0:W3:Y:S01]  /*05c0*/  @!P0 LDG.E R27, desc[UR4][R12.64] ;  /* 0x000000040c1b8981 */ /* 0x0000e2000c1e1900 */
[----:B------:R-:W-:Y:S04]  /*05d0*/  BSSY.RECONVERGENT B0, `(.L_x_2510) ;  /* 0x0000054000007945 */ /* 0x000fe80003800200 */
[----:B------:R-:W-:Y:S01]  /*05e0*/  BSSY.RELIABLE B1, `(.L_x_2511) ;  /* 0x000004c000017945 */ /* 0x000fe20003800100 */
[----:B--2---:R-:W-:-:S04]  /*05f0*/  FSETP.GTU.FTZ.AND P1, PT, R24, UR6, PT ;  /* 0x0000000618007c0b */ /* 0x004fc8000bf3c000 */
[----:B------:R-:W-:Y:S02]  /*0600*/  FSEL R21, R21, RZ, P1 ;  /* 0x000000ff15157208 */ /* 0x000fe40000800000 */
[----:B------:R-:W-:-:S04]  /*0610*/  FSETP.GE.FTZ.AND P3, PT, R24, UR7, PT ;  /* 0x0000000718007c0b */ /* 0x000fc8000bf76000 */
[----:B0-----:R-:W-:Y:S02]  /*0620*/  FSEL R12, R21, RZ, !P3 ;  /* 0x000000ff150c7208 */ /* 0x001fe40005800000 */
[C---:B----4-:R-:W-:Y:S02]  /*0630*/  FSETP.GTU.FTZ.AND P4, PT, R23.reuse, UR6, PT ;  /* 0x0000000617007c0b */ /* 0x050fe4000bf9c000 */
[----:B------:R-:W-:Y:S02]  /*0640*/  FSETP.GE.FTZ.AND P5, PT, R23, UR7, PT ;  /* 0x0000000717007c0b */ /* 0x000fe4000bfb6000 */
[C---:B-----5:R-:W-:Y:S02]  /*0650*/  FSETP.GTU.FTZ.AND P6, PT, R22.reuse, UR6, PT ;  /* 0x0000000616007c0b */ /* 0x060fe4000bfdc000 */
[----:B------:R-:W-:Y:S02]  /*0660*/  FSETP.GE.FTZ.AND P0, PT, R22, UR7, PT ;  /* 0x0000000716007c0b */ /* 0x000fe4000bf16000 */
[----:B------:R-:W-:-:S02]  /*0670*/  FSEL R5, R5, RZ, P6 ;  /* 0x000000ff05057208 */ /* 0x000fc40003000000 */
[C---:B---3--:R-:W-:Y:S02]  /*0680*/  FSETP.GTU.FTZ.AND P1, PT, R11.reuse, UR6, PT ;  /* 0x000000060b007c0b */ /* 0x048fe4000bf3c000 */
[----:B------:R-:W-:Y:S02]  /*0690*/  FSETP.GE.FTZ.AND P2, PT, R11, UR7, PT ;  /* 0x000000070b007c0b */ /* 0x000fe4000bf56000 */
[----:B------:R-:W-:-:S04]  /*06a0*/  FSEL R11, R20, RZ, P4 ;  /* 0x000000ff140b7208 */ /* 0x000fc80002000000 */
[----:B------:R-:W-:Y:S02]  /*06b0*/  FSEL R11, R11, RZ, !P5 ;  /* 0x000000ff0b0b7208 */ /* 0x000fe40006800000 */
[C---:B------:R-:W-:Y:S02]  /*06c0*/  FSETP.GTU.FTZ.AND P5, PT, R9.reuse, UR6, PT ;  /* 0x0000000609007c0b */ /* 0x040fe4000bfbc000 */
[----:B------:R-:W-:Y:S02]  /*06d0*/  FSETP.GE.FTZ.AND P6, PT, R9, UR7, PT ;  /* 0x0000000709007c0b */ /* 0x000fe4000bfd6000 */
[----:B------:R-:W-:Y:S02]  /*06e0*/  FSEL R9, R5, RZ, !P0 ;  /* 0x000000ff05097208 */ /* 0x000fe40004000000 */
[----:B------:R-:W-:Y:S02]  /*06f0*/  FSEL R5, R8, RZ, P5 ;  /* 0x000000ff08057208 */ /* 0x000fe40002800000 */
[----:B------:R-:W-:-:S02]  /*0700*/  ISETP.GE.U32.AND P5, PT, R3, R2, PT ;  /* 0x000000020300720c */ /* 0x000fc40003fa6070 */
[C---:B------:R-:W-:Y:S02]  /*0710*/  FSETP.GTU.FTZ.AND P3, PT, R4.reuse, UR6, PT ;  /* 0x0000000604007c0b */ /* 0x040fe4000bf7c000 */
[----:B------:R-:W-:Y:S02]  /*0720*/  FSETP.GE.FTZ.AND P4, PT, R4, UR7, PT ;  /* 0x0000000704007c0b */ /* 0x000fe4000bf96000 */
[----:B------:R-:W-:Y:S02]  /*0730*/  FSEL R4, R10, RZ, P1 ;  /* 0x000000ff0a047208 */ /* 0x000fe40000800000 */
[----:B------:R-:W-:Y:S02]  /*0740*/  FSEL R6, R6, RZ, P3 ;  /* 0x000000ff06067208 */ /* 0x000fe40001800000 */
[----:B------:R-:W-:Y:S02]  /*0750*/  FSEL R4, R4, RZ, !P2 ;  /* 0x000000ff04047208 */ /* 0x000fe40005000000 */
[----:B------:R-:W-:-:S02]  /*0760*/  FSEL R8, R6, RZ, !P4 ;  /* 0x000000ff06087208 */ /* 0x000fc40006000000 */
[C---:B------:R-:W-:Y:S02]  /*0770*/  FSETP.GTU.FTZ.AND P0, PT, R25.reuse, UR6, PT ;  /* 0x0000000619007c0b */ /* 0x040fe4000bf1c000 */
[C---:B------:R-:W-:Y:S02]  /*0780*/  FSETP.GTU.FTZ.AND P3, PT, R26.reuse, UR6, PT ;  /* 0x000000061a007c0b */ /* 0x040fe4000bf7c000 */
[----:B------:R-:W-:Y:S02]  /*0790*/  FSETP.GE.FTZ.AND P1, PT, R25, UR7, PT ;  /* 0x0000000719007c0b */ /* 0x000fe4000bf36000 */
[----:B------:R-:W-:Y:S02]  /*07a0*/  FSETP.GE.FTZ.AND P2, PT, R26, UR7, PT ;  /* 0x000000071a007c0b */ /* 0x000fe4000bf56000 */
[----:B------:R-:W-:Y:S02]  /*07b0*/  FSEL R6, R5, RZ, !P6 ;  /* 0x000000ff05067208 */ /* 0x000fe40007000000 */
[----:B------:R-:W-:-:S04]  /*07c0*/  FSEL R7, R7, RZ, P0 ;  /* 0x000000ff07077208 */ /* 0x000fc80000000000 */
[----:B------:R-:W-:Y:S02]  /*07d0*/  FSEL R7, R7, RZ, !P1 ;  /* 0x000000ff07077208 */ /* 0x000fe40004800000 */
[----:B------:R-:W-:-:S04]  /*07e0*/  FSEL R27, R27, RZ, P3 ;  /* 0x000000ff1b1b7208 */ /* 0x000fc80001800000 */
[----:B------:R-:W-:Y:S01]  /*07f0*/  FSEL R5, R27, RZ, !P2 ;  /* 0x000000ff1b057208 */ /* 0x000fe20005000000 */
[----:B------:R-:W-:Y:S06]  /*0800*/  @P5 BRA `(.L_x_2512) ;  /* 0x0000000000305947 */ /* 0x000fec0003800000 */
[----:B------:R-:W0:Y:S01]  /*0810*/  LDC.64 R14, c[0x0][0x398] ;  /* 0x0000e600ff0e7b82 */ /* 0x000e220000000a00 */
[----:B------:R-:W-:Y:S02]  /*0820*/  IMAD.IADD R13, R0, 0x1, R3 ;  /* 0x00000001000d7824 */ /* 0x000fe400078e0203 */
[----:B------:R-:W-:-:S05]  /*0830*/  VIADD R3, R3, 0x80 ;  /* 0x0000008003037836 */ /* 0x000fca0000000000 */
[----:B------:R-:W-:Y:S01]  /*0840*/  ISETP.GE.U32.AND P0, PT, R3, R2, PT ;  /* 0x000000020300720c */ /* 0x000fe20003f06070 */
[----:B0-----:R-:W-:-:S05]  /*0850*/  IMAD.WIDE.U32 R14, R13, 0x4, R14 ;  /* 0x000000040d0e7825 */ /* 0x001fca00078e000e */
[----:B------:R0:W-:Y:S07]  /*0860*/  STG.E desc[UR4][R14.64], R12 ;  /* 0x0000000c0e007986 */ /* 0x0001ee000c101904 */
[----:B------:R-:W-:Y:S05]  /*0870*/  @P0 BRA `(.L_x_2513) ;  /* 0x0000000000300947 */ /* 0x000fea0003800000 */
[----:B0-----:R-:W0:Y:S01]  /*0880*/  LDC.64 R12, c[0x0][0x398] ;  /* 0x0000e600ff0c7b82 */ /* 0x001e220000000a00 */
[----:B------:R-:W-:Y:S02]  /*0890*/  IMAD.IADD R15, R0, 0x1, R3 ;  /* 0x00000001000f7824 */ /* 0x000fe400078e0203 */
[----:B------:R-:W-:Y:S02]  /*08a0*/  VIADD R3, R3, 0x80 ;  /* 0x0000008003037836 */ /* 0x000fe40000000000 */
[----:B0-----:R-:W-:-:S05]  /*08b0*/  IMAD.WIDE.U32 R12, R15, 0x4, R12 ;  /* 0x000000040f0c7825 */ /* 0x001fca00078e000c */
[----:B------:R0:W-:Y:S02]  /*08c0*/  STG.E desc[UR4][R12.64], R11 ;  /* 0x0000000b0c007986 */ /* 0x0001e4000c101904 */
.L_x_2512:
[----:B------:R-:W-:-:S13]  /*08d0*/  ISETP.GE.U32.AND P0, PT, R3, R2, PT ;  /* 0x000000020300720c */ /* 0x000fda0003f06070 */
[----:B------:R-:W-:Y:S05]  /*08e0*/  @P0 BRA `(.L_x_2514) ;  /* 0x0000000000300947 */ /* 0x000fea0003800000 */
[----:B0-----:R-:W0:Y:S01]  /*08f0*/  LDC.64 R10, c[0x0][0x398] ;  /* 0x0000e600ff0a7b82 */ /* 0x001e220000000a00 */
[----:B------:R-:W-:Y:S02]  /*0900*/  IMAD.IADD R13, R0, 0x1, R3 ;  /* 0x00000001000d7824 */ /* 0x000fe400078e0203 */
[----:B------:R-:W-:Y:S02]  /*0910*/  VIADD R3, R3, 0x80 ;  /* 0x0000008003037836 */ /* 0x000fe40000000000 */
[----:B0-----:R-:W-:-:S05]  /*0920*/  IMAD.WIDE.U32 R10, R13, 0x4, R10 ;  /* 0x000000040d0a7825 */ /* 0x001fca00078e000a */
[----:B------:R1:W-:Y:S02]  /*0930*/  STG.E desc[UR4][R10.64], R9 ;  /* 0x000000090a007986 */ /* 0x0003e4000c101904 */
.L_x_2513:
[----:B------:R-:W-:-:S13]  /*0940*/  ISETP.GE.U32.AND P0, PT, R3, R2, PT ;  /* 0x000000020300720c */ /* 0x000fda0003f06070 */
[----:B------:R-:W-:Y:S05]  /*0950*/  @P0 BRA `(.L_x_2515) ;  /* 0x0000000000300947 */ /* 0x000fea0003800000 */
[----:B-1----:R-:W1:Y:S01]  /*0960*/  LDC.64 R10, c[0x0][0x398] ;  /* 0x0000e600ff0a7b82 */ /* 0x002e620000000a00 */
[----:B------:R-:W-:Y:S02]  /*0970*/  IMAD.IADD R9, R0, 0x1, R3 ;  /* 0x0000000100097824 */ /* 0x000fe400078e0203 */
[----:B------:R-:W-:Y:S02]  /*0980*/  VIADD R3, R3, 0x80 ;  /* 0x0000008003037836 */ /* 0x000fe40000000000 */
[----:B-1----:R-:W-:-:S05]  /*0990*/  IMAD.WIDE.U32 R10, R9, 0x4, R10 ;  /* 0x00000004090a7825 */ /* 0x002fca00078e000a */
[----:B------:R1:W-:Y:S02]  /*09a0*/  STG.E desc[UR4][R10.64], R4 ;  /* 0x000000040a007986 */ /* 0x0003e4000c101904 */
.L_x_2514:
[----:B------:R-:W-:-:S13]  /*09b0*/  ISETP.GE.U32.AND P0, PT, R3, R2, PT ;  /* 0x000000020300720c */ /* 0x000fda0003f06070 */
[----:B------:R-:W-:Y:S05]  /*09c0*/  @P0 BRA `(.L_x_2516) ;  /* 0x0000000000340947 */ /* 0x000fea0003800000 */
[----:B01----:R-:W0:Y:S01]  /*09d0*/  LDC.64 R10, c[0x0][0x398] ;  /* 0x0000e600ff0a7b82 */ /* 0x003e220000000a00 */
[----:B------:R-:W-:Y:S02]  /*09e0*/  IMAD.IADD R9, R0, 0x1, R3 ;  /* 0x0000000100097824 */ /* 0x000fe400078e0203 */
[----:B------:R-:W-:Y:S02]  /*09f0*/  VIADD R3, R3, 0x80 ;  /* 0x0000008003037836 */ /* 0x000fe40000000000 */
[----:B0-----:R-:W-:-:S05]  /*0a00*/  IMAD.WIDE.U32 R10, R9, 0x4, R10 ;  /* 0x00000004090a7825 */ /* 0x001fca00078e000a */
[----:B------:R2:W-:Y:S02]  /*0a10*/  STG.E desc[UR4][R10.64], R8 ;  /* 0x000000080a007986 */ /* 0x0005e4000c101904 */
.L_x_2515:
[----:B------:R-:W-:-:S13]  /*0a20*/  ISETP.GE.U32.AND P0, PT, R3, R2, PT ;  /* 0x000000020300720c */ /* 0x000fda0003f06070 */
[----:B------:R-:W-:Y:S05]  /*0a30*/  @P0 BREAK.RELIABLE B1 ;  /* 0x0000000000010942 */ /* 0x000fea0003800100 */
[----:B------:R-:W-:Y:S05]  /*0a40*/  @P0 BRA `(.L_x_2517) ;  /* 0x0000000000300947 */ /* 0x000fea0003800000 */
[----:B-12---:R-:W1:Y:S01]  /*0a50*/  LDC.64 R8, c[0x0][0x398] ;  /* 0x0000e600ff087b82 */ /* 0x006e620000000a00 */
[----:B------:R-:W-:Y:S02]  /*0a60*/  IMAD.IADD R11, R0, 0x1, R3 ;  /* 0x00000001000b7824 */ /* 0x000fe400078e0203 */
[----:B------:R-:W-:Y:S02]  /*0a70*/  VIADD R3, R3, 0x80 ;  /* 0x0000008003037836 */ /* 0x000fe40000000000 */
[----:B-1----:R-:W-:-:S05]  /*0a80*/  IMAD.WIDE.U32 R8, R11, 0x4, R8 ;  /* 0x000000040b087825 */ /* 0x002fca00078e0008 */
[----:B------:R2:W-:Y:S02]  /*0a90*/  STG.E desc[UR4][R8.64], R6 ;  /* 0x0000000608007986 */ /* 0x0005e4000c101904 */
.L_x_2516:
[----:B------:R-:W-:Y:S05]  /*0aa0*/  BSYNC.RELIABLE B1 ;  /* 0x0000000000017941 */ /* 0x000fea0003800100 */
.L_x_2511:
[----:B------:R-:W-:-:S13]  /*0ab0*/  ISETP.GE.U32.AND P0, PT, R3, R2, PT ;  /* 0x000000020300720c */ /* 0x000fda0003f06070 */
[----:B--2---:R-:W2:Y:S01]  /*0ac0*/  @!P0 LDC.64 R8, c[0x0][0x398] ;  /* 0x0000e600ff088b82 */ /* 0x004ea20000000a00 */
[----:B01----:R-:W-:Y:S02]  /*0ad0*/  @!P0 IMAD.IADD R11, R0, 0x1, R3 ;  /* 0x00000001000b8824 */ /* 0x003fe400078e0203 */
[----:B------:R-:W-:Y:S02]  /*0ae0*/  @!P0 VIADD R3, R3, 0x80 ;  /* 0x0000008003038836 */ /* 0x000fe40000000000 */
[----:B--2---:R-:W-:-:S05]  /*0af0*/  @!P0 IMAD.WIDE.U32 R8, R11, 0x4, R8 ;  /* 0x000000040b088825 */ /* 0x004fca00078e0008 */
[----:B------:R3:W-:Y:S02]  /*0b00*/  @!P0 STG.E desc[UR4][R8.64], R7 ;  /* 0x0000000708008986 */ /* 0x0007e4000c101904 */
.L_x_2517:
[----:B------:R-:W-:Y:S05]  /*0b10*/  BSYNC.RECONVERGENT B0 ;  /* 0x0000000000007941 */ /* 0x000fea0003800200 */
.L_x_2510:
[----:B------:R-:W-:Y:S05]  /*0b20*/  WARPSYNC.ALL ;  /* 0x0000000000007948 */ /* 0x000fea0003800000 */
[----:B------:R-:W-:-:S13]  /*0b30*/  ISETP.GE.U32.AND P0, PT, R3, R2, PT ;  /* 0x000000020300720c */ /* 0x000fda0003f06070 */
[----:B------:R-:W-:Y:S05]  /*0b40*/  @P0 EXIT ;  /* 0x000000000000094d */ /* 0x000fea0003800000 */
[----:B---3--:R-:W3:Y:S01]  /*0b50*/  LDC.64 R6, c[0x0][0x398] ;  /* 0x0000e600ff067b82 */ /* 0x008ee20000000a00 */
[----:B------:R-:W-:-:S04]  /*0b60*/  IMAD.IADD R3, R0, 0x1, R3 ;  /* 0x0000000100037824 */ /* 0x000fc800078e0203 */
[----:B---3--:R-:W-:-:S05]  /*0b70*/  IMAD.WIDE.U32 R2, R3, 0x4, R6 ;  /* 0x0000000403027825 */ /* 0x008fca00078e0006 */
[----:B------:R-:W-:Y:S01]  /*0b80*/  STG.E desc[UR4][R2.64], R5 ;  /* 0x0000000502007986 */ /* 0x000fe2000c101904 */
[----:B------:R-:W-:Y:S05]  /*0b90*/  EXIT ;  /* 0x000000000000794d */ /* 0x000fea0003800000 */
.L_x_2509:
[----:B------:R-:W0:Y:S01]  /*0ba0*/  S2R R2, SR_TID.X ;  /* 0x0000000000027919 */ /* 0x000e220000002100 */
[----:B------:R-:W1:Y:S01]  /*0bb0*/  LDC.64 R4, c[0x0][0x3a8] ;  /* 0x0000ea00ff047b82 */ /* 0x000e620000000a00 */
[----:B------:R-:W2:Y:S07]  /*0bc0*/  LDCU.64 UR6, c[0x0][0x388] ;  /* 0x00007100ff0677ac */ /* 0x000eae0008000a00 */
[----:B------:R-:W3:Y:S08]  /*0bd0*/  LDC.64 R6, c[0x0][0x3a0] ;  /* 0x0000e800ff067b82 */ /* 0x000ef00000000a00 */
[----:B------:R-:W4:Y:S01]  /*0be0*/  LDC.64 R22, c[0x0][0x398] ;  /* 0x0000e600ff167b82 */ /* 0x000f220000000a00 */
[----:B-1----:R-:W-:-:S04]  /*0bf0*/  IMAD.WIDE.U32 R4, R0, 0x4, R4 ;  /* 0x0000000400047825 */ /* 0x002fc800078e0004 */
[----:B0-----:R-:W-:-:S04]  /*0c00*/  IMAD.WIDE.U32 R20, R2, 0x8, R4 ;  /* 0x0000000802147825 */ /* 0x001fc800078e0004 */
[----:B---3--:R-:W-:Y:S01]  /*0c10*/  IMAD.WIDE.U32 R4, R0, 0x4, R6 ;  /* 0x0000000400047825 */ /* 0x008fe200078e0006 */
[----:B------:R-:W2:Y:S04]  /*0c20*/  LDG.E.64 R24, desc[UR4][R20.64] ;  /* 0x0000000414187981 */ /* 0x000ea8000c1e1b00 */
[----:B------:R-:W3:Y:S01]  /*0c30*/  LDG.E.64 R16, desc[UR4][R20.64+0x400] ;  /* 0x0004000414107981 */ /* 0x000ee2000c1e1b00 */
[----:B------:R-:W-:-:S03]  /*0c40*/  IMAD.WIDE.U32 R18, R2, 0x8, R4 ;  /* 0x0000000802127825 */ /* 0x000fc600078e0004 */
[----:B------:R-:W5:Y:S04]  /*0c50*/  LDG.E.64 R6, desc[UR4][R20.64+0x800] ;  /* 0x0008000414067981 */ /* 0x000f68000c1e1b00 */
[----:B------:R-:W5:Y:S04]  /*0c60*/  LDG.E.64 R4, desc[UR4][R18.64] ;  /* 0x0000000412047981 */ /* 0x000f68000c1e1b00 */
[----:B------:R-:W5:Y:S04]  /*0c70*/  LDG.E.64 R8, desc[UR4][R18.64+0x400] ;  /* 0x0004000412087981 */ /* 0x000f68000c1e1b00 */
[----:B------:R-:W5:Y:S04]  /*0c80*/  LDG.E.64 R10, desc[UR4][R18.64+0x800] ;  /* 0x00080004120a7981 */ /* 0x000f68000c1e1b00 */
[----:B------:R-:W5:Y:S04]  /*0c90*/  LDG.E.64 R12, desc[UR4][R20.64+0xc00] ;  /* 0x000c0004140c7981 */ /* 0x000f68000c1e1b00 */
[----:B------:R-:W5:Y:S01]  /*0ca0*/  LDG.E.64 R14, desc[UR4][R18.64+0xc00] ;  /* 0x000c0004120e7981 */ /* 0x000f62000c1e1b00 */
[----:B----4-:R-:W-:-:S04]  /*0cb0*/  IMAD.WIDE.U32 R22, R0, 0x4, R22 ;  /* 0x0000000400167825 */ /* 0x010fc800078e0016 */
[----:B------:R-:W-:Y:S01]  /*0cc0*/  IMAD.WIDE.U32 R2, R2, 0x8, R22 ;  /* 0x0000000802027825 */ /* 0x000fe200078e0016 */
[C---:B--2---:R-:W-:Y:S02]  /*0cd0*/  FSETP.GTU.FTZ.AND P3, PT, R24.reuse, UR6, PT ;  /* 0x0000000618007c0b */ /* 0x044fe4000bf7c000 */
[----:B---3--:R-:W-:Y:S02]  /*0ce0*/  FSETP.GTU.FTZ.AND P5, PT, R17, UR6, PT ;  /* 0x0000000611007c0b */ /* 0x008fe4000bfbc000 */
[----:B------:R-:W-:Y:S02]  /*0cf0*/  FSETP.GE.FTZ.AND P4, PT, R24, UR7, PT ;  /* 0x0000000718007c0b */ /* 0x000fe4000bf96000 */
[----:B------:R-:W-:Y:S02]  /*0d00*/  FSETP.GTU.FTZ.AND P6, PT, R25, UR6, PT ;  /* 0x0000000619007c0b */ /* 0x000fe4000bfdc000 */
[----:B-----5:R-:W-:Y:S02]  /*0d10*/  FSEL R4, R4, RZ, P3 ;  /* 0x000000ff04047208 */ /* 0x020fe40001800000 */
[----:B------:R-:W-:-:S02]  /*0d20*/  FSEL R9, R9, RZ, P5 ;  /* 0x000000ff09097208 */ /* 0x000fc40002800000 */
[----:B------:R-:W-:Y:S02]  /*0d30*/  FSETP.GTU.FTZ.AND P5, PT, R7, UR6, PT ;  /* 0x0000000607007c0b */ /* 0x000fe4000bfbc000 */
[----:B------:R-:W-:Y:S02]  /*0d40*/  FSEL R5, R5, RZ, P6 ;  /* 0x000000ff05057208 */ /* 0x000fe40003000000 */
[----:B------:R-:W-:Y:S02]  /*0d50*/  FSEL R4, R4, RZ, !P4 ;  /* 0x000000ff04047208 */ /* 0x000fe40006000000 */
[----:B------:R-:W-:Y:S02]  /*0d60*/  FSETP.GE.FTZ.AND P1, PT, R25, UR7, PT ;  /* 0x0000000719007c0b */ /* 0x000fe4000bf36000 */
[----:B------:R-:W-:Y:S02]  /*0d70*/  FSETP.GTU.FTZ.AND P2, PT, R16, UR6, PT ;  /* 0x0000000610007c0b */ /* 0x000fe4000bf5c000 */
[----:B------:R-:W-:-:S02]  /*0d80*/  FSETP.GTU.FTZ.AND P6, PT, R6, UR6, PT ;  /* 0x0000000606007c0b */ /* 0x000fc4000bfdc000 */
[----:B------:R-:W-:Y:S02]  /*0d90*/  FSEL R11, R11, RZ, P5 ;  /* 0x000000ff0b0b7208 */ /* 0x000fe40002800000 */
[----:B------:R-:W-:Y:S02]  /*0da0*/  FSETP.GTU.FTZ.AND P4, PT, R12, UR6, PT ;  /* 0x000000060c007c0b */ /* 0x000fe4000bf9c000 */
[----:B------:R-:W-:Y:S02]  /*0db0*/  FSETP.GTU.FTZ.AND P5, PT, R13, UR6, PT ;  /* 0x000000060d007c0b */ /* 0x000fe4000bfbc000 */
[----:B------:R-:W-:Y:S02]  /*0dc0*/  FSEL R8, R8, RZ, P2 ;  /* 0x000000ff08087208 */ /* 0x000fe40001000000 */
[----:B------:R-:W-:Y:S02]  /*0dd0*/  FSEL R10, R10, RZ, P6 ;  /* 0x000000ff0a0a7208 */ /* 0x000fe40003000000 */
[----:B------:R-:W-:-:S02]  /*0de0*/  FSEL R5, R5, RZ, !P1 ;  /* 0x000000ff05057208 */ /* 0x000fc40004800000 */
[----:B------:R-:W-:Y:S02]  /*0df0*/  FSEL R14, R14, RZ, P4 ;  /* 0x000000ff0e0e7208 */ /* 0x000fe40002000000 */
[----:B------:R-:W-:Y:S02]  /*0e00*/  FSETP.GE.FTZ.AND P0, PT, R16, UR7, PT ;  /* 0x0000000710007c0b */ /* 0x000fe4000bf16000 */
[----:B------:R-:W-:Y:S02]  /*0e10*/  FSETP.GE.FTZ.AND P3, PT, R17, UR7, PT ;  /* 0x0000000711007c0b */ /* 0x000fe4000bf76000 */
[----:B------:R-:W-:Y:S02]  /*0e20*/  FSETP.GE.FTZ.AND P2, PT, R6, UR7, PT ;  /* 0x0000000706007c0b */ /* 0x000fe4000bf56000 */
[----:B------:R-:W-:Y:S02]  /*0e30*/  FSETP.GE.FTZ.AND P6, PT, R7, UR7, PT ;  /* 0x0000000707007c0b */ /* 0x000fe4000bfd6000 */
[----:B------:R-:W-:-:S02]  /*0e40*/  FSETP.GE.FTZ.AND P1, PT, R12, UR7, PT ;  /* 0x000000070c007c0b */ /* 0x000fc4000bf36000 */
[----:B------:R-:W-:Y:S02]  /*0e50*/  FSETP.GE.FTZ.AND P4, PT, R13, UR7, PT ;  /* 0x000000070d007c0b */ /* 0x000fe4000bf96000 */
[----:B------:R-:W-:Y:S02]  /*0e60*/  FSEL R15, R15, RZ, P5 ;  /* 0x000000ff0f0f7208 */ /* 0x000fe40002800000 */
[----:B------:R-:W-:Y:S02]  /*0e70*/  FSEL R8, R8, RZ, !P0 ;  /* 0x000000ff08087208 */ /* 0x000fe40004000000 */
[----:B------:R-:W-:Y:S02]  /*0e80*/  FSEL R9, R9, RZ, !P3 ;  /* 0x000000ff09097208 */ /* 0x000fe40005800000 */
[----:B------:R-:W-:Y:S02]  /*0e90*/  FSEL R10, R10, RZ, !P2 ;  /* 0x000000ff0a0a7208 */ /* 0x000fe40005000000 */
[----:B------:R-:W-:-:S02]  /*0ea0*/  FSEL R11, R11, RZ, !P6 ;  /* 0x000000ff0b0b7208 */ /* 0x000fc40007000000 */
[----:B------:R-:W-:Y:S02]  /*0eb0*/  FSEL R14, R14, RZ, !P1 ;  /* 0x000000ff0e0e7208 */ /* 0x000fe40004800000 */
[----:B------:R-:W-:Y:S01]  /*0ec0*/  FSEL R15, R15, RZ, !P4 ;  /* 0x000000ff0f0f7208 */ /* 0x000fe20006000000 */
[----:B------:R-:W-:Y:S04]  /*0ed0*/  STG.E.64 desc[UR4][R2.64], R4 ;  /* 0x0000000402007986 */ /* 0x000fe8000c101b04 */
[----:B------:R-:W-:Y:S04]  /*0ee0*/  STG.E.64 desc[UR4][R2.64+0x400], R8 ;  /* 0x0004000802007986 */ /* 0x000fe8000c101b04 */
[----:B------:R-:W-:Y:S04]  /*0ef0*/  STG.E.64 desc[UR4][R2.64+0x800], R10 ;  /* 0x0008000a02007986 */ /* 0x000fe8000c101b04 */
[----:B------:R-:W-:Y:S01]  /*0f00*/  STG.E.64 desc[UR4][R2.64+0xc00], R14 ;  /* 0x000c000e02007986 */ /* 0x000fe2000c101b04 */
[----:B------:R-:W-:Y:S05]  /*0f10*/  EXIT ;  /* 0x000000000000794d */ /* 0x000fea0003800000 */
.L_x_2518:
        /* <DEDUP_REMOVED lines=14> */
.L_x_3338:


//--------------------- .text._ZN2at6native29vectorized_elementwise_kernelILi4EZZZNS0_65_GLOBAL__N__eb3311e5_27_ActivationHardtanhKernel_cu_9e10b42f_293624hardtanh_backward_kernelERNS_14TensorIteratorERKN3c106ScalarES8_ENKUlvE_clEvENKUlvE0_clEvEUlffE_St5arrayIPcLm3EEEEviT0_T1_ --------------------------
	.section	.text._ZN2at6native29vectorized_elementwise_kernelILi4EZZZNS0_65_GLOBAL__N__eb3311e5_27_ActivationHardtanhKernel_cu_9e10b42f_293624hardtanh_backward_kernelERNS_14TensorIteratorERKN3c106ScalarES8_ENKUlvE_clEvENKUlvE0_clEvEUlffE_St5arrayIPcLm3EEEEviT0_T1_,"ax",@progbits
	.align	128
        .global         _ZN2at6native29vectorized_elementwise_kernelILi4EZZZNS0_65_GLOBAL__N__eb3311e5_27_ActivationHardtanhKernel_cu_9e10b42f_293624hardtanh_backward_kernelERNS_14TensorIteratorERKN3c106ScalarES8_ENKUlvE_clEvENKUlvE0_clEvEUlffE_St5arrayIPcLm3EEEEviT0_T1_
        .type           _ZN2at6native29vectorized_elementwise_kernelILi4EZZZNS0_65_GLOBAL__N__eb3311e5_27_ActivationHardtanhKernel_cu_9e10b42f_293624hardtanh_backward_kernelERNS_14TensorIteratorERKN3c106ScalarES8_ENKUlvE_clEvENKUlvE0_clEvEUlffE_St5arrayIPcLm3EEEEviT0_T1_,@function
        .size           _ZN2at6native29vectorized_elementwise_kernelILi4EZZZNS0_65_GLOBAL__N__eb3311e5_27_ActivationHardtanhKernel_cu_9e10b42f_293624hardtanh_backward_kernelERNS_14TensorIteratorERKN3c106ScalarES8_ENKUlvE_clEvENKUlvE0_clEvEUlffE_St5arrayIPcLm3EEEEviT0_T1_,(.L_x_3339 - _ZN2at6native29vectorized_elementwise_kernelILi4EZZZNS0_65_GLOBAL__N__eb3311e5_27_ActivationHardtanhKernel_cu_9e10b42f_293624hardtanh_backward_kernelERNS_14TensorIteratorERKN3c106ScalarES8_ENKUlvE_clEvENKUlvE0_clEvEUlffE_St5arrayIPcLm3EEEEviT0_T1_)
        .other          _ZN2at6native29vectorized_elementwise_kernelILi4EZZZNS0_65_GLOBAL__N__eb3311e5_27_ActivationHardtanhKernel_cu_9e10b42f_293624hardtanh_backward_kernelERNS_14TensorIteratorERKN3c106ScalarES8_ENKUlvE_clEvENKUlvE0_clEvEUlffE_St5arrayIPcLm3EEEEviT0_T1_,@"STO_CUDA_ENTRY STV_DEFAULT"
_ZN2at6native29vectorized_elementwise_kernelILi4EZZZNS0_65_GLOBAL__N__eb3311e5_27_ActivationHardtanhKernel_cu_9e10b42f_293624hardtanh_backward_kernelERNS_14TensorIteratorERKN3c106ScalarES8_ENKUlvE_clEvENKUlvE0_clEvEUlffE_St5arrayIPcLm3EEEEviT0_T1_:
.text._ZN2at6native29vectorized_elementwise_kernelILi4EZZZNS0_65_GLOBAL__N__eb3311e5_27_ActivationHardtanhKernel_cu_9e10b42f_293624hardtanh_backward_kernelERNS_14TensorIteratorERKN3c106ScalarES8_ENKUlvE_clEvENKUlvE0_clEvEUlffE_St5arrayIPcLm3EEEEviT0_T1_:
        /* <DEDUP_REMOVED lines=141> */
.L_x_2522:
[----:B------:R-:W-:-:S13]  /*08d0*/  ISETP.GE.U32.AND P0, PT, R3, R2, PT ;  /* 0x000000020300720c */ /* 0x000fda0003f06070 */
[----:B------:R-:W-:Y:S05]  /*08e0*/  @P0 BRA `(.L_x_2524) ;  /* 0x0000000000300947 */ /* 0x000fea0003800000 */
[----:B0-----:R-:W0:Y:S01]  /*08f0*/  LDC.64 R10, c[0x0][0x398] ;  /* 0x0000e600ff0a7b82 */ /* 0x001e220000000a00 */
[----:B------:R-:W-:Y:S02]  /*0900*/  IMAD.IADD R13, R0, 0x1, R3 ;  /* 0x00000001000d7824 */ /* 0x000fe400078e0203 */
[----:B------:R-:W-:Y:S02]  /*0910*/  VIADD R3, R3, 0x80 ;  /* 0x0000008003037836 */ /* 0x000fe40000000000 */
[----:B0-----:R-:W-:-:S05]  /*0920*/  IMAD.WIDE.U32 R10, R13, 0x4, R10 ;  /* 0x000000040d0a7825 */ /* 0x001fca00078e000a */
[----:B------:R1:W-:Y:S02]  /*0930*/  STG.E desc[UR4][R10.64], R9 ;  /* 0x000000090a007986 */ /* 0x0003e4000c101904 */
.L_x_2523:
[----:B------:R-:W-:-:S13]  /*0940*/  ISETP.GE.U32.AND P0, PT, R3, R2, PT ;  /* 0x000000020300720c */ /* 0x000fda0003f06070 */
[----:B------:R-:W-:Y:S05]  /*0950*/  @P0 BRA `(.L_x_2525) ;  /* 0x0000000000300947 */ /* 0x000fea0003800000 */
[----:B-1----:R-:W1:Y:S01]  /*0960*/  LDC.64 R10, c[0x0][0x398] ;  /* 0x0000e600ff0a7b82 */ /* 0x002e620000000a00 */
[----:B------:R-:W-:Y:S02]  /*0970*/  IMAD.IADD R9, R0, 0x1, R3 ;  /* 0x0000000100097824 */ /* 0x000fe400078e0203 */
[----:B------:R-:W-:Y:S02]  /*0980*/  VIADD R3, R3, 0x80 ;  /* 0x0000008003037836 */ /* 0x000fe40000000000 */
[----:B-1----:R-:W-:-:S05]  /*0990*/  IMAD.WIDE.U32 R10, R9, 0x4, R10 ;  /* 0x00000004090a7825 */ /* 0x002fca00078e000a */
[----:B------:R1:W-:Y:S02]  /*09a0*/  STG.E desc[UR4][R10.64], R4 ;  /* 0x000000040a007986 */ /* 0x0003e4000c101904 */
.L_x_2524:
[----:B------:R-:W-:-:S13]  /*09b0*/  ISETP.GE.U32.AND P0, PT, R3, R2, PT ;  /* 0x000000020300720c */ /* 0x000fda0003f06070 */
[----:B------:R-:W-:Y:S05]  /*09c0*/  @P0 BRA `(.L_x_2526) ;  /* 0x0000000000340947 */ /* 0x000fea0003800000 */
[----:B01----:R-:W0:Y:S01]  /*09d0*/  LDC.64 R10, c[0x0][0x398] ;  /* 0x0000e600ff0a7b82 */ /* 0x003e220000000a00 */
[----:B------:R-:W-:Y:S02]  /*09e0*/  IMAD.IADD R9, R0, 0x1, R3 ;  /* 0x0000000100097824 */ /* 0x000fe400078e0203 */
[----:B------:R-:W-:Y:S02]  /*09f0*/  VIADD R3, R3, 0x80 ;  /* 0x0000008003037836 */ /* 0x000fe40000000000 */
[----:B0-----:R-:W-:-:S05]  /*0a00*/  IMAD.WIDE.U32 R10, R9, 0x4, R10 ;  /* 0x00000004090a7825 */ /* 0x001fca00078e000a */
[----:B------:R2:W-:Y:S02]  /*0a10*/  STG.E desc[UR4][R10.64], R8 ;  /* 0x000000080a007986 */ /* 0x0005e4000c101904 */
.L_x_2525:
        /* <DEDUP_REMOVED lines=8> */
.L_x_2526:
[----:B------:R-:W-:Y:S05]  /*0aa0*/  BSYNC.RELIABLE B1 ;  /* 0x0000000000017941 */ /* 0x000fea0003800100 */
.L_x_2521:
[----:B------:R-:W-:-:S13]  /*0ab0*/  ISETP.GE.U32.AND P0, PT, R3, R2, PT ;  /* 0x000000020300720c */ /* 0x000fda0003f06070 */
[----:B--2---:R-:W2:Y:S01]  /*0ac0*/  @!P0 LDC.64 R8, c[0x0][0x398] ;  /* 0x0000e600ff088b82 */ /* 0x004ea20000000a00 */
[----:B01----:R-:W-:Y:S02]  /*0ad0*/  @!P0 IMAD.IADD R11, R0, 0x1, R3 ;  /* 0x00000001000b8824 */ /* 0x003fe400078e0203 */
[----:B------:R-:W-:Y:S02]  /*0ae0*/  @!P0 VIADD R3, R3, 0x80 ;  /* 0x0000008003038836 */ /* 0x000fe40000000000 */
[----:B--2---:R-:W-:-:S05]  /*0af0*/  @!P0 IMAD.WIDE.U32 R8, R11, 0x4, R8 ;  /* 0x000000040b088825 */ /* 0x004fca00078e0008 */
[----:B------:R3:W-:Y:S02]  /*0b00*/  @!P0 STG.E desc[UR4][R8.64], R7 ;  /* 0x0000000708008986 */ /* 0x0007e4000c101904 */
.L_x_2527:
[----:B------:R-:W-:Y:S05]  /*0b10*/  BSYNC.RECONVERGENT B0 ;  /* 0x0000000000007941 */ /* 0x000fea0003800200 */
.L_x_2520:
        /* <DEDUP_REMOVED lines=8> */
.L_x_2519:
        /* <DEDUP_REMOVED lines=8> */
[----:B------:R-:W2:Y:S04]  /*0c20*/  LDG.E.128 R16, desc[UR4][R22.64] ;  /* 0x0000000416107981 */ /* 0x000ea8000c1e1d00 */
[----:B------:R-:W3:Y:S01]  /*0c30*/  LDG.E.128 R8, desc[UR4][R22.64+0x800] ;  /* 0x0008000416087981 */ /* 0x000ee2000c1e1d00 */
[----:B------:R-:W-:-:S05]  /*0c40*/  IMAD.WIDE.U32 R20, R2, 0x10, R4 ;  /* 0x0000001002147825 */ /* 0x000fca00078e0004 */
[----:B------:R-:W5:Y:S04]  /*0c50*/  LDG.E.128 R12, desc[UR4][R20.64] ;  /* 0x00000004140c7981 */ /* 0x000f68000c1e1d00 */
[----:B------:R-:W4:Y:S01]  /*0c60*/  LDG.E.128 R4, desc[UR4][R20.64+0x800] ;  /* 0x0008000414047981 */ /* 0x000f22000c1e1d00 */
[C---:B--2---:R-:W-:Y:S02]  /*0c70*/  FSETP.GTU.FTZ.AND P1, PT, R16.reuse, UR6, PT ;  /* 0x0000000610007c0b */ /* 0x044fe4000bf3c000 */
[C---:B------:R-:W-:Y:S02]  /*0c80*/  FSETP.GTU.FTZ.AND P2, PT, R17.reuse, UR6, PT ;  /* 0x0000000611007c0b */ /* 0x040fe4000bf5c000 */
[----:B------:R-:W-:Y:S02]  /*0c90*/  FSETP.GE.FTZ.AND P4, PT, R16, UR7, PT ;  /* 0x0000000710007c0b */ /* 0x000fe4000bf96000 */
[----:B------:R-:W-:-:S02]  /*0ca0*/  FSETP.GE.FTZ.AND P5, PT, R17, UR7, PT ;  /* 0x0000000711007c0b */ /* 0x000fc4000bfb6000 */
[----:B-----5:R-:W-:Y:S02]  /*0cb0*/  FSEL R12, R12, RZ, P1 ;  /* 0x000000ff0c0c7208 */ /* 0x020fe40000800000 */
[----:B------:R-:W-:Y:S02]  /*0cc0*/  FSEL R13, R13, RZ, P2 ;  /* 0x000000ff0d0d7208 */ /* 0x000fe40001000000 */
[----:B---3--:R-:W-:Y:S02]  /*0cd0*/  FSETP.GTU.FTZ.AND P2, PT, R8, UR6, PT ;  /* 0x0000000608007c0b */ /* 0x008fe4000bf5c000 */
[----:B------:R-:W-:Y:S02]  /*0ce0*/  FSEL R12, R12, RZ, !P4 ;  /* 0x000000ff0c0c7208 */ /* 0x000fe40006000000 */
[----:B------:R-:W-:Y:S02]  /*0cf0*/  FSEL R13, R13, RZ, !P5 ;  /* 0x000000ff0d0d7208 */ /* 0x000fe40006800000 */
[----:B------:R-:W-:-:S02]  /*0d00*/  FSETP.GTU.FTZ.AND P3, PT, R18, UR6, PT ;  /* 0x0000000612007c0b */ /* 0x000fc4000bf7c000 */
[----:B------:R-:W-:Y:S02]  /*0d10*/  FSETP.GTU.FTZ.AND P6, PT, R19, UR6, PT ;  /* 0x0000000613007c0b */ /* 0x000fe4000bfdc000 */
[----:B------:R-:W-:Y:S02]  /*0d20*/  FSETP.GTU.FTZ.AND P4, PT, R9, UR6, PT ;  /* 0x0000000609007c0b */ /* 0x000fe4000bf9c000 */
[----:B------:R-:W-:Y:S02]  /*0d30*/  FSETP.GTU.FTZ.AND P5, PT, R10, UR6, PT ;  /* 0x000000060a007c0b */ /* 0x000fe4000bfbc000 */
[----:B----4-:R-:W-:Y:S02]  /*0d40*/  FSEL R4, R4, RZ, P2 ;  /* 0x000000ff04047208 */ /* 0x010fe40001000000 */
[----:B------:R-:W-:Y:S01]  /*0d50*/  FSETP.GTU.FTZ.AND P2, PT, R11, UR6, PT ;  /* 0x000000060b007c0b */ /* 0x000fe2000bf5c000 */
[----:B------:R-:W-:Y:S01]  /*0d60*/  IMAD.WIDE.U32 R16, R0, 0x4, R24 ;  /* 0x0000000400107825 */ /* 0x000fe200078e0018 */
[----:B------:R-:W-:-:S02]  /*0d70*/  FSEL R14, R14, RZ, P3 ;  /* 0x000000ff0e0e7208 */ /* 0x000fc40001800000 */
[----:B------:R-:W-:Y:S02]  /*0d80*/  FSEL R15, R15, RZ, P6 ;  /* 0x000000ff0f0f7208 */ /* 0x000fe40003000000 */
[----:B------:R-:W-:Y:S02]  /*0d90*/  FSEL R5, R5, RZ, P4 ;  /* 0x000000ff05057208 */ /* 0x000fe40002000000 */
[----:B------:R-:W-:Y:S02]  /*0da0*/  FSEL R6, R6, RZ, P5 ;  /* 0x000000ff06067208 */ /* 0x000fe40002800000 */
[----:B------:R-:W-:Y:S02]  /*0db0*/  FSETP.GE.FTZ.AND P0, PT, R18, UR7, PT ;  /* 0x0000000712007c0b */ /* 0x000fe4000bf16000 */
[----:B------:R-:W-:Y:S02]  /*0dc0*/  FSETP.GE.FTZ.AND P1, PT, R19, UR7, PT ;  /* 0x0000000713007c0b */ /* 0x000fe4000bf36000 */
[----:B------:R-:W-:-:S02]  /*0dd0*/  FSETP.GE.FTZ.AND P3, PT, R8, UR7, PT ;  /* 0x0000000708007c0b */ /* 0x000fc4000bf76000 */
[----:B------:R-:W-:Y:S02]  /*0de0*/  FSETP.GE.FTZ.AND P6, PT, R9, UR7, PT ;  /* 0x0000000709007c0b */ /* 0x000fe4000bfd6000 */
[----:B------:R-:W-:Y:S02]  /*0df0*/  FSETP.GE.FTZ.AND P4, PT, R10, UR7, PT ;  /* 0x000000070a007c0b */ /* 0x000fe4000bf96000 */
[----:B------:R-:W-:Y:S02]  /*0e00*/  FSETP.GE.FTZ.AND P5, PT, R11, UR7, PT ;  /* 0x000000070b007c0b */ /* 0x000fe4000bfb6000 */
[----:B------:R-:W-:Y:S01]  /*0e10*/  FSEL R7, R7, RZ, P2 ;  /* 0x000000ff07077208 */ /* 0x000fe20001000000 */
[----:B------:R-:W-:Y:S01]  /*0e20*/  IMAD.WIDE.U32 R2, R2, 0x10, R16 ;  /* 0x0000001002027825 */ /* 0x000fe200078e0010 */
[----:B------:R-:W-:Y:S02]  /*0e30*/  FSEL R14, R14, RZ, !P0 ;  /* 0x000000ff0e0e7208 */ /* 0x000fe40004000000 */
[----:B------:R-:W-:-:S02]  /*0e40*/  FSEL R15, R15, RZ, !P1 ;  /* 0x000000ff0f0f7208 */ /* 0x000fc40004800000 */
[----:B------:R-:W-:Y:S02]  /*0e50*/  FSEL R4, R4, RZ, !P3 ;  /* 0x000000ff04047208 */ /* 0x000fe40005800000 */
[----:B------:R-:W-:Y:S02]  /*0e60*/  FSEL R5, R5, RZ, !P6 ;  /* 0x000000ff05057208 */ /* 0x000fe40007000000 */
[----:B------:R-:W-:Y:S02]  /*0e70*/  FSEL R6, R6, RZ, !P4 ;  /* 0x000000ff06067208 */ /* 0x000fe40006000000 */
[----:B------:R-:W-:Y:S01]  /*0e80*/  FSEL R7, R7, RZ, !P5 ;  /* 0x000000ff07077208 */ /* 0x000fe20006800000 */
[----:B------:R-:W-:Y:S04]  /*0e90*/  STG.E.128 desc[UR4][R2.64], R12 ;  /* 0x0000000c02007986 */ /* 0x000fe8000c101d04 */
[----:B------:R-:W-:Y:S01]  /*0ea0*/  STG.E.128 desc[UR4][R2.64+0x800], R4 ;  /* 0x0008000402007986 */ /* 0x000fe2000c101d04 */
[----:B------:R-:W-:Y:S05]  /*0eb0*/  EXIT ;  /* 0x000000000000794d */ /* 0x000fea0003800000 */
.L_x_2528:
        /* <DEDUP_REMOVED lines=12> */
.L_x_3339:


//--------------------- .text._ZN2at6native29vectorized_elementwise_kernelILi8EZZZNS0_65_GLOBAL__N__eb3311e5_27_ActivationHardtanhKernel_cu_9e10b42f_293624hardtanh_backward_kernelERNS_14TensorIteratorERKN3c106ScalarES8_ENKUlvE_clEvENKUlvE0_clEvEUlffE_St5arrayIPcLm3EEEEviT0_T1_ --------------------------
	.section	.text._ZN2at6native29vectorized_elementwise_kernelILi8EZZZNS0_65_GLOBAL__N__eb3311e5_27_ActivationHardtanhKernel_cu_9e10b42f_293624hardtanh_backward_kernelERNS_14TensorIteratorERKN3c106ScalarES8_ENKUlvE_clEvENKUlvE0_clEvEUlffE_St5arrayIPcLm3EEEEviT0_T1_,"ax",@progbits
	.align	128
        .global         _ZN2at6native29vectorized_elementwise_kernelILi8EZZZNS0_65_GLOBAL__N__eb3311e5_27_ActivationHardtanhKernel_cu_9e10b42f_293624hardtanh_backward_kernelERNS_14TensorIteratorERKN3c106ScalarES8_ENKUlvE_clEvENKUlvE0_clEvEUlffE_St5arrayIPcLm3EEEEviT0_T1_
        .type           _ZN2at6native29vectorized_elementwise_kernelILi8EZZZNS0_65_GLOBAL__N__eb3311e5_27_ActivationHardtanhKernel_cu_9e10b42f_293624hardtanh_backward_kernelERNS_14TensorIteratorERKN3c106ScalarES8_ENKUlvE_clEvENKUlvE0_clEvEUlffE_St5arrayIPcLm3EEEEviT0_T1_,@function
        .size           _ZN2at6native29vectorized_elementwise_kernelILi8EZZZNS0_65_GLOBAL__N__eb3311e5_27_ActivationHardtanhKernel_cu_9e10b42f_293624hardtanh_backward_kernelERNS_14TensorIteratorERKN3c106ScalarES8_ENKUlvE_clEvENKUlvE0_clEvEUlffE_St5arrayIPcLm3EEEEviT0_T1_,(.L_x_3340 - _ZN2at6native29vectorized_elementwise_kernelILi8EZZZNS0_65_GLOBAL__N__eb3311e5_27_ActivationHardtanhKernel_cu_9e10b42f_293624hardtanh_backward_kernelERNS_14TensorIteratorERKN3c106ScalarES8_ENKUlvE_clEvENKUlvE0_clEvEUlffE_St5arrayIPcLm3EEEEviT0_T1_)
        .other          _ZN2at6native29vectorized_elementwise_kernelILi8EZZZNS0_65_GLOBAL__N__eb3311e5_27_ActivationHardtanhKernel_cu_9e10b42f_293624hardtanh_backward_kernelERNS_14TensorIteratorERKN3c106ScalarES8_ENKUlvE_clEvENKUlvE0_clEvEUlffE_St5arrayIPcLm3EEEEviT0_T1_,@"STO_CUDA_ENTRY STV_DEFAULT"
_ZN2at6native29vectorized_elementwise_kernelILi8EZZZNS0_65_GLOBAL__N__eb3311e5_27_ActivationHardtanhKernel_cu_9e10b42f_293624hardtanh_backward_kernelERNS_14TensorIteratorERKN3c106ScalarES8_ENKUlvE_clEvENKUlvE0_clEvEUlffE_St5arrayIPcLm3EEEEviT0_T1_:
.text._ZN2at6native29vectorized_elementwise_kernelILi8EZZZNS0_65_GLOBAL__N__eb3311e5_27_ActivationHardtanhKernel_cu_9e10b42f_293624hardtanh_backward_kernelERNS_14TensorIteratorERKN3c106ScalarES8_ENKUlvE_clEvENKUlvE0_clEvEUlffE_St5arrayIPcLm3EEEEviT0_T1_:
[----:B------:R-:W-:Y:S01]  /*0000*/  LDC R1, c[0x0][0x37c] ;  /* 0x0000df00ff017b82 */ /* 0x000fe20000000800 */
[----:B------:R-:W-:Y:S05]  /*0010*/  EXIT ;  /* 0x000000000000794d */ /* 0x000fea0003800000 */
.L_x_2529:
        /* <DEDUP_REMOVED lines=14> */
.L_x_3340:


//--------------------- .text._ZN2at6native18elementwise_kernelILi128ELi4EZNS0_15gpu_kernel_implIZZZNS0_65_GLOBAL__N__eb3311e5_27_ActivationHardtanhKernel_cu_9e10b42f_293624hardtanh_backward_kernelERNS_14TensorIteratorERKN3c106ScalarES9_ENKUlvE_clEvENKUlvE_clEvEUlddE_EEvRNS_18TensorIteratorBaseERKT_EUliE_EEviT1_ --------------------------
	.section	.text._ZN2at6native18elementwise_kernelILi128ELi4EZNS0_15gpu_kernel_implIZZZNS0_65_GLOBAL__N__eb3311e5_27_ActivationHardtanhKernel_cu_9e10b42f_293624hardtanh_backward_kernelERNS_14TensorIteratorERKN3c106ScalarES9_ENKUlvE_clEvENKUlvE_clEvEUlddE_EEvRNS_18TensorIteratorBaseERKT_EUliE_EEviT1_,"ax",@progbits
	.align	128
        .global         _ZN2at6native18elementwise_kernelILi128ELi4EZNS0_15gpu_kernel_implIZZZNS0_65_GLOBAL__N__eb3311e5_27_ActivationHardtanhKernel_cu_9e10b42f_293624hardtanh_backward_kernelERNS_14TensorIteratorERKN3c106ScalarES9_ENKUlvE_clEvENKUlvE_clEvEUlddE_EEvRNS_18TensorIteratorBaseERKT_EUliE_EEviT1_
        .type           _ZN2at6native18elementwise_kernelILi128ELi4EZNS0_15gpu_kernel_implIZZZNS0_65_GLOBAL__N__eb3311e5_27_ActivationHardtanhKernel_cu_9e10b42f_293624hardtanh_backward_kernelERNS_14TensorIteratorERKN3c106ScalarES9_ENKUlvE_clEvENKUlvE_clEvEUlddE_EEvRNS_18TensorIteratorBaseERKT_EUliE_EEviT1_,@function
        .size           _ZN2at6native18elementwise_kernelILi128ELi4EZNS0_15gpu_kernel_implIZZZNS0_65_GLOBAL__N__eb3311e5_27_ActivationHardtanhKernel_cu_9e10b42f_293624hardtanh_backward_kernelERNS_14TensorIteratorERKN3c106ScalarES9_ENKUlvE_clEvENKUlvE_clEvEUlddE_EEvRNS_18TensorIteratorBaseERKT_EUliE_EEviT1_,(.L_x_3341 - _ZN2at6native18elementwise_kernelILi128ELi4EZNS0_15gpu_kernel_implIZZZNS0_65_GLOBAL__N__eb3311e5_27_ActivationHardtanhKernel_cu_9e10b42f_293624hardtanh_backward_kernelERNS_14TensorIteratorERKN3c106ScalarES9_ENKUlvE_clEvENKUlvE_clEvEUlddE_EEvRNS_18TensorIteratorBaseERKT_EUliE_EEviT1_)
        .other          _ZN2at6native18elementwise_kernelILi128ELi4EZNS0_15gpu_kernel_implIZZZNS0_65_GLOBAL__N__eb3311e5_27_ActivationHardtanhKernel_cu_9e10b42f_293624hardtanh_backward_kernelERNS_14TensorIteratorERKN3c106ScalarES9_ENKUlvE_clEvENKUlvE_clEvEUlddE_EEvRNS_18TensorIteratorBaseERKT_EUliE_EEviT1_,@"STO_CUDA_ENTRY STV_DEFAULT"
_ZN2at6native18elementwise_kernelILi128ELi4EZNS0_15gpu_kernel_implIZZZNS0_65_GLOBAL__N__eb3311e5_27_ActivationHardtanhKernel_cu_9e10b42f_293624hardtanh_backward_kernelERNS_14TensorIteratorERKN3c106ScalarES9_ENKUlvE_clEvENKUlvE_clEvEUlddE_EEvRNS_18TensorIteratorBaseERKT_EUliE_EEviT1_:
.text._ZN2at6native18elementwise_kernelILi128ELi4EZNS0_15gpu_kernel_implIZZZNS0_65_GLOBAL__N__eb3311e5_27_ActivationHardtanhKernel_cu_9e10b42f_293624hardtanh_backward_kernelERNS_14TensorIteratorERKN3c106ScalarES9_ENKUlvE_clEvENKUlvE_clEvEUlddE_EEvRNS_18TensorIteratorBaseERKT_EUliE_EEviT1_:
        /* <DEDUP_REMOVED lines=20> */
[----:B------:R-:W-:Y:S02]  /*0140*/  HFMA2 R18, -RZ, RZ, 0, 0 ;  /* 0x00000000ff127431 */ /* 0x000fe400000001ff */
        /* <DEDUP_REMOVED lines=351> */
.L_x_2532:
[----:B------:R-:W0:Y:S01]  /*1740*/  LDCU.64 UR6, c[0x0][0x5f0] ;  /* 0x0000be00ff0677ac */ /* 0x000e220008000a00 */
[----:B------:R-:W-:Y:S01]  /*1750*/  BSSY.RECONVERGENT B6, `(.L_x_2533) ;  /* 0x00000ec000067945 */ /* 0x000fe20003800200 */
        /* <DEDUP_REMOVED lines=14> */
[----:B--2---:R4:W0:Y:S02]  /*1840*/  I2F.F64.S16 R16, R2 ;  /* 0x0000000200107312 */ /* 0x0048240000101c00 */
[----:B0---4-:R-:W-:Y:S05]  /*1850*/  BRA `(.L_x_2539) ;  /* 0x0000000c006c7947 */ /* 0x011fea0003800000 */
.L_x_2537:
[----:B------:R-:W2:Y:S02]  /*1860*/  LDG.E.U8 R2, desc[UR36][R2.64] ;  /* 0x0000002402027981 */ /* 0x000ea4000c1e1100 */
[----:B--2---:R4:W0:Y:S02]  /*1870*/  I2F.F64.U16 R16, R2 ;  /* 0x0000000200107312 */ /* 0x0048240000101800 */
[----:B0---4-:R-:W-:Y:S05]  /*1880*/  BRA `(.L_x_2539) ;  /* 0x0000000c00607947 */ /* 0x011fea0003800000 */
.L_x_2536:
[----:B------:R-:W-:-:S09]  /*1890*/  UISETP.NE.AND UP0, UPT, UR4, 0x2, UPT ;  /* 0x000000020400788c */ /* 0x000fd2000bf05270 */
[----:B------:R-:W-:Y:S05]  /*18a0*/  BRA.U !UP0, `(.L_x_2540) ;  /* 0x0000000108287547 */ /* 0x000fea000b800000 */
[----:B------:R-:W-:-:S09]  /*18b0*/  UISETP.NE.AND UP0, UPT, UR4, 0x3, UPT ;  /* 0x000000030400788c */ /* 0x000fd2000bf05270 */
[----:B------:R-:W-:Y:S05]  /*18c0*/  BRA.U !UP0, `(.L_x_2541) ;  /* 0x0000000108147547 */ /* 0x000fea000b800000 */
[----:B------:R-:W-:-:S09]  /*18d0*/  UISETP.NE.AND UP0, UPT, UR4, 0x4, UPT ;  /* 0x000000040400788c */ /* 0x000fd2000bf05270 */
[----:B------:R-:W-:Y:S05]  /*18e0*/  BRA.U UP0, `(.L_x_2538) ;  /* 0x0000000900bc7547 */ /* 0x000fea000b800000 */
[----:B------:R-:W2:Y:S02]  /*18f0*/  LDG.E.64 R16, desc[UR36][R2.64] ;  /* 0x0000002402107981 */ /* 0x000ea4000c1e1b00 */
[----:B--2---:R-:W4:Y:S02]  /*1900*/  I2F.F64.S64 R16, R16 ;  /* 0x0000001000107312 */ /* 0x004f240000301c00 */
[----:B----4-:R-:W-:Y:S05]  /*1910*/  BRA `(.L_x_2539) ;  /* 0x0000000c003c7947 */ /* 0x010fea0003800000 */
.L_x_2541:
[----:B------:R-:W2:Y:S02]  /*1920*/  LDG.E R2, desc[UR36][R2.64] ;  /* 0x0000002402027981 */ /* 0x000ea4000c1e1900 */
[----:B--2---:R4:W0:Y:S02]  /*1930*/  I2F.F64 R16, R2 ;  /* 0x0000000200107312 */ /* 0x0048240000201c00 */
[----:B0---4-:R-:W-:Y:S05]  /*1940*/  BRA `(.L_x_2539) ;  /* 0x0000000c00307947 */ /* 0x011fea0003800000 */
.L_x_2540:
[----:B------:R-:W2:Y:S02]  /*1950*/  LDG.E.U16 R2, desc[UR36][R2.64] ;  /* 0x0000002402027981 */ /* 0x000ea4000c1e1500 */
[----:B--2---:R4:W0:Y:S02]  /*1960*/  I2F.F64.S16 R16, R2 ;  /* 0x0000000200107312 */ /* 0x0048240000101c00 */
[----:B0---4-:R-:W-:Y:S05]  /*1970*/  BRA `(.L_x_2539) ;  /* 0x0000000c00247947 */ /* 0x011fea0003800000 */
.L_x_2535:
[----:B------:R-:W-:-:S09]  /*1980*/  UISETP.GT.AND UP0, UPT, UR4, 0x6, UPT ;  /* 0x000000060400788c */ /* 0x000fd2000bf04270 */
[----:B------:R-:W-:Y:S05]  /*1990*/  BRA.U UP0, `(.L_x_2542) ;  /* 0x0000000100347547 */ /* 0x000fea000b800000 */
[----:B------:R-:W-:-:S09]  /*19a0*/  UISETP.NE.AND UP0, UPT, UR4, 0x5, UPT ;  /* 0x000000050400788c */ /* 0x000fd2000bf05270 */
[----:B------:R-:W-:Y:S05]  /*19b0*/  BRA.U !UP0, `(.L_x_2543) ;  /* 0x0000000108187547 */ /* 0x000fea000b800000 */
[----:B------:R-:W-:-:S09]  /*19c0*/  UISETP.NE.AND UP0, UPT, UR4, 0x6, UPT ;  /* 0x000000060400788c */ /* 0x000fd2000bf05270 */
[----:B------:R-:W-:Y:S05]  /*19d0*/  BRA.U UP0, `(.L_x_2538) ;  /* 0x0000000900807547 */ /* 0x000fea000b800000 */
[----:B------:R-:W2:Y:S02]  /*19e0*/  LDG.E R16, desc[UR36][R2.64] ;  /* 0x0000002402107981 */ /* 0x000ea4000c1e1900 */
[----:B--2---:R-:W-:-:S06]  /*19f0*/  FMUL.FTZ R16, R16, 1 ;  /* 0x3f80000010107820 */ /* 0x004fcc0000410000 */
[----:B------:R-:W3:Y:S02]  /*1a00*/  F2F.F64.F32 R16, R16 ;  /* 0x0000001000107310 */ /* 0x000ee40000201800 */
[----:B---3--:R-:W-:Y:S05]  /*1a10*/  BRA `(.L_x_2539) ;  /* 0x0000000800fc7947 */ /* 0x008fea0003800000 */
.L_x_2543:
[----:B------:R-:W2:Y:S02]  /*1a20*/  LDG.E.U16 R0, desc[UR36][R2.64] ;  /* 0x0000002402007981 */ /* 0x000ea4000c1e1500 */
[----:B--2---:R-:W-:-:S05]  /*1a30*/  HADD2.F32 R0, -RZ, R0.H0_H0 ;  /* 0x20000000ff007230 */ /* 0x004fca0000004100 */
[----:B------:R-:W-:-:S04]  /*1a40*/  FMUL.FTZ R0, R0, 1 ;  /* 0x3f80000000007820 */ /* 0x000fc80000410000 */
[----:B------:R3:W4:Y:S02]  /*1a50*/  F2F.F64.F32 R16, R0 ;  /* 0x0000000000107310 */ /* 0x0007240000201800 */
[----:B---34-:R-:W-:Y:S05]  /*1a60*/  BRA `(.L_x_2539) ;  /* 0x0000000800e87947 */ /* 0x018fea0003800000 */
.L_x_2542:
[----:B------:R-:W-:-:S09]  /*1a70*/  UISETP.NE.AND UP0, UPT, UR4, 0x7, UPT ;  /* 0x000000070400788c */ /* 0x000fd2000bf05270 */
[----:B------:R-:W-:Y:S05]  /*1a80*/  BRA.U !UP0, `(.L_x_2544) ;  /* 0x0000000108347547 */ /* 0x000fea000b800000 */
[----:B------:R-:W-:-:S09]  /*1a90*/  UISETP.NE.AND UP0, UPT, UR4, 0x8, UPT ;  /* 0x000000080400788c */ /* 0x000fd2000bf05270 */
[----:B------:R-:W-:Y:S05]  /*1aa0*/  BRA.U !UP0, `(.L_x_2545) ;  /* 0x0000000108187547 */ /* 0x000fea000b800000 */
[----:B------:R-:W-:-:S09]  /*1ab0*/  UISETP.NE.AND UP0, UPT, UR4, 0x9, UPT ;  /* 0x000000090400788c */ /* 0x000fd2000bf05270 */
[----:B------:R-:W-:Y:S05]  /*1ac0*/  BRA.U UP0, `(.L_x_2538) ;  /* 0x0000000900447547 */ /* 0x000fea000b800000 */
[----:B------:R-:W2:Y:S02]  /*1ad0*/  LDG.E R2, desc[UR36][R2.64] ;  /* 0x0000002402027981 */ /* 0x000ea4000c1e1900 */
[----:B--2---:R-:W-:-:S06]  /*1ae0*/  FMUL.FTZ R16, R2, 1 ;  /* 0x3f80000002107820 */ /* 0x004fcc0000410000 */
[----:B------:R-:W4:Y:S02]  /*1af0*/  F2F.F64.F32 R16, R16 ;  /* 0x0000001000107310 */ /* 0x000f240000201800 */
[----:B----4-:R-:W-:Y:S05]  /*1b00*/  BRA `(.L_x_2539) ;  /* 0x0000000800c07947 */ /* 0x010fea0003800000 */
.L_x_2545:
[----:B------:R-:W2:Y:S02]  /*1b10*/  LDG.E.U16 R2, desc[UR36][R2.64] ;  /* 0x0000002402027981 */ /* 0x000ea4000c1e1500 */
[----:B--2---:R-:W-:-:S05]  /*1b20*/  HADD2.F32 R0, -RZ, R2.H0_H0 ;  /* 0x20000002ff007230 */ /* 0x004fca0000004100 */
[----:B------:R-:W-:-:S04]  /*1b30*/  FMUL.FTZ R0, R0, 1 ;  /* 0x3f80000000007820 */ /* 0x000fc80000410000 */
[----:B------:R4:W0:Y:S02]  /*1b40*/  F2F.F64.F32 R16, R0 ;  /* 0x0000000000107310 */ /* 0x0008240000201800 */
[----:B0---4-:R-:W-:Y:S05]  /*1b50*/  BRA `(.L_x_2539) ;  /* 0x0000000800ac7947 */ /* 0x011fea0003800000 */
.L_x_2544:
[----:B------:R3:W5:Y:S01]  /*1b60*/  LDG.E.64 R16, desc[UR36][R2.64] ;  /* 0x0000002402107981 */ /* 0x000762000c1e1b00 */
[----:B------:R-:W-:Y:S05]  /*1b70*/  BRA `(.L_x_2539) ;  /* 0x0000000800a47947 */ /* 0x000fea0003800000 */
.L_x_2534:
        /* <DEDUP_REMOVED lines=8> */
[----:B------:R-:W2:Y:S01]  /*1c00*/  LDG.E.U8 R2, desc[UR36][R2.64] ;  /* 0x0000002402027981 */ /* 0x000ea2000c1e1100 */
[----:B------:R-:W-:Y:S01]  /*1c10*/  IMAD.MOV.U32 R16, RZ, RZ, RZ ;  /* 0x000000ffff107224 */ /* 0x000fe200078e00ff */
[----:B--2---:R-:W-:-:S04]  /*1c20*/  ISETP.NE.AND P0, PT, R2, RZ, PT ;  /* 0x000000ff0200720c */ /* 0x004fc80003f05270 */
[----:B------:R-:W-:Y:S01]  /*1c30*/  FSEL R17, RZ, 1.875, !P0 ;  /* 0x3ff00000ff117808 */ /* 0x000fe20004000000 */
[----:B------:R-:W-:Y:S08]  /*1c40*/  BRA `(.L_x_2539) ;  /* 0x0000000800707947 */ /* 0x000ff00003800000 */
.L_x_2548:
[----:B------:R2:W5:Y:S01]  /*1c50*/  LDG.E.64 R16, desc[UR36][R2.64] ;  /* 0x0000002402107981 */ /* 0x000562000c1e1b00 */
[----:B------:R-:W-:Y:S05]  /*1c60*/  BRA `(.L_x_2539) ;  /* 0x0000000800687947 */ /* 0x000fea0003800000 */
.L_x_2547:
        /* <DEDUP_REMOVED lines=23> */
[----:B------:R-:W-:-:S05]  /*1de0*/  LOP3.LUT R5, R5, 0x80000000, R0, 0xf8, !PT ;  /* 0x8000000005057812 */ /* 0x000fca00078ef800 */
[----:B------:R-:W-:-:S04]  /*1df0*/  FMUL.FTZ R5, R5, 1 ;  /* 0x3f80000005057820 */ /* 0x000fc80000410000 */
[----:B------:R2:W3:Y:S02]  /*1e00*/  F2F.F64.F32 R16, R5 ;  /* 0x0000000500107310 */ /* 0x0004e40000201800 */
[----:B--23--:R-:W-:Y:S05]  /*1e10*/  BRA `(.L_x_2539) ;  /* 0x0000000400fc7947 */ /* 0x00cfea0003800000 */
.L_x_2550:
        /* <DEDUP_REMOVED lines=10> */
[----:B------:R-:W-:-:S05]  /*1ec0*/  LOP3.LUT R0, R0, 0x80000000, R5, 0xf8, !PT ;  /* 0x8000000000007812 */ /* 0x000fca00078ef805 */
[----:B------:R-:W-:-:S04]  /*1ed0*/  FMUL.FTZ R0, R0, 1 ;  /* 0x3f80000000007820 */ /* 0x000fc80000410000 */
[----:B------:R2:W3:Y:S02]  /*1ee0*/  F2F.F64.F32 R16, R0 ;  /* 0x0000000000107310 */ /* 0x0004e40000201800 */
[----:B--23--:R-:W-:Y:S05]  /*1ef0*/  BRA `(.L_x_2539) ;  /* 0x0000000400c47947 */ /* 0x00cfea0003800000 */
.L_x_2549:
[----:B------:R-:W2:Y:S02]  /*1f00*/  LDG.E.U16 R0, desc[UR36][R2.64] ;  /* 0x0000002402007981 */ /* 0x000ea4000c1e1500 */
[----:B--2---:R-:W-:-:S04]  /*1f10*/  IMAD.U32 R0, R0, 0x10000, RZ ;  /* 0x0001000000007824 */ /* 0x004fc800078e00ff */
[----:B------:R-:W-:-:S04]  /*1f20*/  FMUL.FTZ R0, R0, 1 ;  /* 0x3f80000000007820 */ /* 0x000fc80000410000 */
[----:B------:R2:W3:Y:S02]  /*1f30*/  F2F.F64.F32 R16, R0 ;  /* 0x0000000000107310 */ /* 0x0004e40000201800 */
[----:B--23--:R-:W-:Y:S05]  /*1f40*/  BRA `(.L_x_2539) ;  /* 0x0000000400b07947 */ /* 0x00cfea0003800000 */
.L_x_2546:
        /* <DEDUP_REMOVED lines=9> */
[----:B--2---:R2:W3:Y:S02]  /*1fe0*/  I2F.F64.U16 R16, R2 ;  /* 0x0000000200107312 */ /* 0x0044e40000101800 */
[----:B--23--:R-:W-:Y:S05]  /*1ff0*/  BRA `(.L_x_2539) ;  /* 0x0000000400847947 */ /* 0x00cfea0003800000 */
.L_x_2553:
[----:B------:R-:W2:Y:S01]  /*2000*/  LDG.E.U8 R3, desc[UR36][R2.64] ;  /* 0x0000002402037981 */ /* 0x000ea2000c1e1100 */
[----:B------:R-:W-:Y:S02]  /*2010*/  CS2R R16, SRZ ;  /* 0x0000000000107805 */ /* 0x000fe4000001ff00 */
[----:B--2---:R-:W-:-:S13]  /*2020*/  ISETP.NE.AND P0, PT, R3, RZ, PT ;  /* 0x000000ff0300720c */ /* 0x004fda0003f05270 */
[----:B------:R-:W-:Y:S05]  /*2030*/  @!P0 BRA `(.L_x_2539) ;  /* 0x0000000400748947 */ /* 0x000fea0003800000 */
[----:B------:R-:W-:-:S13]  /*2040*/  ISETP.NE.AND P0, PT, R3, 0x80, PT ;  /* 0x000000800300780c */ /* 0x000fda0003f05270 */
[----:B------:R-:W-:Y:S01]  /*2050*/  @!P0 MOV R16, 0x20000000 ;  /* 0x2000000000108802 */ /* 0x000fe20000000f00 */
        /* <DEDUP_REMOVED lines=15> */
.L_x_2555:
[----:B------:R-:W-:Y:S05]  /*2150*/  BSYNC.RECONVERGENT B0 ;  /* 0x0000000000007941 */ /* 0x000fea0003800200 */
.L_x_2554:
[----:B------:R-:W-:Y:S01]  /*2160*/  IMAD.SHL.U32 R0, R0, 0x100000, RZ ;  /* 0x0010000000007824 */ /* 0x000fe200078e00ff */
[----:B------:R-:W-:-:S04]  /*2170*/  LEA R2, R2, 0x3b800000, 0x17 ;  /* 0x3b80000002027811 */ /* 0x000fc800078eb8ff */
[----:B------:R-:W-:-:S05]  /*2180*/  LOP3.LUT R0, R2, R0, R7, 0xfe, !PT ;  /* 0x0000000002007212 */ /* 0x000fca00078efe07 */
[----:B------:R-:W-:-:S04]  /*2190*/  FMUL.FTZ R0, R0, 1 ;  /* 0x3f80000000007820 */ /* 0x000fc80000410000 */
[----:B------:R2:W3:Y:S02]  /*21a0*/  F2F.F64.F32 R16, R0 ;  /* 0x0000000000107310 */ /* 0x0004e40000201800 */
[----:B--23--:R-:W-:Y:S05]  /*21b0*/  BRA `(.L_x_2539) ;  /* 0x0000000400147947 */ /* 0x00cfea0003800000 */
.L_x_2552:
[----:B------:R-:W2:Y:S01]  /*21c0*/  LDG.E.U8 R3, desc[UR36][R2.64] ;  /* 0x0000002402037981 */ /* 0x000ea2000c1e1100 */
[----:B------:R-:W-:Y:S02]  /*21d0*/  CS2R R16, SRZ ;  /* 0x0000000000107805 */ /* 0x000fe4000001ff00 */
[----:B--2---:R-:W-:-:S13]  /*21e0*/  ISETP.NE.AND P0, PT, R3, RZ, PT ;  /* 0x000000ff0300720c */ /* 0x004fda0003f05270 */
[----:B------:R-:W-:Y:S05]  /*21f0*/  @!P0 BRA `(.L_x_2539) ;  /* 0x0000000400048947 */ /* 0x000fea0003800000 */
[----:B------:R-:W-:-:S13]  /*2200*/  ISETP.NE.AND P0, PT, R3, 0x80, PT ;  /* 0x000000800300780c */ /* 0x000fda0003f05270 */
[----:B------:R-:W-:Y:S01]  /*2210*/  @!P0 IMAD.MOV.U32 R16, RZ, RZ, 0x20000000 ;  /* 0x20000000ff108424 */ /* 0x000fe200078e00ff */
        /* <DEDUP_REMOVED lines=15> */
.L_x_2557:
[----:B------:R-:W-:Y:S05]  /*2310*/  BSYNC.RECONVERGENT B0 ;  /* 0x0000000000007941 */ /* 0x000fea0003800200 */
.L_x_2556:
[----:B------:R-:W-:Y:S02]  /*2320*/  SHF.L.U32 R0, R0, 0x15, RZ ;  /* 0x0000001500007819 */ /* 0x000fe400000006ff */
[----:B------:R-:W-:-:S04]  /*2330*/  LEA R2, R2, 0x37800000, 0x17 ;  /* 0x3780000002027811 */ /* 0x000fc800078eb8ff */
[----:B------:R-:W-:-:S05]  /*2340*/  LOP3.LUT R0, R2, R0, R7, 0xfe, !PT ;  /* 0x0000000002007212 */ /* 0x000fca00078efe07 */
[----:B------:R-:W-:-:S04]  /*2350*/  FMUL.FTZ R0, R0, 1 ;  /* 0x3f80000000007820 */ /* 0x000fc80000410000 */
[----:B------:R2:W3:Y:S02]  /*2360*/  F2F.F64.F32 R16, R0 ;  /* 0x0000000000107310 */ /* 0x0004e40000201800 */
[----:B--23--:R-:W-:Y:S05]  /*2370*/  BRA `(.L_x_2539) ;  /* 0x0000000000a47947 */ /* 0x00cfea0003800000 */
.L_x_2551:
[----:B------:R-:W-:-:S09]  /*2380*/  UISETP.NE.AND UP0, UPT, UR4, 0x1c, UPT ;  /* 0x0000001c0400788c */ /* 0x000fd2000bf05270 */
[----:B------:R-:W-:Y:S05]  /*2390*/  BRA.U !UP0, `(.L_x_2558) ;  /* 0x0000000108947547 */ /* 0x000fea000b800000 */
[----:B------:R-:W-:-:S09]  /*23a0*/  UISETP.NE.AND UP0, UPT, UR4, 0x1d, UPT ;  /* 0x0000001d0400788c */ /* 0x000fd2000bf05270 */
[----:B------:R-:W-:Y:S05]  /*23b0*/  BRA.U !UP0, `(.L_x_2559) ;  /* 0x0000000108807547 */ /* 0x000fea000b800000 */
[----:B------:R-:W-:-:S09]  /*23c0*/  UISETP.NE.AND UP0, UPT, UR4, 0x2c, UPT ;  /* 0x0000002c0400788c */ /* 0x000fd2000bf05270 */
[----:B------:R-:W-:Y:S05]  /*23d0*/  BRA.U !UP0, `(.L_x_2560) ;  /* 0x0000000108487547 */ /* 0x000fea000b800000 */
.L_x_2538:
        /* <DEDUP_REMOVED lines=12> */
[----:B---3--:R-:W-:Y:S01]  /*24a0*/  IMAD.U32 R10, RZ, RZ, UR8 ;  /* 0x00000008ff0a7e24 */ /* 0x008fe2000f8e00ff */
[----:B------:R-:W-:-:S07]  /*24b0*/  MOV R11, UR9 ;  /* 0x00000009000b7c02 */ /* 0x000fce0008000f00 */
[----:B------:R-:W-:-:S07]  /*24c0*/  LEPC R20, `(.L_x_2561) ;  /* 0x000000001014794e */ /* 0x000fce0000000000 */
[----:B--2---:R-:W-:Y:S05]  /*24d0*/  CALL.ABS.NOINC R2 ;  /* 0x0000000002007343 */ /* 0x004fea0003c00000 */
.L_x_2561:
[----:B------:R-:W-:Y:S01]  /*24e0*/  CS2R R16, SRZ ;  /* 0x0000000000107805 */ /* 0x000fe2000001ff00 */
[----:B------:R-:W-:Y:S06]  /*24f0*/  BRA `(.L_x_2539) ;  /* 0x0000000000447947 */ /* 0x000fec0003800000 */
.L_x_2560:
[----:B------:R-:W2:Y:S01]  /*2500*/  LDG.E.U8 R0, desc[UR36][R2.64] ;  /* 0x0000002402007981 */ /* 0x000ea2000c1e1100 */
[----:B------:R-:W-:Y:S02]  /*2510*/  IMAD.MOV.U32 R16, RZ, RZ, 0x0 ;  /* 0x00000000ff107424 */ /* 0x000fe400078e00ff */
[----:B------:R-:W-:Y:S01]  /*2520*/  IMAD.MOV.U32 R17, RZ, RZ, 0x38000000 ;  /* 0x38000000ff117424 */ /* 0x000fe200078e00ff */
[----:B--2---:R-:W-:-:S13]  /*2530*/  ISETP.NE.AND P0, PT, R0, RZ, PT ;  /* 0x000000ff0000720c */ /* 0x004fda0003f05270 */
[----:B------:R-:W-:Y:S05]  /*2540*/  @!P0 BRA `(.L_x_2539) ;  /* 0x0000000000308947 */ /* 0x000fea0003800000 */
[----:B------:R-:W-:-:S13]  /*2550*/  ISETP.NE.AND P0, PT, R0, 0xff, PT ;  /* 0x000000ff0000780c */ /* 0x000fda0003f05270 */
[----:B------:R-:W-:Y:S01]  /*2560*/  @P0 SHF.L.U32 R0, R0, 0x17, RZ ;  /* 0x0000001700000819 */ /* 0x000fe200000006ff */
[----:B------:R-:W-:Y:S02]  /*2570*/  @!P0 IMAD.MOV.U32 R16, RZ, RZ, 0x20000000 ;  /* 0x20000000ff108424 */ /* 0x000fe400078e00ff */
[----:B------:R-:W-:Y:S02]  /*2580*/  @!P0 IMAD.MOV.U32 R17, RZ, RZ, 0x7ff80000 ;  /* 0x7ff80000ff118424 */ /* 0x000fe400078e00ff */
[----:B------:R-:W-:-:S04]  /*2590*/  @P0 FMUL.FTZ R0, R0, 1 ;  /* 0x3f80000000000820 */ /* 0x000fc80000410000 */
[----:B------:R2:W3:Y:S02]  /*25a0*/  @P0 F2F.F64.F32 R16, R0 ;  /* 0x0000000000100310 */ /* 0x0004e40000201800 */
[----:B--23--:R-:W-:Y:S05]  /*25b0*/  BRA `(.L_x_2539) ;  /* 0x0000000000147947 */ /* 0x00cfea0003800000 */
.L_x_2559:
[----:B------:R-:W2:Y:S02]  /*25c0*/  LDG.E.64 R16, desc[UR36][R2.64] ;  /* 0x0000002402107981 */ /* 0x000ea4000c1e1b00 */
[----:B--2---:R-:W2:Y:S02]  /*25d0*/  I2F.F64.U64 R16, R16 ;  /* 0x0000001000107312 */ /* 0x004ea40000301800 */
[----:B--2---:R-:W-:Y:S05]  /*25e0*/  BRA `(.L_x_2539) ;  /* 0x0000000000087947 */ /* 0x004fea0003800000 */
.L_x_2558:
[----:B------:R-:W2:Y:S02]  /*25f0*/  LDG.E R2, desc[UR36][R2.64] ;  /* 0x0000002402027981 */ /* 0x000ea4000c1e1900 */
[----:B--2---:R0:W1:Y:S02]  /*2600*/  I2F.F64.U32 R16, R2 ;  /* 0x0000000200107312 */ /* 0x0040640000201800 */
.L_x_2539:
[----:B------:R-:W-:Y:S05]  /*2610*/  BSYNC.RECONVERGENT B6 ;  /* 0x0000000000067941 */ /* 0x000fea0003800200 */
.L_x_2533:
[----:B------:R-:W4:Y:S01]  /*2620*/  LDCU.64 UR6, c[0x0][0x5f8] ;  /* 0x0000bf00ff0677ac */ /* 0x000f220008000a00 */
[----:B------:R-:W-:Y:S01]  /*2630*/  BSSY.RECONVERGENT B6, `(.L_x_2562) ;  /* 0x00000ec000067945 */ /* 0x000fe20003800200 */
[----:B------:R-:W-:-:S04]  /*2640*/  UPRMT UR4, UR40, 0x7772, URZ ;  /* 0x0000777228047896 */ /* 0x000fc800080000ff */
[----:B------:R-:W-:Y:S01]  /*2650*/  UISETP.GT.AND UP0, UPT, UR4, 0x9, UPT ;  /* 0x000000090400788c */ /* 0x000fe2000bf04270 */
[----:B----4-:R-:W-:-:S04]  /*2660*/  IADD3 R22, P0, PT, R22, UR6, RZ ;  /* 0x0000000616167c10 */ /* 0x010fc8000ff1e0ff */
        /* <DEDUP_REMOVED lines=10> */
[----:B0-23--:R-:W2:Y:S02]  /*2710*/  LDG.E.S8 R2, desc[UR36][R22.64] ;  /* 0x0000002416027981 */ /* 0x00dea4000c1e1300 */
[----:B--2---:R-:W4:Y:S02]  /*2720*/  I2F.F64.S16 R2, R2 ;  /* 0x0000000200027312 */ /* 0x004f240000101c00 */
[----:B----4-:R-:W-:Y:S05]  /*2730*/  BRA `(.L_x_2568) ;  /* 0x0000000c006c7947 */ /* 0x010fea0003800000 */
.L_x_2566:
[----:B0-23--:R-:W2:Y:S02]  /*2740*/  LDG.E.U8 R2, desc[UR36][R22.64] ;  /* 0x0000002416027981 */ /* 0x00dea4000c1e1100 */
[----:B--2---:R-:W4:Y:S02]  /*2750*/  I2F.F64.U16 R2, R2 ;  /* 0x0000000200027312 */ /* 0x004f240000101800 */
[----:B----4-:R-:W-:Y:S05]  /*2760*/  BRA `(.L_x_2568) ;  /* 0x0000000c00607947 */ /* 0x010fea0003800000 */
.L_x_2565:
[----:B------:R-:W-:-:S09]  /*2770*/  UISETP.NE.AND UP0, UPT, UR4, 0x2, UPT ;  /* 0x000000020400788c */ /* 0x000fd2000bf05270 */
[----:B------:R-:W-:Y:S05]  /*2780*/  BRA.U !UP0, `(.L_x_2569) ;  /* 0x0000000108287547 */ /* 0x000fea000b800000 */
[----:B------:R-:W-:-:S09]  /*2790*/  UISETP.NE.AND UP0, UPT, UR4, 0x3, UPT ;  /* 0x000000030400788c */ /* 0x000fd2000bf05270 */
[----:B------:R-:W-:Y:S05]  /*27a0*/  BRA.U !UP0, `(.L_x_2570) ;  /* 0x0000000108147547 */ /* 0x000fea000b800000 */
[----:B------:R-:W-:-:S09]  /*27b0*/  UISETP.NE.AND UP0, UPT, UR4, 0x4, UPT ;  /* 0x000000040400788c */ /* 0x000fd2000bf05270 */
[----:B------:R-:W-:Y:S05]  /*27c0*/  BRA.U UP0, `(.L_x_2567) ;  /* 0x0000000900bc7547 */ /* 0x000fea000b800000 */
[----:B0-23--:R-:W2:Y:S02]  /*27d0*/  LDG.E.64 R2, desc[UR36][R22.64] ;  /* 0x0000002416027981 */ /* 0x00dea4000c1e1b00 */
[----:B--2---:R-:W4:Y:S02]  /*27e0*/  I2F.F64.S64 R2, R2 ;  /* 0x0000000200027312 */ /* 0x004f240000301c00 */
[----:B----4-:R-:W-:Y:S05]  /*27f0*/  BRA `(.L_x_2568) ;  /* 0x0000000c003c7947 */ /* 0x010fea0003800000 */
.L_x_2570:
[----:B0-23--:R-:W2:Y:S02]  /*2800*/  LDG.E R2, desc[UR36][R22.64] ;  /* 0x0000002416027981 */ /* 0x00dea4000c1e1900 */
[----:B--2---:R-:W4:Y:S02]  /*2810*/  I2F.F64 R2, R2 ;  /* 0x0000000200027312 */ /* 0x004f240000201c00 */
[----:B----4-:R-:W-:Y:S05]  /*2820*/  BRA `(.L_x_2568) ;  /* 0x0000000c00307947 */ /* 0x010fea0003800000 */
.L_x_2569:
[----:B0-23--:R-:W2:Y:S02]  /*2830*/  LDG.E.U16 R2, desc[UR36][R22.64] ;  /* 0x0000002416027981 */ /* 0x00dea4000c1e1500 */
[----:B--2---:R-:W4:Y:S02]  /*2840*/  I2F.F64.S16 R2, R2 ;  /* 0x0000000200027312 */ /* 0x004f240000101c00 */
[----:B----4-:R-:W-:Y:S05]  /*2850*/  BRA `(.L_x_2568) ;  /* 0x0000000c00247947 */ /* 0x010fea0003800000 */
.L_x_2564:
[----:B------:R-:W-:-:S09]  /*2860*/  UISETP.GT.AND UP0, UPT, UR4, 0x6, UPT ;  /* 0x000000060400788c */ /* 0x000fd2000bf04270 */
[----:B------:R-:W-:Y:S05]  /*2870*/  BRA.U UP0, `(.L_x_2571) ;  /* 0x0000000100347547 */ /* 0x000fea000b800000 */
[----:B------:R-:W-:-:S09]  /*2880*/  UISETP.NE.AND UP0, UPT, UR4, 0x5, UPT ;  /* 0x000000050400788c */ /* 0x000fd2000bf05270 */
[----:B------:R-:W-:Y:S05]  /*2890*/  BRA.U !UP0, `(.L_x_2572) ;  /* 0x0000000108187547 */ /* 0x000fea000b800000 */
[----:B------:R-:W-:-:S09]  /*28a0*/  UISETP.NE.AND UP0, UPT, UR4, 0x6, UPT ;  /* 0x000000060400788c */ /* 0x000fd2000bf05270 */
[----:B------:R-:W-:Y:S05]  /*28b0*/  BRA.U UP0, `(.L_x_2567) ;  /* 0x0000000900807547 */ /* 0x000fea000b800000 */
[----:B0-23--:R-:W2:Y:S02]  /*28c0*/  LDG.E R2, desc[UR36][R22.64] ;  /* 0x0000002416027981 */ /* 0x00dea4000c1e1900 */
[----:B--2---:R-:W-:-:S06]  /*28d0*/  FMUL.FTZ R2, R2, 1 ;  /* 0x3f80000002027820 */ /* 0x004fcc0000410000 */
[----:B------:R-:W3:Y:S02]  /*28e0*/  F2F.F64.F32 R2, R2 ;  /* 0x0000000200027310 */ /* 0x000ee40000201800 */
[----:B---3--:R-:W-:Y:S05]  /*28f0*/  BRA `(.L_x_2568) ;  /* 0x0000000800fc7947 */ /* 0x008fea0003800000 */
.L_x_2572:
[----:B------:R-:W4:Y:S02]  /*2900*/  LDG.E.U16 R0, desc[UR36][R22.64] ;  /* 0x0000002416007981 */ /* 0x000f24000c1e1500 */
[----:B----4-:R-:W-:-:S05]  /*2910*/  HADD2.F32 R0, -RZ, R0.H0_H0 ;  /* 0x20000000ff007230 */ /* 0x010fca0000004100 */
[----:B------:R-:W-:-:S04]  /*2920*/  FMUL.FTZ R0, R0, 1 ;  /* 0x3f80000000007820 */ /* 0x000fc80000410000 */
[----:B0-23--:R3:W4:Y:S02]  /*2930*/  F2F.F64.F32 R2, R0 ;  /* 0x0000000000027310 */ /* 0x00d7240000201800 */
[----:B---34-:R-:W-:Y:S05]  /*2940*/  BRA `(.L_x_2568) ;  /* 0x0000000800e87947 */ /* 0x018fea0003800000 */
.L_x_2571:
[----:B------:R-:W-:-:S09]  /*2950*/  UISETP.NE.AND UP0, UPT, UR4, 0x7, UPT ;  /* 0x000000070400788c */ /* 0x000fd2000bf05270 */
[----:B------:R-:W-:Y:S05]  /*2960*/  BRA.U !UP0, `(.L_x_2573) ;  /* 0x0000000108347547 */ /* 0x000fea000b800000 */
[----:B------:R-:W-:-:S09]  /*2970*/  UISETP.NE.AND UP0, UPT, UR4, 0x8, UPT ;  /* 0x000000080400788c */ /* 0x000fd2000bf05270 */
[----:B------:R-:W-:Y:S05]  /*2980*/  BRA.U !UP0, `(.L_x_2574) ;  /* 0x0000000108187547 */ /* 0x000fea000b800000 */
[----:B------:R-:W-:-:S09]  /*2990*/  UISETP.NE.AND UP0, UPT, UR4, 0x9, UPT ;  /* 0x000000090400788c */ /* 0x000fd2000bf05270 */
[----:B------:R-:W-:Y:S05]  /*29a0*/  BRA.U UP0, `(.L_x_2567) ;  /* 0x0000000900447547 */ /* 0x000fea000b800000 */
[----:B------:R-:W0:Y:S02]  /*29b0*/  LDG.E R22, desc[UR36][R22.64] ;  /* 0x0000002416167981 */ /* 0x000e24000c1e1900 */
[----:B0-23--:R-:W-:-:S06]  /*29c0*/  FMUL.FTZ R2, R22, 1 ;  /* 0x3f80000016027820 */ /* 0x00dfcc0000410000 */
[----:B------:R-:W4:Y:S02]  /*29d0*/  F2F.F64.F32 R2, R2 ;  /* 0x0000000200027310 */ /* 0x000f240000201800 */
[----:B----4-:R-:W-:Y:S05]  /*29e0*/  BRA `(.L_x_2568) ;  /* 0x0000000800c07947 */ /* 0x010fea0003800000 */
.L_x_2574:
[----:B------:R-:W4:Y:S02]  /*29f0*/  LDG.E.U16 R22, desc[UR36][R22.64] ;  /* 0x0000002416167981 */ /* 0x000f24000c1e1500 */
[----:B----4-:R-:W-:-:S05]  /*2a00*/  HADD2.F32 R0, -RZ, R22.H0_H0 ;  /* 0x20000016ff007230 */ /* 0x010fca0000004100 */
[----:B------:R-:W-:-:S04]  /*2a10*/  FMUL.FTZ R0, R0, 1 ;  /* 0x3f80000000007820 */ /* 0x000fc80000410000 */
[----:B0-23--:R4:W0:Y:S02]  /*2a20*/  F2F.F64.F32 R2, R0 ;  /* 0x0000000000027310 */ /* 0x00d8240000201800 */
[----:B0---4-:R-:W-:Y:S05]  /*2a30*/  BRA `(.L_x_2568) ;  /* 0x0000000800ac7947 */ /* 0x011fea0003800000 */
.L_x_2573:
[----:B0-23--:R3:W5:Y:S01]  /*2a40*/  LDG.E.64 R2, desc[UR36][R22.64] ;  /* 0x0000002416027981 */ /* 0x00d762000c1e1b00 */
[----:B------:R-:W-:Y:S05]  /*2a50*/  BRA `(.L_x_2568) ;  /* 0x0000000800a47947 */ /* 0x000fea0003800000 */
.L_x_2563:
        /* <DEDUP_REMOVED lines=8> */
[----:B------:R-:W4:Y:S01]  /*2ae0*/  LDG.E.U8 R22, desc[UR36][R22.64] ;  /* 0x0000002416167981 */ /* 0x000f22000c1e1100 */
[----:B0-23--:R-:W-:Y:S01]  /*2af0*/  IMAD.MOV.U32 R2, RZ, RZ, RZ ;  /* 0x000000ffff027224 */ /* 0x00dfe200078e00ff */
[----:B----4-:R-:W-:-:S04]  /*2b00*/  ISETP.NE.AND P0, PT, R22, RZ, PT ;  /* 0x000000ff1600720c */ /* 0x010fc80003f05270 */
[----:B------:R-:W-:Y:S01]  /*2b10*/  FSEL R3, RZ, 1.875, !P0 ;  /* 0x3ff00000ff037808 */ /* 0x000fe20004000000 */
[----:B------:R-:W-:Y:S08]  /*2b20*/  BRA `(.L_x_2568) ;  /* 0x0000000800707947 */ /* 0x000ff00003800000 */
.L_x_2577:
[----:B0-23--:R2:W5:Y:S01]  /*2b30*/  LDG.E.64 R2, desc[UR36][R22.64] ;  /* 0x0000002416027981 */ /* 0x00d562000c1e1b00 */
[----:B------:R-:W-:Y:S05]  /*2b40*/  BRA `(.L_x_2568) ;  /* 0x0000000800687947 */ /* 0x000fea0003800000 */
.L_x_2576:
[----:B------:R-:W-:-:S09]  /*2b50*/  UISETP.NE.AND UP0, UPT, UR4, 0xf, UPT ;  /* 0x0000000f0400788c */ /* 0x000fd2000bf05270 */
[----:B------:R-:W-:Y:S05]  /*2b60*/  BRA.U !UP0, `(.L_x_2578) ;  /* 0x00000001089c7547 */ /* 0x000fea000b800000 */
[----:B------:R-:W-:-:S09]  /*2b70*/  UISETP.NE.AND UP0, UPT, UR4, 0x17, UPT ;  /* 0x000000170400788c */ /* 0x000fd2000bf05270 */
[----:B------:R-:W-:Y:S05]  /*2b80*/  BRA.U !UP0, `(.L_x_2579) ;  /* 0x00000001085c7547 */ /* 0x000fea000b800000 */
[----:B------:R-:W-:-:S09]  /*2b90*/  UISETP.NE.AND UP0, UPT, UR4, 0x18, UPT ;  /* 0x000000180400788c */ /* 0x000fd2000bf05270 */
[----:B------:R-:W-:Y:S05]  /*2ba0*/  BRA.U UP0, `(.L_x_2567) ;  /* 0x0000000500c47547 */ /* 0x000fea000b800000 */
[----:B------:R-:W4:Y:S01]  /*2bb0*/  LDG.E.U8 R0, desc[UR36][R22.64] ;  /* 0x0000002416007981 */ /* 0x000f22000c1e1100 */
[----:B------:R-:W-:Y:S01]  /*2bc0*/  MOV R4, 0x1f ;  /* 0x0000001f00047802 */ /* 0x000fe20000000f00 */
[----:B----4-:R-:W-:-:S05]  /*2bd0*/  IMAD.SHL.U32 R0, R0, 0x1000000, RZ ;  /* 0x0100000000007824 */ /* 0x010fca00078e00ff */
[C---:B0-23--:R-:W-:Y:S02]  /*2be0*/  LOP3.LUT R2, R0.reuse, 0x7f000000, RZ, 0xc0, !PT ;  /* 0x7f00000000027812 */ /* 0x04dfe400078ec0ff */
        /* <DEDUP_REMOVED lines=14> */
[----:B------:R-:W-:-:S06]  /*2cd0*/  FMUL.FTZ R3, R3, 1 ;  /* 0x3f80000003037820 */ /* 0x000fcc0000410000 */
[----:B------:R-:W2:Y:S02]  /*2ce0*/  F2F.F64.F32 R2, R3 ;  /* 0x0000000300027310 */ /* 0x000ea40000201800 */
[----:B--2---:R-:W-:Y:S05]  /*2cf0*/  BRA `(.L_x_2568) ;  /* 0x0000000400fc7947 */ /* 0x004fea0003800000 */
.L_x_2579:
[----:B--23--:R-:W0:Y:S02]  /*2d00*/  LDG.E.U8 R3, desc[UR36][R22.64] ;  /* 0x0000002416037981 */ /* 0x00ce24000c1e1100 */
[C---:B0-----:R-:W-:Y:S01]  /*2d10*/  SHF.L.U32 R2, R3.reuse, 0x19, RZ ;  /* 0x0000001903027819 */ /* 0x041fe200000006ff */
        /* <DEDUP_REMOVED lines=12> */
.L_x_2578:
[----:B------:R-:W4:Y:S02]  /*2de0*/  LDG.E.U16 R0, desc[UR36][R22.64] ;  /* 0x0000002416007981 */ /* 0x000f24000c1e1500 */
[----:B----4-:R-:W-:-:S04]  /*2df0*/  IMAD.U32 R0, R0, 0x10000, RZ ;  /* 0x0001000000007824 */ /* 0x010fc800078e00ff */
[----:B------:R-:W-:-:S04]  /*2e00*/  FMUL.FTZ R0, R0, 1 ;  /* 0x3f80000000007820 */ /* 0x000fc80000410000 */
[----:B0-23--:R2:W3:Y:S02]  /*2e10*/  F2F.F64.F32 R2, R0 ;  /* 0x0000000000027310 */ /* 0x00d4e40000201800 */
[----:B--23--:R-:W-:Y:S05]  /*2e20*/  BRA `(.L_x_2568) ;  /* 0x0000000400b07947 */ /* 0x00cfea0003800000 */
.L_x_2575:
        /* <DEDUP_REMOVED lines=8> */
[----:B0-23--:R-:W2:Y:S02]  /*2eb0*/  LDG.E.U16 R2, desc[UR36][R22.64] ;  /* 0x0000002416027981 */ /* 0x00dea4000c1e1500 */
[----:B--2---:R-:W2:Y:S02]  /*2ec0*/  I2F.F64.U16 R2, R2 ;  /* 0x0000000200027312 */ /* 0x004ea40000101800 */
[----:B--2---:R-:W-:Y:S05]  /*2ed0*/  BRA `(.L_x_2568) ;  /* 0x0000000400847947 */ /* 0x004fea0003800000 */
.L_x_2582:
[----:B------:R-:W4:Y:S01]  /*2ee0*/  LDG.E.U8 R22, desc[UR36][R22.64] ;  /* 0x0000002416167981 */ /* 0x000f22000c1e1100 */
[----:B0-23--:R-:W-:Y:S02]  /*2ef0*/  CS2R R2, SRZ ;  /* 0x0000000000027805 */ /* 0x00dfe4000001ff00 */
[----:B----4-:R-:W-:-:S13]  /*2f00*/  ISETP.NE.AND P0, PT, R22, RZ, PT ;  /* 0x000000ff1600720c */ /* 0x010fda0003f05270 */
        /* <DEDUP_REMOVED lines=18> */
.L_x_2584:
[----:B------:R-:W-:Y:S05]  /*3030*/  BSYNC.RECONVERGENT B0 ;  /* 0x0000000000007941 */ /* 0x000fea0003800200 */
.L_x_2583:
[----:B------:R-:W-:Y:S01]  /*3040*/  IMAD.SHL.U32 R0, R0, 0x100000, RZ ;  /* 0x0010000000007824 */ /* 0x000fe200078e00ff */
[----:B------:R-:W-:-:S04]  /*3050*/  LEA R2, R2, 0x3b800000, 0x17 ;  /* 0x3b80000002027811 */ /* 0x000fc800078eb8ff */
[----:B------:R-:W-:-:S05]  /*3060*/  LOP3.LUT R0, R2, R0, R7, 0xfe, !PT ;  /* 0x0000000002007212 */ /* 0x000fca00078efe07 */
[----:B------:R-:W-:-:S04]  /*3070*/  FMUL.FTZ R0, R0, 1 ;  /* 0x3f80000000007820 */ /* 0x000fc80000410000 */
[----:B------:R2:W3:Y:S02]  /*3080*/  F2F.F64.F32 R2, R0 ;  /* 0x0000000000027310 */ /* 0x0004e40000201800 */
[----:B--23--:R-:W-:Y:S05]  /*3090*/  BRA `(.L_x_2568) ;  /* 0x0000000400147947 */ /* 0x00cfea0003800000 */
.L_x_2581:
[----:B------:R-:W4:Y:S01]  /*30a0*/  LDG.E.U8 R22, desc[UR36][R22.64] ;  /* 0x0000002416167981 */ /* 0x000f22000c1e1100 */
[----:B0-23--:R-:W-:Y:S02]  /*30b0*/  CS2R R2, SRZ ;  /* 0x0000000000027805 */ /* 0x00dfe4000001ff00 */
[----:B----4-:R-:W-:-:S13]  /*30c0*/  ISETP.NE.AND P0, PT, R22, RZ, PT ;  /* 0x000000ff1600720c */ /* 0x010fda0003f05270 */
        /* <DEDUP_REMOVED lines=18> */
.L_x_2586:
[----:B------:R-:W-:Y:S05]  /*31f0*/  BSYNC.RECONVERGENT B0 ;  /* 0x0000000000007941 */ /* 0x000fea0003800200 */
.L_x_2585:
[----:B------:R-:W-:Y:S02]  /*3200*/  SHF.L.U32 R0, R0, 0x15, RZ ;  /* 0x0000001500007819 */ /* 0x000fe400000006ff */
[----:B------:R-:W-:-:S04]  /*3210*/  LEA R2, R2, 0x37800000, 0x17 ;  /* 0x3780000002027811 */ /* 0x000fc800078eb8ff */
[----:B------:R-:W-:-:S05]  /*3220*/  LOP3.LUT R0, R2, R0, R7, 0xfe, !PT ;  /* 0x0000000002007212 */ /* 0x000fca00078efe07 */
[----:B------:R-:W-:-:S04]  /*3230*/  FMUL.FTZ R0, R0, 1 ;  /* 0x3f80000000007820 */ /* 0x000fc80000410000 */
[----:B------:R2:W3:Y:S02]  /*3240*/  F2F.F64.F32 R2, R0 ;  /* 0x0000000000027310 */ /* 0x0004e40000201800 */
[----:B--23--:R-:W-:Y:S05]  /*3250*/  BRA `(.L_x_2568) ;  /* 0x0000000000a47947 */ /* 0x00cfea0003800000 */
.L_x_2580:
[----:B------:R-:W-:-:S09]  /*3260*/  UISETP.NE.AND UP0, UPT, UR4, 0x1c, UPT ;  /* 0x0000001c0400788c */ /* 0x000fd2000bf05270 */
[----:B------:R-:W-:Y:S05]  /*3270*/  BRA.U !UP0, `(.L_x_2587) ;  /* 0x0000000108947547 */ /* 0x000fea000b800000 */
[----:B------:R-:W-:-:S09]  /*3280*/  UISETP.NE.AND UP0, UPT, UR4, 0x1d, UPT ;  /* 0x0000001d0400788c */ /* 0x000fd2000bf05270 */
[----:B------:R-:W-:Y:S05]  /*3290*/  BRA.U !UP0, `(.L_x_2588) ;  /* 0x0000000108807547 */ /* 0x000fea000b800000 */
[----:B------:R-:W-:-:S09]  /*32a0*/  UISETP.NE.AND UP0, UPT, UR4, 0x2c, UPT ;  /* 0x0000002c0400788c */ /* 0x000fd2000bf05270 */
[----:B------:R-:W-:Y:S05]  /*32b0*/  BRA.U !UP0, `(.L_x_2589) ;  /* 0x0000000108487547 */ /* 0x000fea000b800000 */
.L_x_2567:
[----:B0-23--:R-:W-:Y:S01]  /*32c0*/  MOV R2, 0x0 ;  /* 0x0000000000027802 */ /* 0x00dfe20000000f00 */
[----:B------:R-:W0:Y:S01]  /*32d0*/  LDCU.64 UR4, c[0x4][0x128] ;  /* 0x01002500ff0477ac */ /* 0x000e220008000a00 */
[----:B------:R-:W-:Y:S02]  /*32e0*/  HFMA2 R13, -RZ, RZ, 0, 0 ;  /* 0x00000000ff0d7431 */ /* 0x000fe400000001ff */
[----:B------:R-:W-:Y:S01]  /*32f0*/  IMAD.MOV.U32 R8, RZ, RZ, 0x4e ;  /* 0x0000004eff087424 */ /* 0x000fe200078e00ff */
[----:B------:R-:W2:Y:S01]  /*3300*/  LDCU.64 UR6, c[0x4][0x130] ;  /* 0x01002600ff0677ac */ /* 0x000ea20008000a00 */
[----:B------:R-:W3:Y:S01]  /*3310*/  LDC.64 R2, c[0x4][R2] ;  /* 0x0100000002027b82 */ /* 0x000ee20000000a00 */
[----:B------:R-:W-:Y:S01]  /*3320*/  IMAD.MOV.U32 R12, RZ, RZ, 0x1 ;  /* 0x00000001ff0c7424 */ /* 0x000fe200078e00ff */
[----:B------:R-:W4:Y:S01]  /*3330*/  LDCU.64 UR8, c[0x4][0x8] ;  /* 0x01000100ff0877ac */ /* 0x000f220008000a00 */
[----:B0-----:R-:W-:Y:S02]  /*3340*/  IMAD.U32 R4, RZ, RZ, UR4 ;  /* 0x00000004ff047e24 */ /* 0x001fe4000f8e00ff */
[----:B------:R-:W-:Y:S01]  /*3350*/  IMAD.U32 R5, RZ, RZ, UR5 ;  /* 0x00000005ff057e24 */ /* 0x000fe2000f8e00ff */
[----:B--2---:R-:W-:Y:S01]  /*3360*/  MOV R6, UR6 ;  /* 0x0000000600067c02 */ /* 0x004fe20008000f00 */
[----:B------:R-:W-:-:S02]  /*3370*/  IMAD.U32 R7, RZ, RZ, UR7 ;  /* 0x00000007ff077e24 */ /* 0x000fc4000f8e00ff */
[----:B----4-:R-:W-:Y:S01]  /*3380*/  IMAD.U32 R10, RZ, RZ, UR8 ;  /* 0x00000008ff0a7e24 */ /* 0x010fe2000f8e00ff */
[----:B------:R-:W-:-:S07]  /*3390*/  MOV R11, UR9 ;  /* 0x00000009000b7c02 */ /* 0x000fce0008000f00 */
[----:B------:R-:W-:-:S07]  /*33a0*/  LEPC R20, `(.L_x_2590) ;  /* 0x000000001014794e */ /* 0x000fce0000000000 */
[----:B-1-3-5:R-:W-:Y:S05]  /*33b0*/  CALL.ABS.NOINC R2 ;  /* 0x0000000002007343 */ /* 0x02afea0003c00000 */
.L_x_2590:
[----:B------:R-:W-:Y:S01]  /*33c0*/  CS2R R2, SRZ ;  /* 0x0000000000027805 */ /* 0x000fe2000001ff00 */
[----:B------:R-:W-:Y:S06]  /*33d0*/  BRA `(.L_x_2568) ;  /* 0x0000000000447947 */ /* 0x000fec0003800000 */
.L_x_2589:
[----:B------:R-:W4:Y:S01]  /*33e0*/  LDG.E.U8 R0, desc[UR36][R22.64] ;  /* 0x0000002416007981 */ /* 0x000f22000c1e1100 */
[----:B0-23--:R-:W-:Y:S02]  /*33f0*/  IMAD.MOV.U32 R2, RZ, RZ, 0x0 ;  /* 0x00000000ff027424 */ /* 0x00dfe400078e00ff */
[----:B------:R-:W-:Y:S01]  /*3400*/  IMAD.MOV.U32 R3, RZ, RZ, 0x38000000 ;  /* 0x38000000ff037424 */ /* 0x000fe200078e00ff */
[----:B----4-:R-:W-:-:S13]  /*3410*/  ISETP.NE.AND P0, PT, R0, RZ, PT ;  /* 0x000000ff0000720c */ /* 0x010fda0003f05270 */
[----:B------:R-:W-:Y:S05]  /*3420*/  @!P0 BRA `(.L_x_2568) ;  /* 0x0000000000308947 */ /* 0x000fea0003800000 */
[----:B------:R-:W-:-:S13]  /*3430*/  ISETP.NE.AND P0, PT, R0, 0xff, PT ;  /* 0x000000ff0000780c */ /* 0x000fda0003f05270 */
[----:B------:R-:W-:Y:S01]  /*3440*/  @P0 SHF.L.U32 R0, R0, 0x17, RZ ;  /* 0x0000001700000819 */ /* 0x000fe200000006ff */
[----:B------:R-:W-:Y:S02]  /*3450*/  @!P0 IMAD.MOV.U32 R2, RZ, RZ, 0x20000000 ;  /* 0x20000000ff028424 */ /* 0x000fe400078e00ff */
[----:B------:R-:W-:Y:S02]  /*3460*/  @!P0 IMAD.MOV.U32 R3, RZ, RZ, 0x7ff80000 ;  /* 0x7ff80000ff038424 */ /* 0x000fe400078e00ff */
[----:B------:R-:W-:-:S04]  /*3470*/  @P0 FMUL.FTZ R0, R0, 1 ;  /* 0x3f80000000000820 */ /* 0x000fc80000410000 */
[----:B------:R0:W2:Y:S02]  /*3480*/  @P0 F2F.F64.F32 R2, R0 ;  /* 0x0000000000020310 */ /* 0x0000a40000201800 */
[----:B0-2---:R-:W-:Y:S05]  /*3490*/  BRA `(.L_x_2568) ;  /* 0x0000000000147947 */ /* 0x005fea0003800000 */
.L_x_2588:
[----:B0-23--:R-:W2:Y:S02]  /*34a0*/  LDG.E.64 R2, desc[UR36][R22.64] ;  /* 0x0000002416027981 */ /* 0x00dea4000c1e1b00 */
[----:B--2---:R-:W0:Y:S02]  /*34b0*/  I2F.F64.U64 R2, R2 ;  /* 0x0000000200027312 */ /* 0x004e240000301800 */
[----:B0-----:R-:W-:Y:S05]  /*34c0*/  BRA `(.L_x_2568) ;  /* 0x0000000000087947 */ /* 0x001fea0003800000 */
.L_x_2587:
[----:B0-23--:R-:W2:Y:S02]  /*34d0*/  LDG.E R2, desc[UR36][R22.64] ;  /* 0x0000002416027981 */ /* 0x00dea4000c1e1900 */
[----:B--2---:R-:W0:Y:S02]  /*34e0*/  I2F.F64.U32 R2, R2 ;  /* 0x0000000200027312 */ /* 0x004e240000201800 */
.L_x_2568:
[----:B------:R-:W-:Y:S05]  /*34f0*/  BSYNC.RECONVERGENT B6 ;  /* 0x0000000000067941 */ /* 0x000fea0003800200 */
.L_x_2562:
[----:B------:R-:W0:Y:S02]  /*3500*/  LDCU.128 UR4, c[0x0][0x600] ;  /* 0x0000c000ff0477ac */ /* 0x000e240008000c00 */
[----:B0----5:R-:W-:Y:S01]  /*3510*/  DSETP.GTU.AND P0, PT, R2, UR4, PT ;  /* 0x0000000402007e2a */ /* 0x021fe2000bf0c000 */
[----:B------:R-:W0:-:S15]  /*3520*/  LDCU.64 UR4, c[0x0][0x5e8] ;  /* 0x0000bd00ff0477ac */ /* 0x000e1e0008000a00 */
[----:B------:R-:W-:-:S15]  /*3530*/  NOP ;  /* 0x0000000000007918 */ /* 0x000fde0000000000 */
[----:B------:R-:W-:-:S15]  /*3540*/  NOP ;  /* 0x0000000000007918 */ /* 0x000fde0000000000 */
[----:B------:R-:W-:-:S15]  /*3550*/  NOP ;  /* 0x0000000000007918 */ /* 0x000fde0000000000 */
[----:B------:R-:W-:-:S03]  /*3560*/  NOP ;  /* 0x0000000000007918 */ /* 0x000fc60000000000 */
[----:B------:R0:W1:Y:S02]  /*3570*/  DSETP.GE.AND P1, PT, R2, UR6, PT ;  /* 0x0000000602007e2a */ /* 0x000064000bf26000 */
[----:B0-----:R-:W-:Y:S01]  /*3580*/  IADD3 R2, P2, PT, R18, UR4, RZ ;  /* 0x0000000412027c10 */ /* 0x001fe2000ff5e0ff */
[----:B------:R-:W-:Y:S01]  /*3590*/  ULOP3.LUT UR4, UR40, 0xff, URZ, 0xc0, !UPT ;  /* 0x000000ff28047892 */ /* 0x000fe2000f8ec0ff */
[----:B-1----:R-:W-:Y:S02]  /*35a0*/  FSEL R0, R16, RZ, !P1 ;  /* 0x000000ff10007208 */ /* 0x002fe40004800000 */
[----:B------:R-:W-:Y:S01]  /*35b0*/  FSEL R16, R17, RZ, !P1 ;  /* 0x000000ff11107208 */ /* 0x000fe20004800000 */
[----:B------:R-:W-:Y:S01]  /*35c0*/  UISETP.GT.AND UP0, UPT, UR4, 0x9, UPT ;  /* 0x000000090400788c */ /* 0x000fe2000bf04270 */
[----:B------:R-:W-:Y:S02]  /*35d0*/  IADD3.X R3, PT, PT, RZ, UR5, RZ, P2, !PT ;  /* 0x00000005ff037c10 */ /* 0x000fe400097fe4ff */
[----:B------:R-:W-:-:S02]  /*35e0*/  FSEL R4, R0, RZ, P0 ;  /* 0x000000ff00047208 */ /* 0x000fc40000000000 */
[----:B------:R-:W-:-:S04]  /*35f0*/  FSEL R5, R16, RZ, P0 ;  /* 0x000000ff10057208 */ /* 0x000fc80000000000 */
        /* <DEDUP_REMOVED lines=9> */
[----:B------:R-:W0:Y:S02]  /*3690*/  F2I.F64.TRUNC R5, R4 ;  /* 0x0000000400057311 */ /* 0x000e24000030d100 */
[----:B0-----:R0:W-:Y:S01]  /*36a0*/  STG.E.U8 desc[UR36][R2.64], R5 ;  /* 0x0000000502007986 */ /* 0x0011e2000c101124 */
[----:B------:R-:W-:Y:S05]  /*36b0*/  BRA `(.L_x_2596) ;  /* 0x0000001000947947 */ /* 0x000fea0003800000 */
.L_x_2594:
[----:B------:R-:W0:Y:S02]  /*36c0*/  F2I.S64.F64.TRUNC R4, R4 ;  /* 0x0000000400047311 */ /* 0x000e24000030d900 */
[----:B0-----:R-:W-:-:S05]  /*36d0*/  IMAD.MOV.U32 R7, RZ, RZ, R4 ;  /* 0x000000ffff077224 */ /* 0x001fca00078e0004 */
[----:B------:R0:W-:Y:S01]  /*36e0*/  STG.E.U8 desc[UR36][R2.64], R7 ;  /* 0x0000000702007986 */ /* 0x0001e2000c101124 */
[----:B------:R-:W-:Y:S05]  /*36f0*/  BRA `(.L_x_2596) ;  /* 0x0000001000847947 */ /* 0x000fea0003800000 */
.L_x_2593:
[----:B------:R-:W-:-:S09]  /*3700*/  UISETP.NE.AND UP0, UPT, UR4, 0x2, UPT ;  /* 0x000000020400788c */ /* 0x000fd2000bf05270 */
[----:B------:R-:W-:Y:S05]  /*3710*/  BRA.U !UP0, `(.L_x_2597) ;  /* 0x0000000108287547 */ /* 0x000fea000b800000 */
[----:B------:R-:W-:-:S09]  /*3720*/  UISETP.NE.AND UP0, UPT, UR4, 0x3, UPT ;  /* 0x000000030400788c */ /* 0x000fd2000bf05270 */
[----:B------:R-:W-:Y:S05]  /*3730*/  BRA.U !UP0, `(.L_x_2598) ;  /* 0x0000000108147547 */ /* 0x000fea000b800000 */
[----:B------:R-:W-:-:S09]  /*3740*/  UISETP.NE.AND UP0, UPT, UR4, 0x4, UPT ;  /* 0x000000040400788c */ /* 0x000fd2000bf05270 */
[----:B------:R-:W-:Y:S05]  /*3750*/  BRA.U UP0, `(.L_x_2595) ;  /* 0x0000000d00b47547 */ /* 0x000fea000b800000 */
[----:B------:R-:W0:Y:S02]  /*3760*/  F2I.S64.F64.TRUNC R4, R4 ;  /* 0x0000000400047311 */ /* 0x000e24000030d900 */
[----:B0-----:R0:W-:Y:S01]  /*3770*/  STG.E.64 desc[UR36][R2.64], R4 ;  /* 0x0000000402007986 */ /* 0x0011e2000c101b24 */
[----:B------:R-:W-:Y:S05]  /*3780*/  BRA `(.L_x_2596) ;  /* 0x0000001000607947 */ /* 0x000fea0003800000 */
.L_x_2598:
[----:B------:R-:W0:Y:S02]  /*3790*/  F2I.F64.TRUNC R5, R4 ;  /* 0x0000000400057311 */ /* 0x000e24000030d100 */
[----:B0-----:R0:W-:Y:S01]  /*37a0*/  STG.E desc[UR36][R2.64], R5 ;  /* 0x0000000502007986 */ /* 0x0011e2000c101924 */
[----:B------:R-:W-:Y:S05]  /*37b0*/  BRA `(.L_x_2596) ;  /* 0x0000001000547947 */ /* 0x000fea0003800000 */
.L_x_2597:
[----:B------:R-:W0:Y:S02]  /*37c0*/  F2I.F64.TRUNC R5, R4 ;  /* 0x0000000400057311 */ /* 0x000e24000030d100 */
[----:B0-----:R0:W-:Y:S01]  /*37d0*/  STG.E.U16 desc[UR36][R2.64], R5 ;  /* 0x0000000502007986 */ /* 0x0011e2000c101524 */
[----:B------:R-:W-:Y:S05]  /*37e0*/  BRA `(.L_x_2596) ;  /* 0x0000001000487947 */ /* 0x000fea0003800000 */
.L_x_2592:
[----:B------:R-:W-:-:S09]  /*37f0*/  UISETP.GT.AND UP0, UPT, UR4, 0x6, UPT ;  /* 0x000000060400788c */ /* 0x000fd2000bf04270 */
[----:B------:R-:W-:Y:S05]  /*3800*/  BRA.U UP0, `(.L_x_2599) ;  /* 0x00000001006c7547 */ /* 0x000fea000b800000 */
[----:B------:R-:W-:-:S09]  /*3810*/  UISETP.NE.AND UP0, UPT, UR4, 0x5, UPT ;  /* 0x000000050400788c */ /* 0x000fd2000bf05270 */
[----:B------:R-:W-:Y:S05]  /*3820*/  BRA.U !UP0, `(.L_x_2600) ;  /* 0x0000000108347547 */ /* 0x000fea000b800000 */
[----:B------:R-:W-:-:S09]  /*3830*/  UISETP.NE.AND UP0, UPT, UR4, 0x6, UPT ;  /* 0x000000060400788c */ /* 0x000fd2000bf05270 */
[----:B------:R-:W-:Y:S05]  /*3840*/  BRA.U UP0, `(.L_x_2595) ;  /* 0x0000000d00787547 */ /* 0x000fea000b800000 */
[----:B------:R-:W-:Y:S01]  /*3850*/  UMOV UR4, 0xf0000000 ;  /* 0xf000000000047882 */ /* 0x000fe20000000000 */
[----:B------:R-:W-:Y:S01]  /*3860*/  UMOV UR5, 0x380fffff ;  /* 0x380fffff00057882 */ /* 0x000fe20000000000 */
[----:B------:R-:W0:-:S15]  /*3870*/  F2F.F32.F64 R7, R4 ;  /* 0x0000000400077310 */ /* 0x000e1e0000301000 */
[----:B------:R-:W-:-:S15]  /*3880*/  NOP ;  /* 0x0000000000007918 */ /* 0x000fde0000000000 */
[----:B------:R-:W-:-:S15]  /*3890*/  NOP ;  /* 0x0000000000007918 */ /* 0x000fde0000000000 */
[----:B------:R-:W-:-:S15]  /*38a0*/  NOP ;  /* 0x0000000000007918 */ /* 0x000fde0000000000 */
[----:B------:R-:W-:-:S04]  /*38b0*/  NOP ;  /* 0x0000000000007918 */ /* 0x000fc80000000000 */
[----:B------:R-:W0:Y:S02]  /*38c0*/  DSETP.GEU.AND P0, PT, |R4|, UR4, PT ;  /* 0x0000000404007e2a */ /* 0x000e24000bf0e200 */
[----:B0-----:R-:W-:-:S05]  /*38d0*/  @!P0 FMUL R7, R7, 1.175494350822287508e-38 ;  /* 0x0080000007078820 */ /* 0x001fca0000400000 */
[----:B------:R1:W-:Y:S01]  /*38e0*/  STG.E desc[UR36][R2.64], R7 ;  /* 0x0000000702007986 */ /* 0x0003e2000c101924 */
[----:B------:R-:W-:Y:S05]  /*38f0*/  BRA `(.L_x_2596) ;  /* 0x0000001000047947 */ /* 0x000fea0003800000 */
.L_x_2600:
        /* <DEDUP_REMOVED lines=9> */
[----:B------:R-:W-:-:S05]  /*3990*/  F2FP.F16.F32.PACK_AB R0, RZ, R0 ;  /* 0x00000000ff00723e */ /* 0x000fca00000000ff */
[----:B------:R0:W-:Y:S01]  /*39a0*/  STG.E.U16 desc[UR36][R2.64], R0 ;  /* 0x0000000002007986 */ /* 0x0001e2000c101524 */
[----:B------:R-:W-:Y:S05]  /*39b0*/  BRA `(.L_x_2596) ;  /* 0x0000000c00d47947 */ /* 0x000fea0003800000 */
.L_x_2599:
[----:B------:R-:W-:-:S09]  /*39c0*/  UISETP.NE.AND UP0, UPT, UR4, 0x7, UPT ;  /* 0x000000070400788c */ /* 0x000fd2000bf05270 */
[----:B------:R-:W-:Y:S05]  /*39d0*/  BRA.U !UP0, `(.L_x_2601) ;  /* 0x0000000108747547 */ /* 0x000fea000b800000 */
        /* <DEDUP_REMOVED lines=11> */
[----:B------:R-:W0:Y:S01]  /*3a90*/  DSETP.GEU.AND P0, PT, |R4|, UR4, PT ;  /* 0x0000000404007e2a */ /* 0x000e22000bf0e200 */
[----:B------:R-:W-:Y:S02]  /*3aa0*/  IMAD.MOV.U32 R7, RZ, RZ, RZ ;  /* 0x000000ffff077224 */ /* 0x000fe400078e00ff */
[----:B0-----:R-:W-:-:S05]  /*3ab0*/  @!P0 FMUL R6, R6, 1.175494350822287508e-38 ;  /* 0x0080000006068820 */ /* 0x001fca0000400000 */
[----:B------:R0:W-:Y:S01]  /*3ac0*/  STG.E.64 desc[UR36][R2.64], R6 ;  /* 0x0000000602007986 */ /* 0x0001e2000c101b24 */
[----:B------:R-:W-:Y:S05]  /*3ad0*/  BRA `(.L_x_2596) ;  /* 0x0000000c008c7947 */ /* 0x000fea0003800000 */
.L_x_2602:
        /* <DEDUP_REMOVED lines=9> */
[----:B------:R-:W-:-:S04]  /*3b70*/  F2FP.F16.F32.PACK_AB R5, RZ, R0 ;  /* 0x00000000ff05723e */ /* 0x000fc800000000ff */
[----:B------:R-:W-:-:S05]  /*3b80*/  PRMT R5, R5, 0x5410, RZ ;  /* 0x0000541005057816 */ /* 0x000fca00000000ff */
[----:B------:R4:W-:Y:S01]  /*3b90*/  STG.E desc[UR36][R2.64], R5 ;  /* 0x0000000502007986 */ /* 0x0009e2000c101924 */
[----:B------:R-:W-:Y:S05]  /*3ba0*/  BRA `(.L_x_2596) ;  /* 0x0000000c00587947 */ /* 0x000fea0003800000 */
.L_x_2601:
[----:B------:R0:W-:Y:S01]  /*3bb0*/  STG.E.64 desc[UR36][R2.64], R4 ;  /* 0x0000000402007986 */ /* 0x0001e2000c101b24 */
[----:B------:R-:W-:Y:S05]  /*3bc0*/  BRA `(.L_x_2596) ;  /* 0x0000000c00507947 */ /* 0x000fea0003800000 */
.L_x_2591:
        /* <DEDUP_REMOVED lines=8> */
[----:B------:R-:W0:Y:S02]  /*3c50*/  DSETP.NEU.AND P0, PT, R4, RZ, PT ;  /* 0x000000ff0400722a */ /* 0x000e240003f0d000 */
[----:B0-----:R-:W-:-:S05]  /*3c60*/  SEL R5, RZ, 0x1, !P0 ;  /* 0x00000001ff057807 */ /* 0x001fca0004000000 */
[----:B------:R0:W-:Y:S01]  /*3c70*/  STG.E.U8 desc[UR36][R2.64], R5 ;  /* 0x0000000502007986 */ /* 0x0001e2000c101124 */
[----:B------:R-:W-:Y:S05]  /*3c80*/  BRA `(.L_x_2596) ;  /* 0x0000000c00207947 */ /* 0x000fea0003800000 */
.L_x_2605:
[----:B------:R-:W-:-:S05]  /*3c90*/  CS2R R6, SRZ ;  /* 0x0000000000067805 */ /* 0x000fca000001ff00 */
[----:B------:R0:W-:Y:S01]  /*3ca0*/  STG.E.128 desc[UR36][R2.64], R4 ;  /* 0x0000000402007986 */ /* 0x0001e2000c101d24 */
[----:B------:R-:W-:Y:S05]  /*3cb0*/  BRA `(.L_x_2596) ;  /* 0x0000000c00147947 */ /* 0x000fea0003800000 */
.L_x_2604:
        /* <DEDUP_REMOVED lines=14> */
[----:B------:R-:W-:Y:S01]  /*3da0*/  BSSY.RECONVERGENT B0, `(.L_x_2608) ;  /* 0x000000d000007945 */ /* 0x000fe20003800200 */
[----:B0-----:R-:W-:Y:S01]  /*3db0*/  @!P0 FMUL R9, R9, 1.175494350822287508e-38 ;  /* 0x0080000009098820 */ /* 0x001fe20000400000 */
[----:B------:R-:W-:-:S04]  /*3dc0*/  MOV R0, 0x7f ;  /* 0x0000007f00007802 */ /* 0x000fc80000000f00 */
        /* <DEDUP_REMOVED lines=10> */
.L_x_2609:
[----:B------:R-:W-:Y:S05]  /*3e70*/  BSYNC.RECONVERGENT B0 ;  /* 0x0000000000007941 */ /* 0x000fea0003800200 */
.L_x_2608:
[----:B------:R-:W-:-:S05]  /*3e80*/  LOP3.LUT R7, R0, 0x80, R7, 0xf8, !PT ;  /* 0x0000008000077812 */ /* 0x000fca00078ef807 */
[----:B------:R0:W-:Y:S01]  /*3e90*/  STG.E.U8 desc[UR36][R2.64], R7 ;  /* 0x0000000702007986 */ /* 0x0001e2000c101124 */
[----:B------:R-:W-:Y:S05]  /*3ea0*/  BRA `(.L_x_2596) ;  /* 0x0000000800987947 */ /* 0x000fea0003800000 */
.L_x_2607:
        /* <DEDUP_REMOVED lines=9> */
[----:B0-----:R-:W-:-:S05]  /*3f40*/  @!P0 FMUL R9, R9, 1.175494350822287508e-38 ;  /* 0x0080000009098820 */ /* 0x001fca0000400000 */
        /* <DEDUP_REMOVED lines=13> */
.L_x_2611:
[----:B------:R-:W-:Y:S05]  /*4020*/  BSYNC.RECONVERGENT B0 ;  /* 0x0000000000007941 */ /* 0x000fea0003800200 */
.L_x_2610:
[----:B------:R-:W-:-:S05]  /*4030*/  LOP3.LUT R7, R0, 0x80, R7, 0xf8, !PT ;  /* 0x0000008000077812 */ /* 0x000fca00078ef807 */
[----:B------:R0:W-:Y:S01]  /*4040*/  STG.E.U8 desc[UR36][R2.64], R7 ;  /* 0x0000000702007986 */ /* 0x0001e2000c101124 */
[----:B------:R-:W-:Y:S05]  /*4050*/  BRA `(.L_x_2596) ;  /* 0x00000008002c7947 */ /* 0x000fea0003800000 */
.L_x_2606:
        /* <DEDUP_REMOVED lines=9> */
[----:B------:R-:W-:-:S05]  /*40f0*/  F2FP.BF16.F32.PACK_AB R0, RZ, R0 ;  /* 0x00000000ff00723e */ /* 0x000fca00000010ff */
[----:B------:R0:W-:Y:S01]  /*4100*/  STG.E.U16 desc[UR36][R2.64], R0 ;  /* 0x0000000002007986 */ /* 0x0001e2000c101524 */
[----:B------:R-:W-:Y:S05]  /*4110*/  BRA `(.L_x_2596) ;  /* 0x0000000400fc7947 */ /* 0x000fea0003800000 */
.L_x_2603:
        /* <DEDUP_REMOVED lines=8> */
[----:B------:R-:W0:Y:S02]  /*41a0*/  F2I.U32.F64.TRUNC R5, R4 ;  /* 0x0000000400057311 */ /* 0x000e24000030d000 */
[----:B0-----:R0:W-:Y:S01]  /*41b0*/  STG.E.U16 desc[UR36][R2.64], R5 ;  /* 0x0000000502007986 */ /* 0x0011e2000c101524 */
[----:B------:R-:W-:Y:S05]  /*41c0*/  BRA `(.L_x_2596) ;  /* 0x0000000400d07947 */ /* 0x000fea0003800000 */
.L_x_2614:
        /* <DEDUP_REMOVED lines=10> */
[----:B------:R-:W-:-:S04]  /*4270*/  IMAD.MOV.U32 R0, RZ, RZ, 0x80 ;  /* 0x00000080ff007424 */ /* 0x000fc800078e00ff */
        /* <DEDUP_REMOVED lines=10> */
.L_x_2617:
[----:B------:R-:W-:-:S04]  /*4320*/  SHF.R.U32.HI R0, RZ, 0x14, R7 ;  /* 0x00000014ff007819 */ /* 0x000fc80000011607 */
[----:B------:R-:W-:-:S04]  /*4330*/  LOP3.LUT R0, R0, 0x1, RZ, 0xc0, !PT ;  /* 0x0000000100007812 */ /* 0x000fc800078ec0ff */
[----:B------:R-:W-:-:S04]  /*4340*/  IADD3 R0, PT, PT, R7, 0x487ffff, R0 ;  /* 0x0487ffff07007810 */ /* 0x000fc80007ffe000 */
[----:B------:R-:W-:-:S04]  /*4350*/  SHF.R.U32.HI R0, RZ, 0x14, R0 ;  /* 0x00000014ff007819 */ /* 0x000fc80000011600 */
[----:B------:R-:W-:-:S07]  /*4360*/  LOP3.LUT R4, R0, 0xff, RZ, 0xc0, !PT ;  /* 0x000000ff00047812 */ /* 0x000fce00078ec0ff */
.L_x_2618:
[----:B------:R-:W-:-:S04]  /*4370*/  SHF.R.U32.HI R5, RZ, 0x18, R7 ;  /* 0x00000018ff057819 */ /* 0x000fc80000011607 */
[----:B------:R-:W-:-:S04]  /*4380*/  LOP3.LUT R4, R4, 0x80, R5, 0xf8, !PT ;  /* 0x0000008004047812 */ /* 0x000fc800078ef805 */
[----:B------:R-:W-:-:S07]  /*4390*/  PRMT R0, R4, 0x7610, R0 ;  /* 0x0000761004007816 */ /* 0x000fce0000000000 */
.L_x_2616:
[----:B------:R-:W-:Y:S05]  /*43a0*/  BSYNC.RECONVERGENT B0 ;  /* 0x0000000000007941 */ /* 0x000fea0003800200 */
.L_x_2615:
[----:B------:R0:W-:Y:S01]  /*43b0*/  STG.E.U8 desc[UR36][R2.64], R0 ;  /* 0x0000000002007986 */ /* 0x0001e2000c101124 */
[----:B------:R-:W-:Y:S05]  /*43c0*/  BRA `(.L_x_2596) ;  /* 0x0000000400507947 */ /* 0x000fea0003800000 */
.L_x_2613:
        /* <DEDUP_REMOVED lines=21> */
.L_x_2621:
[----:B------:R-:W-:-:S04]  /*4520*/  SHF.R.U32.HI R0, RZ, 0x15, R7 ;  /* 0x00000015ff007819 */ /* 0x000fc80000011607 */
[----:B------:R-:W-:-:S04]  /*4530*/  LOP3.LUT R0, R0, 0x1, RZ, 0xc0, !PT ;  /* 0x0000000100007812 */ /* 0x000fc800078ec0ff */
[----:B------:R-:W-:-:S04]  /*4540*/  IADD3 R0, PT, PT, R7, 0x88fffff, R0 ;  /* 0x088fffff07007810 */ /* 0x000fc80007ffe000 */
[----:B------:R-:W-:-:S04]  /*4550*/  SHF.R.U32.HI R0, RZ, 0x15, R0 ;  /* 0x00000015ff007819 */ /* 0x000fc80000011600 */
[----:B------:R-:W-:-:S07]  /*4560*/  LOP3.LUT R4, R0, 0xff, RZ, 0xc0, !PT ;  /* 0x000000ff00047812 */ /* 0x000fce00078ec0ff */
.L_x_2622:
[----:B------:R-:W-:-:S04]  /*4570*/  SHF.R.U32.HI R5, RZ, 0x18, R7 ;  /* 0x00000018ff057819 */ /* 0x000fc80000011607 */
[----:B------:R-:W-:-:S04]  /*4580*/  LOP3.LUT R4, R4, 0x80, R5, 0xf8, !PT ;  /* 0x0000008004047812 */ /* 0x000fc800078ef805 */
[----:B------:R-:W-:-:S07]  /*4590*/  PRMT R0, R4, 0x7610, R0 ;  /* 0x0000761004007816 */ /* 0x000fce0000000000 */
.L_x_2620:
[----:B------:R-:W-:Y:S05]  /*45a0*/  BSYNC.RECONVERGENT B0 ;  /* 0x0000000000007941 */ /* 0x000fea0003800200 */
.L_x_2619:
[----:B------:R0:W-:Y:S01]  /*45b0*/  STG.E.U8 desc[UR36][R2.64], R0 ;  /* 0x0000000002007986 */ /* 0x0001e2000c101124 */
[----:B------:R-:W-:Y:S05]  /*45c0*/  BRA `(.L_x_2596) ;  /* 0x0000000000d07947 */ /* 0x000fea0003800000 */
.L_x_2612:
[----:B------:R-:W-:-:S09]  /*45d0*/  UISETP.NE.AND UP0, UPT, UR4, 0x1c, UPT ;  /* 0x0000001c0400788c */ /* 0x000fd2000bf05270 */
[----:B------:R-:W-:Y:S05]  /*45e0*/  BRA.U !UP0, `(.L_x_2623) ;  /* 0x0000000108c07547 */ /* 0x000fea000b800000 */
[----:B------:R-:W-:-:S09]  /*45f0*/  UISETP.NE.AND UP0, UPT, UR4, 0x1d, UPT ;  /* 0x0000001d0400788c */ /* 0x000fd2000bf05270 */
[----:B------:R-:W-:Y:S05]  /*4600*/  BRA.U !UP0, `(.L_x_2624) ;  /* 0x0000000108ac7547 */ /* 0x000fea000b800000 */
[----:B------:R-:W-:-:S09]  /*4610*/  UISETP.NE.AND UP0, UPT, UR4, 0x2c, UPT ;  /* 0x0000002c0400788c */ /* 0x000fd2000bf05270 */
[----:B------:R-:W-:Y:S05]  /*4620*/  BRA.U !UP0, `(.L_x_2625) ;  /* 0x0000000108447547 */ /* 0x000fea000b800000 */
.L_x_2595:
[----:B------:R-:W-:Y:S01]  /*4630*/  MOV R0, 0x0 ;  /* 0x0000000000007802 */ /* 0x000fe20000000f00 */
[----:B------:R-:W0:Y:S01]  /*4640*/  LDCU.64 UR6, c[0x4][0x128] ;  /* 0x01002500ff0677ac */ /* 0x000e220008000a00 */
[----:B------:R-:W-:Y:S02]  /*4650*/  HFMA2 R13, -RZ, RZ, 0, 0 ;  /* 0x00000000ff0d7431 */ /* 0x000fe400000001ff */
[----:B------:R-:W-:Y:S01]  /*4660*/  IMAD.MOV.U32 R8, RZ, RZ, 0x65 ;  /* 0x00000065ff087424 */ /* 0x000fe200078e00ff */
[----:B------:R1:W4:Y:S01]  /*4670*/  LDC.64 R2, c[0x4][R0] ;  /* 0x0100000000027b82 */ /* 0x0003220000000a00 */
[----:B------:R-:W5:Y:S01]  /*4680*/  LDCU.64 UR8, c[0x4][0x130] ;  /* 0x01002600ff0877ac */ /* 0x000f620008000a00 */
[----:B------:R-:W-:Y:S01]  /*4690*/  IMAD.MOV.U32 R12, RZ, RZ, 0x1 ;  /* 0x00000001ff0c7424 */ /* 0x000fe200078e00ff */
[----:B------:R-:W2:Y:S01]  /*46a0*/  LDCU.64 UR4, c[0x4][0x10] ;  /* 0x01000200ff0477ac */ /* 0x000ea20008000a00 */
[----:B0-----:R-:W-:Y:S02]  /*46b0*/  IMAD.U32 R4, RZ, RZ, UR6 ;  /* 0x00000006ff047e24 */ /* 0x001fe4000f8e00ff */
[----:B------:R-:W-:Y:S01]  /*46c0*/  IMAD.U32 R5, RZ, RZ, UR7 ;  /* 0x00000007ff057e24 */ /* 0x000fe2000f8e00ff */
[----:B-----5:R-:W-:Y:S01]  /*46d0*/  MOV R6, UR8 ;  /* 0x0000000800067c02 */ /* 0x020fe20008000f00 */
[----:B------:R-:W-:-:S02]  /*46e0*/  IMAD.U32 R7, RZ, RZ, UR9 ;  /* 0x00000009ff077e24 */ /* 0x000fc4000f8e00ff */
[----:B--2---:R-:W-:Y:S01]  /*46f0*/  IMAD.U32 R10, RZ, RZ, UR4 ;  /* 0x00000004ff0a7e24 */ /* 0x004fe2000f8e00ff */
[----:B-1----:R-:W-:-:S07]  /*4700*/  MOV R11, UR5 ;  /* 0x00000005000b7c02 */ /* 0x002fce0008000f00 */
[----:B------:R-:W-:-:S07]  /*4710*/  LEPC R20, `(.L_x_2626) ;  /* 0x000000001014794e */ /* 0x000fce0000000000 */
[----:B---34-:R-:W-:Y:S05]  /*4720*/  CALL.ABS.NOINC R2 ;  /* 0x0000000002007343 */ /* 0x018fea0003c00000 */
.L_x_2626:
[----:B------:R-:W-:Y:S05]  /*4730*/  BRA `(.L_x_2596) ;  /* 0x0000000000747947 */ /* 0x000fea0003800000 */
.L_x_2625:
        /* <DEDUP_REMOVED lines=8> */
[----:B0-----:R-:W-:Y:S01]  /*47c0*/  @!P0 FMUL R8, R8, 1.175494350822287508e-38 ;  /* 0x0080000008088820 */ /* 0x001fe20000400000 */
[----:B------:R-:W-:-:S04]  /*47d0*/  IMAD.MOV.U32 R5, RZ, RZ, 0xff ;  /* 0x000000ffff057424 */ /* 0x000fc800078e00ff */
        /* <DEDUP_REMOVED lines=14> */
.L_x_2624:
[----:B------:R-:W0:Y:S02]  /*48c0*/  F2I.U64.F64.TRUNC R4, R4 ;  /* 0x0000000400047311 */ /* 0x000e24000030d800 */
[----:B0-----:R0:W-:Y:S01]  /*48d0*/  STG.E.64 desc[UR36][R2.64], R4 ;  /* 0x0000000402007986 */ /* 0x0011e2000c101b24 */
[----:B------:R-:W-:Y:S05]  /*48e0*/  BRA `(.L_x_2596) ;  /* 0x0000000000087947 */ /* 0x000fea0003800000 */
.L_x_2623:
[----:B------:R-:W0:Y:S02]  /*48f0*/  F2I.U32.F64.TRUNC R5, R4 ;  /* 0x0000000400057311 */ /* 0x000e24000030d000 */
[----:B0-----:R0:W-:Y:S02]  /*4900*/  STG.E desc[UR36][R2.64], R5 ;  /* 0x0000000502007986 */ /* 0x0011e4000c101924 */
.L_x_2596:
[----:B------:R-:W-:-:S07]  /*4910*/  VIADD R19, R19, 0x80 ;  /* 0x0000008013137836 */ /* 0x000fce0000000000 */
.L_x_2531:
[----:B------:R-:W-:Y:S05]  /*4920*/  BSYNC.RECONVERGENT B7 ;  /* 0x0000000000077941 */ /* 0x000fea0003800200 */
.L_x_2530:
[----:B------:R-:W5:Y:S01]  /*4930*/  LDCU UR4, c[0x0][0x380] ;  /* 0x00007000ff0477ac */ /* 0x000f620008000800 */
[----:B------:R-:W-:Y:S01]  /*4940*/  BSSY.RECONVERGENT B7, `(.L_x_2627) ;  /* 0x0000482000077945 */ /* 0x000fe20003800200 */
[----:B-----5:R-:W-:-:S13]  /*4950*/  ISETP.GE.AND P0, PT, R19, UR4, PT ;  /* 0x0000000413007c0c */ /* 0x020fda000bf06270 */
[----:B------:R-:W-:Y:S05]  /*4960*/  @P0 BRA `(.L_x_2628) ;  /* 0x0000004400fc0947 */ /* 0x000fea0003800000 */
[----:B------:R-:W5:Y:S01]  /*4970*/  LDCU UR4, c[0x0][0x388] ;  /* 0x00007100ff0477ac */ /* 0x000f620008000800 */
[----:B--23--:R-:W-:Y:S02]  /*4980*/  HFMA2 R22, -RZ, RZ, 0, 0 ;  /* 0x00000000ff167431 */ /* 0x00cfe400000001ff */
[----:B0-----:R-:W-:Y:S02]  /*4990*/  IMAD.MOV.U32 R0, RZ, RZ, RZ ;  /* 0x000000ffff007224 */ /* 0x001fe400078e00ff */
[----:B------:R-:W-:Y:S01]  /*49a0*/  IMAD.MOV.U32 R18, RZ, RZ, RZ ;  /* 0x000000ffff127224 */ /* 0x000fe200078e00ff */
[----:B-----5:R-:W-:-:S09]  /*49b0*/  UISETP.NE.AND UP0, UPT, UR4, URZ, UPT ;  /* 0x000000ff0400728c */ /* 0x020fd2000bf05270 */
[----:B------:R-:W-:Y:S05]  /*49c0*/  BRA.U !UP0, `(.L_x_2629) ;  /* 0x0000001508707547 */ /* 0x000fea000b800000 */
[----:B------:R-:W1:Y:S01]  /*49d0*/  LDCU.64 UR4, c[0x0][0x390] ;  /* 0x00007200ff0477ac */ /* 0x000e620008000a00 */
[----:B------:R-:W-:Y:S01]  /*49e0*/  MOV R18, RZ ;  /* 0x000000ff00127202 */ /* 0x000fe20000000f00 */
[----:B------:R-:W0:Y:S01]  /*49f0*/  LDCU UR6, c[0x0][0x38c] ;  /* 0x00007180ff0677ac */ /* 0x000e220008000800 */
[----:B------:R-:W2:Y:S01]  /*4a00*/  LDCU.64 UR8, c[0x0][0x4b8] ;  /* 0x00009700ff0877ac */ /* 0x000ea20008000a00 */
[----:B------:R-:W-:Y:S02]  /*4a10*/  UISETP.NE.AND UP0, UPT, UR39, URZ, UPT ;  /* 0x000000ff2700728c */ /* 0x000fe4000bf05270 */
[----:B-1--4-:R-:W-:Y:S01]  /*4a20*/  IMAD.HI.U32 R2, R19, UR4, R18 ;  /* 0x0000000413027c27 */ /* 0x012fe2000f8e0012 */
[----:B------:R-:W1:Y:S04]  /*4a30*/  LDCU UR4, c[0x0][0x4c0] ;  /* 0x00009800ff0477ac */ /* 0x000e680008000800 */
[----:B------:R-:W-:-:S05]  /*4a40*/  SHF.R.U32.HI R3, RZ, UR5, R2 ;  /* 0x00000005ff037c19 */ /* 0x000fca0008011602 */
[----:B------:R-:W-:-:S04]  /*4a50*/  IMAD.MOV R22, RZ, RZ, -R3 ;  /* 0x000000ffff167224 */ /* 0x000fc800078e0a03 */
[----:B0-----:R-:W-:-:S04]  /*4a60*/  IMAD R22, R22, UR6, R19 ;  /* 0x0000000616167c24 */ /* 0x001fc8000f8e0213 */
[C---:B--2---:R-:W-:Y:S02]  /*4a70*/  IMAD R18, R22.reuse, UR8, RZ ;  /* 0x0000000816127c24 */ /* 0x044fe4000f8e02ff */
        /* <DEDUP_REMOVED lines=337> */
.L_x_2629:
[----:B------:R-:W1:Y:S01]  /*5f90*/  LDCU.64 UR6, c[0x0][0x5f0] ;  /* 0x0000be00ff0677ac */ /* 0x000e620008000a00 */
[----:B------:R-:W-:Y:S01]  /*5fa0*/  BSSY.RECONVERGENT B6, `(.L_x_2630) ;  /* 0x00000ec000067945 */ /* 0x000fe20003800200 */
[----:B------:R-:W-:-:S04]  /*5fb0*/  UPRMT UR4, UR40, 0x7771, URZ ;  /* 0x0000777128047896 */ /* 0x000fc800080000ff */
[----:B------:R-:W-:Y:S01]  /*5fc0*/  UISETP.GT.AND UP0, UPT, UR4, 0x9, UPT ;  /* 0x000000090400788c */ /* 0x000fe2000bf04270 */
[----:B-1--4-:R-:W-:-:S05]  /*5fd0*/  IADD3 R2, P0, PT, R0, UR6, RZ ;  /* 0x0000000600027c10 */ /* 0x012fca000ff1e0ff */
        /* <DEDUP_REMOVED lines=11> */
[----:B--2---:R0:W1:Y:S02]  /*6090*/  I2F.F64.S16 R16, R2 ;  /* 0x0000000200107312 */ /* 0x0040640000101c00 */
[----:B01----:R-:W-:Y:S05]  /*60a0*/  BRA `(.L_x_2636) ;  /* 0x0000000c006c7947 */ /* 0x003fea0003800000 */
.L_x_2634:
[----:B------:R-:W2:Y:S02]  /*60b0*/  LDG.E.U8 R2, desc[UR36][R2.64] ;  /* 0x0000002402027981 */ /* 0x000ea4000c1e1100 */
[----:B--2---:R0:W1:Y:S02]  /*60c0*/  I2F.F64.U16 R16, R2 ;  /* 0x0000000200107312 */ /* 0x0040640000101800 */
[----:B01----:R-:W-:Y:S05]  /*60d0*/  BRA `(.L_x_2636) ;  /* 0x0000000c00607947 */ /* 0x003fea0003800000 */
.L_x_2633:
[----:B------:R-:W-:-:S09]  /*60e0*/  UISETP.NE.AND UP0, UPT, UR4, 0x2, UPT ;  /* 0x000000020400788c */ /* 0x000fd2000bf05270 */
[----:B------:R-:W-:Y:S05]  /*60f0*/  BRA.U !UP0, `(.L_x_2637) ;  /* 0x0000000108287547 */ /* 0x000fea000b800000 */
[----:B------:R-:W-:-:S09]  /*6100*/  UISETP.NE.AND UP0, UPT, UR4, 0x3, UPT ;  /* 0x000000030400788c */ /* 0x000fd2000bf05270 */
[----:B------:R-:W-:Y:S05]  /*6110*/  BRA.U !UP0, `(.L_x_2638) ;  /* 0x0000000108147547 */ /* 0x000fea000b800000 */
[----:B------:R-:W-:-:S09]  /*6120*/  UISETP.NE.AND UP0, UPT, UR4, 0x4, UPT ;  /* 0x000000040400788c */ /* 0x000fd2000bf05270 */
[----:B------:R-:W-:Y:S05]  /*6130*/  BRA.U UP0, `(.L_x_2635) ;  /* 0x0000000900ec7547 */ /* 0x000fea000b800000 */
[----:B------:R-:W2:Y:S02]  /*6140*/  LDG.E.64 R16, desc[UR36][R2.64] ;  /* 0x0000002402107981 */ /* 0x000ea4000c1e1b00 */
[----:B--2---:R-:W0:Y:S02]  /*6150*/  I2F.F64.S64 R16, R16 ;  /* 0x0000001000107312 */ /* 0x004e240000301c00 */
[----:B0-----:R-:W-:Y:S05]  /*6160*/  BRA `(.L_x_2636) ;  /* 0x0000000c003c7947 */ /* 0x001fea0003800000 */
.L_x_2638:
[----:B------:R-:W2:Y:S02]  /*6170*/  LDG.E R2, desc[UR36][R2.64] ;  /* 0x0000002402027981 */ /* 0x000ea4000c1e1900 */
[----:B--2---:R0:W1:Y:S02]  /*6180*/  I2F.F64 R16, R2 ;  /* 0x0000000200107312 */ /* 0x0040640000201c00 */
[----:B01----:R-:W-:Y:S05]  /*6190*/  BRA `(.L_x_2636) ;  /* 0x0000000c00307947 */ /* 0x003fea0003800000 */
.L_x_2637:
[----:B------:R-:W2:Y:S02]  /*61a0*/  LDG.E.U16 R2, desc[UR36][R2.64] ;  /* 0x0000002402027981 */ /* 0x000ea4000c1e1500 */
[----:B--2---:R0:W1:Y:S02]  /*61b0*/  I2F.F64.S16 R16, R2 ;  /* 0x0000000200107312 */ /* 0x0040640000101c00 */
[----:B01----:R-:W-:Y:S05]  /*61c0*/  BRA `(.L_x_2636) ;  /* 0x0000000c00247947 */ /* 0x003fea0003800000 */
.L_x_2632:
        /* <DEDUP_REMOVED lines=8> */
[----:B------:R-:W0:Y:S02]  /*6250*/  F2F.F64.F32 R16, R16 ;  /* 0x0000001000107310 */ /* 0x000e240000201800 */
[----:B0-----:R-:W-:Y:S05]  /*6260*/  BRA `(.L_x_2636) ;  /* 0x0000000800fc7947 */ /* 0x001fea0003800000 */
.L_x_2640:
[----:B------:R-:W2:Y:S02]  /*6270*/  LDG.E.U16 R0, desc[UR36][R2.64] ;  /* 0x0000002402007981 */ /* 0x000ea4000c1e1500 */
[----:B--2---:R-:W-:-:S05]  /*6280*/  HADD2.F32 R0, -RZ, R0.H0_H0 ;  /* 0x20000000ff007230 */ /* 0x004fca0000004100 */
[----:B------:R-:W-:-:S04]  /*6290*/  FMUL.FTZ R0, R0, 1 ;  /* 0x3f80000000007820 */ /* 0x000fc80000410000 */
[----:B------:R0:W1:Y:S02]  /*62a0*/  F2F.F64.F32 R16, R0 ;  /* 0x0000000000107310 */ /* 0x0000640000201800 */
[----:B01----:R-:W-:Y:S05]  /*62b0*/  BRA `(.L_x_2636) ;  /* 0x0000000800e87947 */ /* 0x003fea0003800000 */
.L_x_2639:
        /* <DEDUP_REMOVED lines=8> */
[----:B------:R-:W1:Y:S02]  /*6340*/  F2F.F64.F32 R16, R16 ;  /* 0x0000001000107310 */ /* 0x000e640000201800 */
[----:B-1----:R-:W-:Y:S05]  /*6350*/  BRA `(.L_x_2636) ;  /* 0x0000000800c07947 */ /* 0x002fea0003800000 */
.L_x_2642:
[----:B------:R-:W2:Y:S02]  /*6360*/  LDG.E.U16 R2, desc[UR36][R2.64] ;  /* 0x0000002402027981 */ /* 0x000ea4000c1e1500 */
[----:B--2---:R-:W-:-:S05]  /*6370*/  HADD2.F32 R0, -RZ, R2.H0_H0 ;  /* 0x20000002ff007230 */ /* 0x004fca0000004100 */
[----:B------:R-:W-:-:S04]  /*6380*/  FMUL.FTZ R0, R0, 1 ;  /* 0x3f80000000007820 */ /* 0x000fc80000410000 */
[----:B------:R1:W2:Y:S02]  /*6390*/  F2F.F64.F32 R16, R0 ;  /* 0x0000000000107310 */ /* 0x0002a40000201800 */
[----:B-12---:R-:W-:Y:S05]  /*63a0*/  BRA `(.L_x_2636) ;  /* 0x0000000800ac7947 */ /* 0x006fea0003800000 */
.L_x_2641:
[----:B------:R0:W5:Y:S01]  /*63b0*/  LDG.E.64 R16, desc[UR36][R2.64] ;  /* 0x0000002402107981 */ /* 0x000162000c1e1b00 */
[----:B------:R-:W-:Y:S05]  /*63c0*/  BRA `(.L_x_2636) ;  /* 0x0000000800a47947 */ /* 0x000fea0003800000 */
.L_x_2631:
        /* <DEDUP_REMOVED lines=9> */
[----:B------:R-:W-:Y:S02]  /*6460*/  MOV R16, RZ ;  /* 0x000000ff00107202 */ /* 0x000fe40000000f00 */
[----:B--2---:R-:W-:-:S04]  /*6470*/  ISETP.NE.AND P0, PT, R2, RZ, PT ;  /* 0x000000ff0200720c */ /* 0x004fc80003f05270 */
[----:B------:R-:W-:Y:S01]  /*6480*/  FSEL R17, RZ, 1.875, !P0 ;  /* 0x3ff00000ff117808 */ /* 0x000fe20004000000 */
[----:B------:R-:W-:Y:S08]  /*6490*/  BRA `(.L_x_2636) ;  /* 0x0000000800707947 */ /* 0x000ff00003800000 */
.L_x_2645:
[----:B------:R1:W5:Y:S01]  /*64a0*/  LDG.E.64 R16, desc[UR36][R2.64] ;  /* 0x0000002402107981 */ /* 0x000362000c1e1b00 */
[----:B------:R-:W-:Y:S05]  /*64b0*/  BRA `(.L_x_2636) ;  /* 0x0000000800687947 */ /* 0x000fea0003800000 */
.L_x_2644:
        /* <DEDUP_REMOVED lines=23> */
[----:B------:R-:W-:-:S05]  /*6630*/  LOP3.LUT R5, R5, 0x80000000, R0, 0xf8, !PT ;  /* 0x8000000005057812 */ /* 0x000fca00078ef800 */
[----:B------:R-:W-:-:S04]  /*6640*/  FMUL.FTZ R5, R5, 1 ;  /* 0x3f80000005057820 */ /* 0x000fc80000410000 */
[----:B------:R1:W2:Y:S02]  /*6650*/  F2F.F64.F32 R16, R5 ;  /* 0x0000000500107310 */ /* 0x0002a40000201800 */
[----:B-12---:R-:W-:Y:S05]  /*6660*/  BRA `(.L_x_2636) ;  /* 0x0000000400fc7947 */ /* 0x006fea0003800000 */
.L_x_2647:
        /* <DEDUP_REMOVED lines=10> */
[----:B------:R-:W-:-:S05]  /*6710*/  LOP3.LUT R0, R0, 0x80000000, R5, 0xf8, !PT ;  /* 0x8000000000007812 */ /* 0x000fca00078ef805 */
[----:B------:R-:W-:-:S04]  /*6720*/  FMUL.FTZ R0, R0, 1 ;  /* 0x3f80000000007820 */ /* 0x000fc80000410000 */
[----:B------:R1:W2:Y:S02]  /*6730*/  F2F.F64.F32 R16, R0 ;  /* 0x0000000000107310 */ /* 0x0002a40000201800 */
[----:B-12---:R-:W-:Y:S05]  /*6740*/  BRA `(.L_x_2636) ;  /* 0x0000000400c47947 */ /* 0x006fea0003800000 */
.L_x_2646:
[----:B------:R-:W2:Y:S02]  /*6750*/  LDG.E.U16 R0, desc[UR36][R2.64] ;  /* 0x0000002402007981 */ /* 0x000ea4000c1e1500 */
[----:B--2---:R-:W-:-:S04]  /*6760*/  IMAD.U32 R0, R0, 0x10000, RZ ;  /* 0x0001000000007824 */ /* 0x004fc800078e00ff */
[----:B------:R-:W-:-:S04]  /*6770*/  FMUL.FTZ R0, R0, 1 ;  /* 0x3f80000000007820 */ /* 0x000fc80000410000 */
[----:B------:R1:W2:Y:S02]  /*6780*/  F2F.F64.F32 R16, R0 ;  /* 0x0000000000107310 */ /* 0x0002a40000201800 */
[----:B-12---:R-:W-:Y:S05]  /*6790*/  BRA `(.L_x_2636) ;  /* 0x0000000400b07947 */ /* 0x006fea0003800000 */
.L_x_2643:
        /* <DEDUP_REMOVED lines=9> */
[----:B--2---:R4:W0:Y:S02]  /*6830*/  I2F.F64.U16 R16, R2 ;  /* 0x0000000200107312 */ /* 0x0048240000101800 */
[----:B0---4-:R-:W-:Y:S05]  /*6840*/  BRA `(.L_x_2636) ;  /* 0x0000000400847947 */ /* 0x011fea0003800000 */
.L_x_2650:
        /* <DEDUP_REMOVED lines=21> */
.L_x_2652:
[----:B------:R-:W-:Y:S05]  /*69a0*/  BSYNC.RECONVERGENT B0 ;  /* 0x0000000000007941 */ /* 0x000fea0003800200 */
.L_x_2651:
[----:B------:R-:W-:Y:S02]  /*69b0*/  SHF.L.U32 R0, R0, 0x14, RZ ;  /* 0x0000001400007819 */ /* 0x000fe400000006ff */
[----:B------:R-:W-:-:S04]  /*69c0*/  LEA R2, R2, 0x3b800000, 0x17 ;  /* 0x3b80000002027811 */ /* 0x000fc800078eb8ff */
[----:B------:R-:W-:-:S05]  /*69d0*/  LOP3.LUT R0, R2, R0, R7, 0xfe, !PT ;  /* 0x0000000002007212 */ /* 0x000fca00078efe07 */
[----:B------:R-:W-:-:S04]  /*69e0*/  FMUL.FTZ R0, R0, 1 ;  /* 0x3f80000000007820 */ /* 0x000fc80000410000 */
[----:B------:R4:W0:Y:S02]  /*69f0*/  F2F.F64.F32 R16, R0 ;  /* 0x0000000000107310 */ /* 0x0008240000201800 */
[----:B0---4-:R-:W-:Y:S05]  /*6a00*/  BRA `(.L_x_2636) ;  /* 0x0000000400147947 */ /* 0x011fea0003800000 */
.L_x_2649:
[----:B------:R-:W2:Y:S01]  /*6a10*/  LDG.E.U8 R3, desc[UR36][R2.64] ;  /* 0x0000002402037981 */ /* 0x000ea2000c1e1100 */
[----:B------:R-:W-:Y:S02]  /*6a20*/  CS2R R16, SRZ ;  /* 0x0000000000107805 */ /* 0x000fe4000001ff00 */
[----:B--2---:R-:W-:-:S13]  /*6a30*/  ISETP.NE.AND P0, PT, R3, RZ, PT ;  /* 0x000000ff0300720c */ /* 0x004fda0003f05270 */
[----:B------:R-:W-:Y:S05]  /*6a40*/  @!P0 BRA `(.L_x_2636) ;  /* 0x0000000400048947 */ /* 0x000fea0003800000 */
[----:B------:R-:W-:-:S13]  /*6a50*/  ISETP.NE.AND P0, PT, R3, 0x80, PT ;  /* 0x000000800300780c */ /* 0x000fda0003f05270 */
[----:B------:R-:W-:Y:S02]  /*6a60*/  @!P0 IMAD.MOV.U32 R16, RZ, RZ, 0x20000000 ;  /* 0x20000000ff108424 */ /* 0x000fe400078e00ff */
        /* <DEDUP_REMOVED lines=15> */
.L_x_2654:
[----:B------:R-:W-:Y:S05]  /*6b60*/  BSYNC.RECONVERGENT B0 ;  /* 0x0000000000007941 */ /* 0x000fea0003800200 */
.L_x_2653:
[----:B------:R-:W-:Y:S01]  /*6b70*/  IMAD.SHL.U32 R0, R0, 0x200000, RZ ;  /* 0x0020000000007824 */ /* 0x000fe200078e00ff */
[----:B------:R-:W-:-:S04]  /*6b80*/  LEA R2, R2, 0x37800000, 0x17 ;  /* 0x3780000002027811 */ /* 0x000fc800078eb8ff */
[----:B------:R-:W-:-:S05]  /*6b90*/  LOP3.LUT R0, R2, R0, R7, 0xfe, !PT ;  /* 0x0000000002007212 */ /* 0x000fca00078efe07 */
[----:B------:R-:W-:-:S04]  /*6ba0*/  FMUL.FTZ R0, R0, 1 ;  /* 0x3f80000000007820 */ /* 0x000fc80000410000 */
[----:B------:R4:W0:Y:S02]  /*6bb0*/  F2F.F64.F32 R16, R0 ;  /* 0x0000000000107310 */ /* 0x0008240000201800 */
[----:B0---4-:R-:W-:Y:S05]  /*6bc0*/  BRA `(.L_x_2636) ;  /* 0x0000000000a47947 */ /* 0x011fea0003800000 */
.L_x_2648:
[----:B------:R-:W-:-:S09]  /*6bd0*/  UISETP.NE.AND UP0, UPT, UR4, 0x1c, UPT ;  /* 0x0000001c0400788c */ /* 0x000fd2000bf05270 */
[----:B------:R-:W-:Y:S05]  /*6be0*/  BRA.U !UP0, `(.L_x_2655) ;  /* 0x0000000108947547 */ /* 0x000fea000b800000 */
[----:B------:R-:W-:-:S09]  /*6bf0*/  UISETP.NE.AND UP0, UPT, UR4, 0x1d, UPT ;  /* 0x0000001d0400788c */ /* 0x000fd2000bf05270 */
[----:B------:R-:W-:Y:S05]  /*6c00*/  BRA.U !UP0, `(.L_x_2656) ;  /* 0x0000000108807547 */ /* 0x000fea000b800000 */
[----:B------:R-:W-:-:S09]  /*6c10*/  UISETP.NE.AND UP0, UPT, UR4, 0x2c, UPT ;  /* 0x0000002c0400788c */ /* 0x000fd2000bf05270 */
[----:B------:R-:W-:Y:S05]  /*6c20*/  BRA.U UP0, `(.L_x_2635) ;  /* 0x0000000100307547 */ /* 0x000fea000b800000 */
[----:B------:R-:W2:Y:S01]  /*6c30*/  LDG.E.U8 R0, desc[UR36][R2.64] ;  /* 0x0000002402007981 */ /* 0x000ea2000c1e1100 */
[----:B------:R-:W-:Y:S02]  /*6c40*/  HFMA2 R16, -RZ, RZ, 0, 0 ;  /* 0x00000000ff107431 */ /* 0x000fe400000001ff */
[----:B------:R-:W-:Y:S01]  /*6c50*/  IMAD.MOV.U32 R17, RZ, RZ, 0x38000000 ;  /* 0x38000000ff117424 */ /* 0x000fe200078e00ff */
[----:B--2---:R-:W-:-:S13]  /*6c60*/  ISETP.NE.AND P0, PT, R0, RZ, PT ;  /* 0x000000ff0000720c */ /* 0x004fda0003f05270 */
[----:B------:R-:W-:Y:S05]  /*6c70*/  @!P0 BRA `(.L_x_2636) ;  /* 0x0000000000788947 */ /* 0x000fea0003800000 */
[----:B------:R-:W-:-:S13]  /*6c80*/  ISETP.NE.AND P0, PT, R0, 0xff, PT ;  /* 0x000000ff0000780c */ /* 0x000fda0003f05270 */
[----:B------:R-:W-:Y:S01]  /*6c90*/  @P0 IMAD.SHL.U32 R0, R0, 0x800000, RZ ;  /* 0x0080000000000824 */ /* 0x000fe200078e00ff */
[----:B------:R-:W-:Y:S01]  /*6ca0*/  @!P0 MOV R16, 0x20000000 ;  /* 0x2000000000108802 */ /* 0x000fe20000000f00 */
[----:B------:R-:W-:Y:S02]  /*6cb0*/  @!P0 IMAD.MOV.U32 R17, RZ, RZ, 0x7ff80000 ;  /* 0x7ff80000ff118424 */ /* 0x000fe400078e00ff */
[----:B------:R-:W-:-:S04]  /*6cc0*/  @P0 FMUL.FTZ R0, R0, 1 ;  /* 0x3f80000000000820 */ /* 0x000fc80000410000 */
[----:B------:R2:W3:Y:S02]  /*6cd0*/  @P0 F2F.F64.F32 R16, R0 ;  /* 0x0000000000100310 */ /* 0x0004e40000201800 */
[----:B--23--:R-:W-:Y:S05]  /*6ce0*/  BRA `(.L_x_2636) ;  /* 0x00000000005c7947 */ /* 0x00cfea0003800000 */
.L_x_2635:
        /* <DEDUP_REMOVED lines=16> */
.L_x_2657:
[----:B------:R-:W-:Y:S01]  /*6df0*/  CS2R R16, SRZ ;  /* 0x0000000000107805 */ /* 0x000fe2000001ff00 */
[----:B------:R-:W-:Y:S06]  /*6e00*/  BRA `(.L_x_2636) ;  /* 0x0000000000147947 */ /* 0x000fec0003800000 */
.L_x_2656:
[----:B------:R-:W2:Y:S02]  /*6e10*/  LDG.E.64 R16, desc[UR36][R2.64] ;  /* 0x0000002402107981 */ /* 0x000ea4000c1e1b00 */
[----:B--2---:R-:W2:Y:S02]  /*6e20*/  I2F.F64.U64 R16, R16 ;  /* 0x0000001000107312 */ /* 0x004ea40000301800 */
[----:B--2---:R-:W-:Y:S05]  /*6e30*/  BRA `(.L_x_2636) ;  /* 0x0000000000087947 */ /* 0x004fea0003800000 */
.L_x_2655:
[----:B------:R-:W2:Y:S02]  /*6e40*/  LDG.E R2, desc[UR36][R2.64] ;  /* 0x0000002402027981 */ /* 0x000ea4000c1e1900 */
[----:B--2---:R2:W3:Y:S02]  /*6e50*/  I2F.F64.U32 R16, R2 ;  /* 0x0000000200107312 */ /* 0x0044e40000201800 */
.L_x_2636:
[----:B------:R-:W-:Y:S05]  /*6e60*/  BSYNC.RECONVERGENT B6 ;  /* 0x0000000000067941 */ /* 0x000fea0003800200 */
.L_x_2630:
[----:B------:R-:W4:Y:S01]  /*6e70*/  LDCU.64 UR6, c[0x0][0x5f8] ;  /* 0x0000bf00ff0677ac */ /* 0x000f220008000a00 */
[----:B------:R-:W-:Y:S01]  /*6e80*/  BSSY.RECONVERGENT B6, `(.L_x_2658) ;  /* 0x00000ec000067945 */ /* 0x000fe20003800200 */
[----:B------:R-:W-:-:S04]  /*6e90*/  UPRMT UR4, UR40, 0x7772, URZ ;  /* 0x0000777228047896 */ /* 0x000fc800080000ff */
[----:B------:R-:W-:Y:S01]  /*6ea0*/  UISETP.GT.AND UP0, UPT, UR4, 0x9, UPT ;  /* 0x000000090400788c */ /* 0x000fe2000bf04270 */
[----:B----4-:R-:W-:-:S05]  /*6eb0*/  IADD3 R22, P0, PT, R22, UR6, RZ ;  /* 0x0000000616167c10 */ /* 0x010fca000ff1e0ff */
        /* <DEDUP_REMOVED lines=10> */
[----:B012---:R-:W2:Y:S02]  /*6f60*/  LDG.E.S8 R2, desc[UR36][R22.64] ;  /* 0x0000002416027981 */ /* 0x007ea4000c1e1300 */
[----:B--2---:R-:W4:Y:S02]  /*6f70*/  I2F.F64.S16 R2, R2 ;  /* 0x0000000200027312 */ /* 0x004f240000101c00 */
[----:B----4-:R-:W-:Y:S05]  /*6f80*/  BRA `(.L_x_2664) ;  /* 0x0000000c006c7947 */ /* 0x010fea0003800000 */
.L_x_2662:
[----:B012---:R-:W2:Y:S02]  /*6f90*/  LDG.E.U8 R2, desc[UR36][R22.64] ;  /* 0x0000002416027981 */ /* 0x007ea4000c1e1100 */
[----:B--2---:R-:W4:Y:S02]  /*6fa0*/  I2F.F64.U16 R2, R2 ;  /* 0x0000000200027312 */ /* 0x004f240000101800 */
[----:B----4-:R-:W-:Y:S05]  /*6fb0*/  BRA `(.L_x_2664) ;  /* 0x0000000c00607947 */ /* 0x010fea0003800000 */
.L_x_2661:
[----:B------:R-:W-:-:S09]  /*6fc0*/  UISETP.NE.AND UP0, UPT, UR4, 0x2, UPT ;  /* 0x000000020400788c */ /* 0x000fd2000bf05270 */
[----:B------:R-:W-:Y:S05]  /*6fd0*/  BRA.U !UP0, `(.L_x_2665) ;  /* 0x0000000108287547 */ /* 0x000fea000b800000 */
[----:B------:R-:W-:-:S09]  /*6fe0*/  UISETP.NE.AND UP0, UPT, UR4, 0x3, UPT ;  /* 0x000000030400788c */ /* 0x000fd2000bf05270 */
[----:B------:R-:W-:Y:S05]  /*6ff0*/  BRA.U !UP0, `(.L_x_2666) ;  /* 0x0000000108147547 */ /* 0x000fea000b800000 */
[----:B------:R-:W-:-:S09]  /*7000*/  UISETP.NE.AND UP0, UPT, UR4, 0x4, UPT ;  /* 0x000000040400788c */ /* 0x000fd2000bf05270 */
[----:B------:R-:W-:Y:S05]  /*7010*/  BRA.U UP0, `(.L_x_2663) ;  /* 0x0000000900ec7547 */ /* 0x000fea000b800000 */
[----:B012---:R-:W2:Y:S02]  /*7020*/  LDG.E.64 R2, desc[UR36][R22.64] ;  /* 0x0000002416027981 */ /* 0x007ea4000c1e1b00 */
[----:B--2---:R-:W4:Y:S02]  /*7030*/  I2F.F64.S64 R2, R2 ;  /* 0x0000000200027312 */ /* 0x004f240000301c00 */
[----:B----4-:R-:W-:Y:S05]  /*7040*/  BRA `(.L_x_2664) ;  /* 0x0000000c003c7947 */ /* 0x010fea0003800000 */
.L_x_2666:
[----:B012---:R-:W2:Y:S02]  /*7050*/  LDG.E R2, desc[UR36][R22.64] ;  /* 0x0000002416027981 */ /* 0x007ea4000c1e1900 */
[----:B--2---:R-:W4:Y:S02]  /*7060*/  I2F.F64 R2, R2 ;  /* 0x0000000200027312 */ /* 0x004f240000201c00 */
[----:B----4-:R-:W-:Y:S05]  /*7070*/  BRA `(.L_x_2664) ;  /* 0x0000000c00307947 */ /* 0x010fea0003800000 */
.L_x_2665:
[----:B012---:R-:W2:Y:S02]  /*7080*/  LDG.E.U16 R2, desc[UR36][R22.64] ;  /* 0x0000002416027981 */ /* 0x007ea4000c1e1500 */
[----:B--2---:R-:W4:Y:S02]  /*7090*/  I2F.F64.S16 R2, R2 ;  /* 0x0000000200027312 */ /* 0x004f240000101c00 */
[----:B----4-:R-:W-:Y:S05]  /*70a0*/  BRA `(.L_x_2664) ;  /* 0x0000000c00247947 */ /* 0x010fea0003800000 */
.L_x_2660:
[----:B------:R-:W-:-:S09]  /*70b0*/  UISETP.GT.AND UP0, UPT, UR4, 0x6, UPT ;  /* 0x000000060400788c */ /* 0x000fd2000bf04270 */
[----:B------:R-:W-:Y:S05]  /*70c0*/  BRA.U UP0, `(.L_x_2667) ;  /* 0x0000000100347547 */ /* 0x000fea000b800000 */
[----:B------:R-:W-:-:S09]  /*70d0*/  UISETP.NE.AND UP0, UPT, UR4, 0x5, UPT ;  /* 0x000000050400788c */ /* 0x000fd2000bf05270 */
[----:B------:R-:W-:Y:S05]  /*70e0*/  BRA.U !UP0, `(.L_x_2668) ;  /* 0x0000000108187547 */ /* 0x000fea000b800000 */
[----:B------:R-:W-:-:S09]  /*70f0*/  UISETP.NE.AND UP0, UPT, UR4, 0x6, UPT ;  /* 0x000000060400788c */ /* 0x000fd2000bf05270 */
[----:B------:R-:W-:Y:S05]  /*7100*/  BRA.U UP0, `(.L_x_2663) ;  /* 0x0000000900b07547 */ /* 0x000fea000b800000 */
[----:B012---:R-:W2:Y:S02]  /*7110*/  LDG.E R2, desc[UR36][R22.64] ;  /* 0x0000002416027981 */ /* 0x007ea4000c1e1900 */
[----:B--2---:R-:W-:-:S06]  /*7120*/  FMUL.FTZ R2, R2, 1 ;  /* 0x3f80000002027820 */ /* 0x004fcc0000410000 */
[----:B------:R-:W2:Y:S02]  /*7130*/  F2F.F64.F32 R2, R2 ;  /* 0x0000000200027310 */ /* 0x000ea40000201800 */
[----:B--2---:R-:W-:Y:S05]  /*7140*/  BRA `(.L_x_2664) ;  /* 0x0000000800fc7947 */ /* 0x004fea0003800000 */
.L_x_2668:
[----:B------:R-:W4:Y:S02]  /*7150*/  LDG.E.U16 R0, desc[UR36][R22.64] ;  /* 0x0000002416007981 */ /* 0x000f24000c1e1500 */
[----:B----4-:R-:W-:-:S05]  /*7160*/  HADD2.F32 R0, -RZ, R0.H0_H0 ;  /* 0x20000000ff007230 */ /* 0x010fca0000004100 */
[----:B------:R-:W-:-:S04]  /*7170*/  FMUL.FTZ R0, R0, 1 ;  /* 0x3f80000000007820 */ /* 0x000fc80000410000 */
[----:B012---:R2:W4:Y:S02]  /*7180*/  F2F.F64.F32 R2, R0 ;  /* 0x0000000000027310 */ /* 0x0075240000201800 */
[----:B--2-4-:R-:W-:Y:S05]  /*7190*/  BRA `(.L_x_2664) ;  /* 0x0000000800e87947 */ /* 0x014fea0003800000 */
.L_x_2667:
[----:B------:R-:W-:-:S09]  /*71a0*/  UISETP.NE.AND UP0, UPT, UR4, 0x7, UPT ;  /* 0x000000070400788c */ /* 0x000fd2000bf05270 */
[----:B------:R-:W-:Y:S05]  /*71b0*/  BRA.U !UP0, `(.L_x_2669) ;  /* 0x0000000108347547 */ /* 0x000fea000b800000 */
[----:B------:R-:W-:-:S09]  /*71c0*/  UISETP.NE.AND UP0, UPT, UR4, 0x8, UPT ;  /* 0x000000080400788c */ /* 0x000fd2000bf05270 */
[----:B------:R-:W-:Y:S05]  /*71d0*/  BRA.U !UP0, `(.L_x_2670) ;  /* 0x0000000108187547 */ /* 0x000fea000b800000 */
[----:B------:R-:W-:-:S09]  /*71e0*/  UISETP.NE.AND UP0, UPT, UR4, 0x9, UPT ;  /* 0x000000090400788c */ /* 0x000fd2000bf05270 */
[----:B------:R-:W-:Y:S05]  /*71f0*/  BRA.U UP0, `(.L_x_2663) ;  /* 0x0000000900747547 */ /* 0x000fea000b800000 */
[----:B------:R-:W0:Y:S02]  /*7200*/  LDG.E R22, desc[UR36][R22.64] ;  /* 0x0000002416167981 */ /* 0x000e24000c1e1900 */
[----:B012---:R-:W-:-:S06]  /*7210*/  FMUL.FTZ R2, R22, 1 ;  /* 0x3f80000016027820 */ /* 0x007fcc0000410000 */
[----:B------:R-:W2:Y:S02]  /*7220*/  F2F.F64.F32 R2, R2 ;  /* 0x0000000200027310 */ /* 0x000ea40000201800 */
[----:B--2---:R-:W-:Y:S05]  /*7230*/  BRA `(.L_x_2664) ;  /* 0x0000000800c07947 */ /* 0x004fea0003800000 */
.L_x_2670:
[----:B------:R-:W4:Y:S02]  /*7240*/  LDG.E.U16 R22, desc[UR36][R22.64] ;  /* 0x0000002416167981 */ /* 0x000f24000c1e1500 */
[----:B----4-:R-:W-:-:S05]  /*7250*/  HADD2.F32 R0, -RZ, R22.H0_H0 ;  /* 0x20000016ff007230 */ /* 0x010fca0000004100 */
[----:B------:R-:W-:-:S04]  /*7260*/  FMUL.FTZ R0, R0, 1 ;  /* 0x3f80000000007820 */ /* 0x000fc80000410000 */
[----:B012---:R2:W4:Y:S02]  /*7270*/  F2F.F64.F32 R2, R0 ;  /* 0x0000000000027310 */ /* 0x0075240000201800 */
[----:B--2-4-:R-:W-:Y:S05]  /*7280*/  BRA `(.L_x_2664) ;  /* 0x0000000800ac7947 */ /* 0x014fea0003800000 */
.L_x_2669:
[----:B012---:R2:W5:Y:S01]  /*7290*/  LDG.E.64 R2, desc[UR36][R22.64] ;  /* 0x0000002416027981 */ /* 0x007562000c1e1b00 */
[----:B------:R-:W-:Y:S05]  /*72a0*/  BRA `(.L_x_2664) ;  /* 0x0000000800a47947 */ /* 0x000fea0003800000 */
.L_x_2659:
        /* <DEDUP_REMOVED lines=9> */
[----:B012---:R-:W-:Y:S02]  /*7340*/  MOV R2, RZ ;  /* 0x000000ff00027202 */ /* 0x007fe40000000f00 */
[----:B----4-:R-:W-:-:S04]  /*7350*/  ISETP.NE.AND P0, PT, R22, RZ, PT ;  /* 0x000000ff1600720c */ /* 0x010fc80003f05270 */
[----:B------:R-:W-:Y:S01]  /*7360*/  FSEL R3, RZ, 1.875, !P0 ;  /* 0x3ff00000ff037808 */ /* 0x000fe20004000000 */
[----:B------:R-:W-:Y:S08]  /*7370*/  BRA `(.L_x_2664) ;  /* 0x0000000800707947 */ /* 0x000ff00003800000 */
.L_x_2673:
[----:B012---:R0:W5:Y:S01]  /*7380*/  LDG.E.64 R2, desc[UR36][R22.64] ;  /* 0x0000002416027981 */ /* 0x007162000c1e1b00 */
[----:B------:R-:W-:Y:S05]  /*7390*/  BRA `(.L_x_2664) ;  /* 0x0000000800687947 */ /* 0x000fea0003800000 */
.L_x_2672:
        /* <DEDUP_REMOVED lines=9> */
[C---:B012---:R-:W-:Y:S02]  /*7430*/  LOP3.LUT R2, R0.reuse, 0x7f000000, RZ, 0xc0, !PT ;  /* 0x7f00000000027812 */ /* 0x047fe400078ec0ff */
        /* <DEDUP_REMOVED lines=14> */
[----:B------:R-:W-:-:S06]  /*7520*/  FMUL.FTZ R3, R3, 1 ;  /* 0x3f80000003037820 */ /* 0x000fcc0000410000 */
[----:B------:R-:W0:Y:S02]  /*7530*/  F2F.F64.F32 R2, R3 ;  /* 0x0000000300027310 */ /* 0x000e240000201800 */
[----:B0-----:R-:W-:Y:S05]  /*7540*/  BRA `(.L_x_2664) ;  /* 0x0000000400fc7947 */ /* 0x001fea0003800000 */
.L_x_2675:
[----:B01----:R-:W4:Y:S02]  /*7550*/  LDG.E.U8 R3, desc[UR36][R22.64] ;  /* 0x0000002416037981 */ /* 0x003f24000c1e1100 */
[C---:B----4-:R-:W-:Y:S01]  /*7560*/  IMAD.SHL.U32 R0, R3.reuse, 0x2000000, RZ ;  /* 0x0200000003007824 */ /* 0x050fe200078e00ff */
[----:B------:R-:W-:-:S04]  /*7570*/  SHF.L.U32 R3, R3, 0x8, RZ ;  /* 0x0000000803037819 */ /* 0x000fc800000006ff */
[----:B------:R-:W-:-:S13]  /*7580*/  ISETP.GE.U32.AND P0, PT, R0, 0x8000000, PT ;  /* 0x080000000000780c */ /* 0x000fda0003f06070 */
[C---:B--2---:R-:W-:Y:S02]  /*7590*/  @!P0 LOP3.LUT R2, R3.reuse, 0x7f00, RZ, 0xc0, !PT ;  /* 0x00007f0003028812 */ /* 0x044fe400078ec0ff */
[----:B------:R-:W-:Y:S02]  /*75a0*/  @P0 LEA.HI R0, R0, 0x70000000, RZ, 0x1c ;  /* 0x7000000000000811 */ /* 0x000fe400078fe0ff */
[----:B------:R-:W-:Y:S02]  /*75b0*/  @!P0 LOP3.LUT R2, R2, 0x3f000000, RZ, 0xfc, !PT ;  /* 0x3f00000002028812 */ /* 0x000fe400078efcff */
[----:B------:R-:W-:Y:S01]  /*75c0*/  PRMT R3, R3, 0x9910, RZ ;  /* 0x0000991003037816 */ /* 0x000fe200000000ff */
[----:B------:R-:W-:Y:S02]  /*75d0*/  @P0 FMUL.FTZ R0, R0, 1.9259299443872358531e-34 ;  /* 0x0780000000000820 */ /* 0x000fe40000410000 */
[----:B------:R-:W-:-:S05]  /*75e0*/  @!P0 FADD.FTZ R0, R2, -0.5 ;  /* 0xbf00000002008421 */ /* 0x000fca0000010000 */
[----:B------:R-:W-:-:S05]  /*75f0*/  LOP3.LUT R0, R0, 0x80000000, R3, 0xf8, !PT ;  /* 0x8000000000007812 */ /* 0x000fca00078ef803 */
[----:B------:R-:W-:-:S04]  /*7600*/  FMUL.FTZ R0, R0, 1 ;  /* 0x3f80000000007820 */ /* 0x000fc80000410000 */
[----:B------:R0:W1:Y:S02]  /*7610*/  F2F.F64.F32 R2, R0 ;  /* 0x0000000000027310 */ /* 0x0000640000201800 */
[----:B01----:R-:W-:Y:S05]  /*7620*/  BRA `(.L_x_2664) ;  /* 0x0000000400c47947 */ /* 0x003fea0003800000 */
.L_x_2674:
[----:B------:R-:W4:Y:S02]  /*7630*/  LDG.E.U16 R0, desc[UR36][R22.64] ;  /* 0x0000002416007981 */ /* 0x000f24000c1e1500 */
[----:B----4-:R-:W-:-:S04]  /*7640*/  IMAD.U32 R0, R0, 0x10000, RZ ;  /* 0x0001000000007824 */ /* 0x010fc800078e00ff */
[----:B------:R-:W-:-:S04]  /*7650*/  FMUL.FTZ R0, R0, 1 ;  /* 0x3f80000000007820 */ /* 0x000fc80000410000 */
[----:B012---:R0:W1:Y:S02]  /*7660*/  F2F.F64.F32 R2, R0 ;  /* 0x0000000000027310 */ /* 0x0070640000201800 */
[----:B01----:R-:W-:Y:S05]  /*7670*/  BRA `(.L_x_2664) ;  /* 0x0000000400b07947 */ /* 0x003fea0003800000 */
.L_x_2671:
        /* <DEDUP_REMOVED lines=8> */
[----:B012---:R-:W2:Y:S02]  /*7700*/  LDG.E.U16 R2, desc[UR36][R22.64] ;  /* 0x0000002416027981 */ /* 0x007ea4000c1e1500 */
[----:B--2---:R-:W2:Y:S02]  /*7710*/  I2F.F64.U16 R2, R2 ;  /* 0x0000000200027312 */ /* 0x004ea40000101800 */
[----:B--2---:R-:W-:Y:S05]  /*7720*/  BRA `(.L_x_2664) ;  /* 0x0000000400847947 */ /* 0x004fea0003800000 */
.L_x_2678:
[----:B------:R-:W4:Y:S01]  /*7730*/  LDG.E.U8 R22, desc[UR36][R22.64] ;  /* 0x0000002416167981 */ /* 0x000f22000c1e1100 */
[----:B012---:R-:W-:Y:S02]  /*7740*/  CS2R R2, SRZ ;  /* 0x0000000000027805 */ /* 0x007fe4000001ff00 */
        /* <DEDUP_REMOVED lines=19> */
.L_x_2680:
[----:B------:R-:W-:Y:S05]  /*7880*/  BSYNC.RECONVERGENT B0 ;  /* 0x0000000000007941 */ /* 0x000fea0003800200 */
.L_x_2679:
[----:B------:R-:W-:Y:S02]  /*7890*/  SHF.L.U32 R0, R0, 0x14, RZ ;  /* 0x0000001400007819 */ /* 0x000fe400000006ff */
[----:B------:R-:W-:-:S04]  /*78a0*/  LEA R2, R2, 0x3b800000, 0x17 ;  /* 0x3b80000002027811 */ /* 0x000fc800078eb8ff */
[----:B------:R-:W-:-:S05]  /*78b0*/  LOP3.LUT R0, R2, R0, R7, 0xfe, !PT ;  /* 0x0000000002007212 */ /* 0x000fca00078efe07 */
[----:B------:R-:W-:-:S04]  /*78c0*/  FMUL.FTZ R0, R0, 1 ;  /* 0x3f80000000007820 */ /* 0x000fc80000410000 */
[----:B------:R2:W4:Y:S02]  /*78d0*/  F2F.F64.F32 R2, R0 ;  /* 0x0000000000027310 */ /* 0x0005240000201800 */
[----:B--2-4-:R-:W-:Y:S05]  /*78e0*/  BRA `(.L_x_2664) ;  /* 0x0000000400147947 */ /* 0x014fea0003800000 */
.L_x_2677:
[----:B------:R-:W4:Y:S01]  /*78f0*/  LDG.E.U8 R22, desc[UR36][R22.64] ;  /* 0x0000002416167981 */ /* 0x000f22000c1e1100 */
[----:B012---:R-:W-:Y:S02]  /*7900*/  CS2R R2, SRZ ;  /* 0x0000000000027805 */ /* 0x007fe4000001ff00 */
[----:B----4-:R-:W-:-:S13]  /*7910*/  ISETP.NE.AND P0, PT, R22, RZ, PT ;  /* 0x000000ff1600720c */ /* 0x010fda0003f05270 */
        /* <DEDUP_REMOVED lines=18> */
.L_x_2682:
[----:B------:R-:W-:Y:S05]  /*7a40*/  BSYNC.RECONVERGENT B0 ;  /* 0x0000000000007941 */ /* 0x000fea0003800200 */
.L_x_2681:
[----:B------:R-:W-:Y:S01]  /*7a50*/  IMAD.SHL.U32 R0, R0, 0x200000, RZ ;  /* 0x0020000000007824 */ /* 0x000fe200078e00ff */
[----:B------:R-:W-:-:S04]  /*7a60*/  LEA R2, R2, 0x37800000, 0x17 ;  /* 0x3780000002027811 */ /* 0x000fc800078eb8ff */
[----:B------:R-:W-:-:S05]  /*7a70*/  LOP3.LUT R0, R2, R0, R7, 0xfe, !PT ;  /* 0x0000000002007212 */ /* 0x000fca00078efe07 */
[----:B------:R-:W-:-:S04]  /*7a80*/  FMUL.FTZ R0, R0, 1 ;  /* 0x3f80000000007820 */ /* 0x000fc80000410000 */
[----:B------:R2:W4:Y:S02]  /*7a90*/  F2F.F64.F32 R2, R0 ;  /* 0x0000000000027310 */ /* 0x0005240000201800 */
[----:B--2-4-:R-:W-:Y:S05]  /*7aa0*/  BRA `(.L_x_2664) ;  /* 0x0000000000a47947 */ /* 0x014fea0003800000 */
.L_x_2676:
[----:B------:R-:W-:-:S09]  /*7ab0*/  UISETP.NE.AND UP0, UPT, UR4, 0x1c, UPT ;  /* 0x0000001c0400788c */ /* 0x000fd2000bf05270 */
[----:B------:R-:W-:Y:S05]  /*7ac0*/  BRA.U !UP0, `(.L_x_2683) ;  /* 0x0000000108947547 */ /* 0x000fea000b800000 */
[----:B------:R-:W-:-:S09]  /*7ad0*/  UISETP.NE.AND UP0, UPT, UR4, 0x1d, UPT ;  /* 0x0000001d0400788c */ /* 0x000fd2000bf05270 */
[----:B------:R-:W-:Y:S05]  /*7ae0*/  BRA.U !UP0, `(.L_x_2684) ;  /* 0x0000000108807547 */ /* 0x000fea000b800000 */
[----:B------:R-:W-:-:S09]  /*7af0*/  UISETP.NE.AND UP0, UPT, UR4, 0x2c, UPT ;  /* 0x0000002c0400788c */ /* 0x000fd2000bf05270 */
[----:B------:R-:W-:Y:S05]  /*7b00*/  BRA.U UP0, `(.L_x_2663) ;  /* 0x0000000100307547 */ /* 0x000fea000b800000 */
[----:B------:R-:W4:Y:S01]  /*7b10*/  LDG.E.U8 R0, desc[UR36][R22.64] ;  /* 0x0000002416007981 */ /* 0x000f22000c1e1100 */
[----:B012---:R-:W-:Y:S02]  /*7b20*/  HFMA2 R2, -RZ, RZ, 0, 0 ;  /* 0x00000000ff027431 */ /* 0x007fe400000001ff */
[----:B------:R-:W-:Y:S01]  /*7b30*/  IMAD.MOV.U32 R3, RZ, RZ, 0x38000000 ;  /* 0x38000000ff037424 */ /* 0x000fe200078e00ff */
[----:B----4-:R-:W-:-:S13]  /*7b40*/  ISETP.NE.AND P0, PT, R0, RZ, PT ;  /* 0x000000ff0000720c */ /* 0x010fda0003f05270 */
[----:B------:R-:W-:Y:S05]  /*7b50*/  @!P0 BRA `(.L_x_2664) ;  /* 0x0000000000788947 */ /* 0x000fea0003800000 */
[----:B------:R-:W-:-:S13]  /*7b60*/  ISETP.NE.AND P0, PT, R0, 0xff, PT ;  /* 0x000000ff0000780c */ /* 0x000fda0003f05270 */
[----:B------:R-:W-:Y:S01]  /*7b70*/  @P0 IMAD.SHL.U32 R0, R0, 0x800000, RZ ;  /* 0x0080000000000824 */ /* 0x000fe200078e00ff */
[----:B------:R-:W-:Y:S01]  /*7b80*/  @!P0 MOV R2, 0x20000000 ;  /* 0x2000000000028802 */ /* 0x000fe20000000f00 */
[----:B------:R-:W-:Y:S02]  /*7b90*/  @!P0 IMAD.MOV.U32 R3, RZ, RZ, 0x7ff80000 ;  /* 0x7ff80000ff038424 */ /* 0x000fe400078e00ff */
[----:B------:R-:W-:-:S04]  /*7ba0*/  @P0 FMUL.FTZ R0, R0, 1 ;  /* 0x3f80000000000820 */ /* 0x000fc80000410000 */
[----:B------:R1:W2:Y:S02]  /*7bb0*/  @P0 F2F.F64.F32 R2, R0 ;  /* 0x0000000000020310 */ /* 0x0002a40000201800 */
[----:B-12---:R-:W-:Y:S05]  /*7bc0*/  BRA `(.L_x_2664) ;  /* 0x00000000005c7947 */ /* 0x006fea0003800000 */
.L_x_2663:
[----:B012---:R-:W-:Y:S01]  /*7bd0*/  MOV R2, 0x0 ;  /* 0x0000000000027802 */ /* 0x007fe20000000f00 */
        /* <DEDUP_REMOVED lines=15> */
.L_x_2685:
[----:B------:R-:W-:Y:S01]  /*7cd0*/  CS2R R2, SRZ ;  /* 0x0000000000027805 */ /* 0x000fe2000001ff00 */
[----:B------:R-:W-:Y:S06]  /*7ce0*/  BRA `(.L_x_2664) ;  /* 0x0000000000147947 */ /* 0x000fec0003800000 */
.L_x_2684:
[----:B012---:R-:W2:Y:S02]  /*7cf0*/  LDG.E.64 R2, desc[UR36][R22.64] ;  /* 0x0000002416027981 */ /* 0x007ea4000c1e1b00 */
[----:B--2---:R-:W1:Y:S02]  /*7d00*/  I2F.F64.U64 R2, R2 ;  /* 0x0000000200027312 */ /* 0x004e640000301800 */
[----:B-1----:R-:W-:Y:S05]  /*7d10*/  BRA `(.L_x_2664) ;  /* 0x0000000000087947 */ /* 0x002fea0003800000 */
.L_x_2683:
[----:B012---:R-:W2:Y:S02]  /*7d20*/  LDG.E R2, desc[UR36][R22.64] ;  /* 0x0000002416027981 */ /* 0x007ea4000c1e1900 */
[----:B--2---:R-:W1:Y:S02]  /*7d30*/  I2F.F64.U32 R2, R2 ;  /* 0x0000000200027312 */ /* 0x004e640000201800 */
.L_x_2664:
[----:B------:R-:W-:Y:S05]  /*7d40*/  BSYNC.RECONVERGENT B6 ;  /* 0x0000000000067941 */ /* 0x000fea0003800200 */
.L_x_2658:
[----:B------:R-:W1:Y:S02]  /*7d50*/  LDCU.128 UR4, c[0x0][0x600] ;  /* 0x0000c000ff0477ac */ /* 0x000e640008000c00 */
[----:B-1---5:R-:W-:Y:S01]  /*7d60*/  DSETP.GTU.AND P0, PT, R2, UR4, PT ;  /* 0x0000000402007e2a */ /* 0x022fe2000bf0c000 */
[----:B------:R-:W1:-:S15]  /*7d70*/  LDCU.64 UR4, c[0x0][0x5e8] ;  /* 0x0000bd00ff0477ac */ /* 0x000e5e0008000a00 */
[----:B------:R-:W-:-:S15]  /*7d80*/  NOP ;  /* 0x0000000000007918 */ /* 0x000fde0000000000 */
[----:B------:R-:W-:-:S15]  /*7d90*/  NOP ;  /* 0x0000000000007918 */ /* 0x000fde0000000000 */
[----:B------:R-:W-:-:S15]  /*7da0*/  NOP ;  /* 0x0000000000007918 */ /* 0x000fde0000000000 */
[----:B------:R-:W-:-:S03]  /*7db0*/  NOP ;  /* 0x0000000000007918 */ /* 0x000fc60000000000 */
[----:B------:R1:W3:Y:S02]  /*7dc0*/  DSETP.GE.AND P1, PT, R2, UR6, PT ;  /* 0x0000000602007e2a */ /* 0x0002e4000bf26000 */
[----:B-1----:R-:W-:Y:S01]  /*7dd0*/  IADD3 R2, P2, PT, R18, UR4, RZ ;  /* 0x0000000412027c10 */ /* 0x002fe2000ff5e0ff */
[----:B------:R-:W-:Y:S01]  /*7de0*/  ULOP3.LUT UR4, UR40, 0xff, URZ, 0xc0, !UPT ;  /* 0x000000ff28047892 */ /* 0x000fe2000f8ec0ff */
[----:B---3--:R-:W-:Y:S02]  /*7df0*/  FSEL R0, R16, RZ, !P1 ;  /* 0x000000ff10007208 */ /* 0x008fe40004800000 */
[----:B------:R-:W-:Y:S01]  /*7e00*/  FSEL R16, R17, RZ, !P1 ;  /* 0x000000ff11107208 */ /* 0x000fe20004800000 */
[----:B------:R-:W-:Y:S01]  /*7e10*/  UISETP.GT.AND UP0, UPT, UR4, 0x9, UPT ;  /* 0x000000090400788c */ /* 0x000fe2000bf04270 */
[----:B------:R-:W-:Y:S01]  /*7e20*/  IMAD.X R3, RZ, RZ, UR5, P2 ;  /* 0x00000005ff037e24 */ /* 0x000fe200090e06ff */
[----:B------:R-:W-:Y:S02]  /*7e30*/  FSEL R4, R0, RZ, P0 ;  /* 0x000000ff00047208 */ /* 0x000fe40000000000 */
[----:B------:R-:W-:-:S05]  /*7e40*/  FSEL R5, R16, RZ, P0 ;  /* 0x000000ff10057208 */ /* 0x000fca0000000000 */
        /* <DEDUP_REMOVED lines=9> */
[----:B------:R-:W1:Y:S02]  /*7ee0*/  F2I.F64.TRUNC R5, R4 ;  /* 0x0000000400057311 */ /* 0x000e64000030d100 */
[----:B-1----:R1:W-:Y:S01]  /*7ef0*/  STG.E.U8 desc[UR36][R2.64], R5 ;  /* 0x0000000502007986 */ /* 0x0023e2000c101124 */
[----:B------:R-:W-:Y:S05]  /*7f00*/  BRA `(.L_x_2691) ;  /* 0x0000001000907947 */ /* 0x000fea0003800000 */
.L_x_2689:
[----:B------:R-:W1:Y:S02]  /*7f10*/  F2I.S64.F64.TRUNC R4, R4 ;  /* 0x0000000400047311 */ /* 0x000e64000030d900 */
[----:B-1----:R-:W-:-:S05]  /*7f20*/  MOV R7, R4 ;  /* 0x0000000400077202 */ /* 0x002fca0000000f00 */
[----:B------:R1:W-:Y:S01]  /*7f30*/  STG.E.U8 desc[UR36][R2.64], R7 ;  /* 0x0000000702007986 */ /* 0x0003e2000c101124 */
[----:B------:R-:W-:Y:S05]  /*7f40*/  BRA `(.L_x_2691) ;  /* 0x0000001000807947 */ /* 0x000fea0003800000 */
.L_x_2688:
[----:B------:R-:W-:-:S09]  /*7f50*/  UISETP.NE.AND UP0, UPT, UR4, 0x2, UPT ;  /* 0x000000020400788c */ /* 0x000fd2000bf05270 */
[----:B------:R-:W-:Y:S05]  /*7f60*/  BRA.U !UP0, `(.L_x_2692) ;  /* 0x0000000108287547 */ /* 0x000fea000b800000 */
[----:B------:R-:W-:-:S09]  /*7f70*/  UISETP.NE.AND UP0, UPT, UR4, 0x3, UPT ;  /* 0x000000030400788c */ /* 0x000fd2000bf05270 */
[----:B------:R-:W-:Y:S05]  /*7f80*/  BRA.U !UP0, `(.L_x_2693) ;  /* 0x0000000108147547 */ /* 0x000fea000b800000 */
[----:B------:R-:W-:-:S09]  /*7f90*/  UISETP.NE.AND UP0, UPT, UR4, 0x4, UPT ;  /* 0x000000040400788c */ /* 0x000fd2000bf05270 */
[----:B------:R-:W-:Y:S05]  /*7fa0*/  BRA.U UP0, `(.L_x_2690) ;  /* 0x0000000d00247547 */ /* 0x000fea000b800000 */
[----:B------:R-:W1:Y:S02]  /*7fb0*/  F2I.S64.F64.TRUNC R4, R4 ;  /* 0x0000000400047311 */ /* 0x000e64000030d900 */
[----:B-1----:R1:W-:Y:S01]  /*7fc0*/  STG.E.64 desc[UR36][R2.64], R4 ;  /* 0x0000000402007986 */ /* 0x0023e2000c101b24 */
[----:B------:R-:W-:Y:S05]  /*7fd0*/  BRA `(.L_x_2691) ;  /* 0x00000010005c7947 */ /* 0x000fea0003800000 */
.L_x_2693:
[----:B------:R-:W1:Y:S02]  /*7fe0*/  F2I.F64.TRUNC R5, R4 ;  /* 0x0000000400057311 */ /* 0x000e64000030d100 */
[----:B-1----:R1:W-:Y:S01]  /*7ff0*/  STG.E desc[UR36][R2.64], R5 ;  /* 0x0000000502007986 */ /* 0x0023e2000c101924 */
[----:B------:R-:W-:Y:S05]  /*8000*/  BRA `(.L_x_2691) ;  /* 0x0000001000507947 */ /* 0x000fea0003800000 */
.L_x_2692:
[----:B------:R-:W1:Y:S02]  /*8010*/  F2I.F64.TRUNC R5, R4 ;  /* 0x0000000400057311 */ /* 0x000e64000030d100 */
[----:B-1----:R1:W-:Y:S01]  /*8020*/  STG.E.U16 desc[UR36][R2.64], R5 ;  /* 0x0000000502007986 */ /* 0x0023e2000c101524 */
[----:B------:R-:W-:Y:S05]  /*8030*/  BRA `(.L_x_2691) ;  /* 0x0000001000447947 */ /* 0x000fea0003800000 */
.L_x_2687:
        /* <DEDUP_REMOVED lines=8> */
[----:B------:R-:W1:-:S15]  /*80c0*/  F2F.F32.F64 R7, R4 ;  /* 0x0000000400077310 */ /* 0x000e5e0000301000 */
[----:B------:R-:W-:-:S15]  /*80d0*/  NOP ;  /* 0x0000000000007918 */ /* 0x000fde0000000000 */
[----:B------:R-:W-:-:S15]  /*80e0*/  NOP ;  /* 0x0000000000007918 */ /* 0x000fde0000000000 */
[----:B------:R-:W-:-:S15]  /*80f0*/  NOP ;  /* 0x0000000000007918 */ /* 0x000fde0000000000 */
[----:B------:R-:W-:-:S04]  /*8100*/  NOP ;  /* 0x0000000000007918 */ /* 0x000fc80000000000 */
[----:B------:R-:W1:Y:S02]  /*8110*/  DSETP.GEU.AND P0, PT, |R4|, UR4, PT ;  /* 0x0000000404007e2a */ /* 0x000e64000bf0e200 */
[----:B-1----:R-:W-:-:S05]  /*8120*/  @!P0 FMUL R7, R7, 1.175494350822287508e-38 ;  /* 0x0080000007078820 */ /* 0x002fca0000400000 */
[----:B------:R1:W-:Y:S01]  /*8130*/  STG.E desc[UR36][R2.64], R7 ;  /* 0x0000000702007986 */ /* 0x0003e2000c101924 */
[----:B------:R-:W-:Y:S05]  /*8140*/  BRA `(.L_x_2691) ;  /* 0x0000001000007947 */ /* 0x000fea0003800000 */
.L_x_2695:
        /* <DEDUP_REMOVED lines=9> */
[----:B------:R-:W-:-:S05]  /*81e0*/  F2FP.F16.F32.PACK_AB R0, RZ, R0 ;  /* 0x00000000ff00723e */ /* 0x000fca00000000ff */
[----:B------:R1:W-:Y:S01]  /*81f0*/  STG.E.U16 desc[UR36][R2.64], R0 ;  /* 0x0000000002007986 */ /* 0x0003e2000c101524 */
[----:B------:R-:W-:Y:S05]  /*8200*/  BRA `(.L_x_2691) ;  /* 0x0000000c00d07947 */ /* 0x000fea0003800000 */
.L_x_2694:
        /* <DEDUP_REMOVED lines=13> */
[----:B------:R-:W1:Y:S01]  /*82e0*/  DSETP.GEU.AND P0, PT, |R4|, UR4, PT ;  /* 0x0000000404007e2a */ /* 0x000e62000bf0e200 */
[----:B------:R-:W-:Y:S02]  /*82f0*/  IMAD.MOV.U32 R7, RZ, RZ, RZ ;  /* 0x000000ffff077224 */ /* 0x000fe400078e00ff */
[----:B-1----:R-:W-:-:S05]  /*8300*/  @!P0 FMUL R6, R6, 1.175494350822287508e-38 ;  /* 0x0080000006068820 */ /* 0x002fca0000400000 */
[----:B------:R1:W-:Y:S01]  /*8310*/  STG.E.64 desc[UR36][R2.64], R6 ;  /* 0x0000000602007986 */ /* 0x0003e2000c101b24 */
[----:B------:R-:W-:Y:S05]  /*8320*/  BRA `(.L_x_2691) ;  /* 0x0000000c00887947 */ /* 0x000fea0003800000 */
.L_x_2697:
        /* <DEDUP_REMOVED lines=9> */
[----:B------:R-:W-:-:S04]  /*83c0*/  F2FP.F16.F32.PACK_AB R5, RZ, R0 ;  /* 0x00000000ff05723e */ /* 0x000fc800000000ff */
[----:B------:R-:W-:-:S05]  /*83d0*/  PRMT R5, R5, 0x5410, RZ ;  /* 0x0000541005057816 */ /* 0x000fca00000000ff */
[----:B------:R1:W-:Y:S01]  /*83e0*/  STG.E desc[UR36][R2.64], R5 ;  /* 0x0000000502007986 */ /* 0x0003e2000c101924 */
[----:B------:R-:W-:Y:S05]  /*83f0*/  BRA `(.L_x_2691) ;  /* 0x0000000c00547947 */ /* 0x000fea0003800000 */
.L_x_2696:
[----:B------:R1:W-:Y:S01]  /*8400*/  STG.E.64 desc[UR36][R2.64], R4 ;  /* 0x0000000402007986 */ /* 0x0003e2000c101b24 */
[----:B------:R-:W-:Y:S05]  /*8410*/  BRA `(.L_x_2691) ;  /* 0x0000000c004c7947 */ /* 0x000fea0003800000 */
.L_x_2686:
        /* <DEDUP_REMOVED lines=10> */
[----:B------:R-:W1:Y:S02]  /*84c0*/  F2I.U32.F64.TRUNC R5, R4 ;  /* 0x0000000400057311 */ /* 0x000e64000030d000 */
[----:B-1----:R1:W-:Y:S01]  /*84d0*/  STG.E.U16 desc[UR36][R2.64], R5 ;  /* 0x0000000502007986 */ /* 0x0023e2000c101524 */
[----:B------:R-:W-:Y:S05]  /*84e0*/  BRA `(.L_x_2691) ;  /* 0x0000000c00187947 */ /* 0x000fea0003800000 */
.L_x_2701:
        /* <DEDUP_REMOVED lines=8> */
[----:B------:R-:W-:Y:S01]  /*8570*/  BSSY.RECONVERGENT B0, `(.L_x_2702) ;  /* 0x0000014000007945 */ /* 0x000fe20003800200 */
[----:B-1----:R-:W-:Y:S01]  /*8580*/  @!P0 FMUL R7, R7, 1.175494350822287508e-38 ;  /* 0x0080000007078820 */ /* 0x002fe20000400000 */
[----:B------:R-:W-:-:S04]  /*8590*/  IMAD.MOV.U32 R0, RZ, RZ, 0x80 ;  /* 0x00000080ff007424 */ /* 0x000fc800078e00ff */
        /* <DEDUP_REMOVED lines=15> */
.L_x_2704:
[----:B------:R-:W-:-:S04]  /*8690*/  SHF.R.U32.HI R5, RZ, 0x18, R7 ;  /* 0x00000018ff057819 */ /* 0x000fc80000011607 */
[----:B------:R-:W-:-:S07]  /*86a0*/  LOP3.LUT R0, R0, 0x80, R5, 0xf8, !PT ;  /* 0x0000008000007812 */ /* 0x000fce00078ef805 */
.L_x_2703:
[----:B------:R-:W-:Y:S05]  /*86b0*/  BSYNC.RECONVERGENT B0 ;  /* 0x0000000000007941 */ /* 0x000fea0003800200 */
.L_x_2702:
[----:B------:R1:W-:Y:S01]  /*86c0*/  STG.E.U8 desc[UR36][R2.64], R0 ;  /* 0x0000000002007986 */ /* 0x0003e2000c101124 */
[----:B------:R-:W-:Y:S05]  /*86d0*/  BRA `(.L_x_2691) ;  /* 0x00000008009c7947 */ /* 0x000fea0003800000 */
.L_x_2700:
        /* <DEDUP_REMOVED lines=26> */
.L_x_2707:
[----:B------:R-:W-:-:S04]  /*8880*/  SHF.R.U32.HI R5, RZ, 0x18, R7 ;  /* 0x00000018ff057819 */ /* 0x000fc80000011607 */
[----:B------:R-:W-:-:S07]  /*8890*/  LOP3.LUT R0, R0, 0x80, R5, 0xf8, !PT ;  /* 0x0000008000007812 */ /* 0x000fce00078ef805 */
.L_x_2706:
[----:B------:R-:W-:Y:S05]  /*88a0*/  BSYNC.RECONVERGENT B0 ;  /* 0x0000000000007941 */ /* 0x000fea0003800200 */
.L_x_2705:
[----:B------:R1:W-:Y:S01]  /*88b0*/  STG.E.U8 desc[UR36][R2.64], R0 ;  /* 0x0000000002007986 */ /* 0x0003e2000c101124 */
[----:B------:R-:W-:Y:S05]  /*88c0*/  BRA `(.L_x_2691) ;  /* 0x0000000800207947 */ /* 0x000fea0003800000 */
.L_x_2699:
        /* <DEDUP_REMOVED lines=14> */
[----:B-1----:R-:W-:Y:S01]  /*89b0*/  @!P0 FMUL R8, R8, 1.175494350822287508e-38 ;  /* 0x0080000008088820 */ /* 0x002fe20000400000 */
[----:B------:R-:W-:-:S04]  /*89c0*/  HFMA2 R5, -RZ, RZ, 0, 1.5199184417724609375e-05 ;  /* 0x000000ffff057431 */ /* 0x000fc800000001ff */
        /* <DEDUP_REMOVED lines=14> */
.L_x_2709:
[----:B------:R-:W1:Y:S02]  /*8ab0*/  F2I.U64.F64.TRUNC R4, R4 ;  /* 0x0000000400047311 */ /* 0x000e64000030d800 */
[----:B-1----:R1:W-:Y:S01]  /*8ac0*/  STG.E.64 desc[UR36][R2.64], R4 ;  /* 0x0000000402007986 */ /* 0x0023e2000c101b24 */
[----:B------:R-:W-:Y:S05]  /*8ad0*/  BRA `(.L_x_2691) ;  /* 0x00000004009c7947 */ /* 0x000fea0003800000 */
.L_x_2708:
[----:B------:R-:W1:Y:S02]  /*8ae0*/  F2I.U32.F64.TRUNC R5, R4 ;  /* 0x0000000400057311 */ /* 0x000e64000030d000 */
[----:B-1----:R1:W-:Y:S01]  /*8af0*/  STG.E desc[UR36][R2.64], R5 ;  /* 0x0000000502007986 */ /* 0x0023e2000c101924 */
[----:B------:R-:W-:Y:S05]  /*8b00*/  BRA `(.L_x_2691) ;  /* 0x0000000400907947 */ /* 0x000fea0003800000 */
.L_x_2698:
[----:B------:R-:W-:-:S09]  /*8b10*/  UISETP.GT.AND UP0, UPT, UR4, 0xe, UPT ;  /* 0x0000000e0400788c */ /* 0x000fd2000bf04270 */
[----:B------:R-:W-:Y:S05]  /*8b20*/  BRA.U UP0, `(.L_x_2710) ;  /* 0x00000001002c7547 */ /* 0x000fea000b800000 */
[----:B------:R-:W-:-:S09]  /*8b30*/  UISETP.NE.AND UP0, UPT, UR4, 0xa, UPT ;  /* 0x0000000a0400788c */ /* 0x000fd2000bf05270 */
[----:B------:R-:W-:Y:S05]  /*8b40*/  BRA.U !UP0, `(.L_x_2711) ;  /* 0x0000000108187547 */ /* 0x000fea000b800000 */
[----:B------:R-:W-:-:S09]  /*8b50*/  UISETP.NE.AND UP0, UPT, UR4, 0xb, UPT ;  /* 0x0000000b0400788c */ /* 0x000fd2000bf05270 */
[----:B------:R-:W-:Y:S05]  /*8b60*/  BRA.U UP0, `(.L_x_2690) ;  /* 0x0000000100347547 */ /* 0x000fea000b800000 */
[----:B------:R-:W1:Y:S02]  /*8b70*/  DSETP.NEU.AND P0, PT, R4, RZ, PT ;  /* 0x000000ff0400722a */ /* 0x000e640003f0d000 */
[----:B-1----:R-:W-:-:S05]  /*8b80*/  SEL R5, RZ, 0x1, !P0 ;  /* 0x00000001ff057807 */ /* 0x002fca0004000000 */
[----:B------:R1:W-:Y:S01]  /*8b90*/  STG.E.U8 desc[UR36][R2.64], R5 ;  /* 0x0000000502007986 */ /* 0x0003e2000c101124 */
[----:B------:R-:W-:Y:S05]  /*8ba0*/  BRA `(.L_x_2691) ;  /* 0x0000000400687947 */ /* 0x000fea0003800000 */
.L_x_2711:
[----:B------:R-:W-:-:S05]  /*8bb0*/  CS2R R6, SRZ ;  /* 0x0000000000067805 */ /* 0x000fca000001ff00 */
[----:B------:R1:W-:Y:S01]  /*8bc0*/  STG.E.128 desc[UR36][R2.64], R4 ;  /* 0x0000000402007986 */ /* 0x0003e2000c101d24 */
[----:B------:R-:W-:Y:S05]  /*8bd0*/  BRA `(.L_x_2691) ;  /* 0x00000004005c7947 */ /* 0x000fea0003800000 */
.L_x_2710:
[----:B------:R-:W-:-:S09]  /*8be0*/  UISETP.NE.AND UP0, UPT, UR4, 0xf, UPT ;  /* 0x0000000f0400788c */ /* 0x000fd2000bf05270 */
[----:B------:R-:W-:Y:S05]  /*8bf0*/  BRA.U !UP0, `(.L_x_2712) ;  /* 0x0000000508287547 */ /* 0x000fea000b800000 */
[----:B------:R-:W-:-:S09]  /*8c00*/  UISETP.NE.AND UP0, UPT, UR4, 0x17, UPT ;  /* 0x000000170400788c */ /* 0x000fd2000bf05270 */
[----:B------:R-:W-:Y:S05]  /*8c10*/  BRA.U !UP0, `(.L_x_2713) ;  /* 0x0000000108b07547 */ /* 0x000fea000b800000 */
[----:B------:R-:W-:-:S09]  /*8c20*/  UISETP.NE.AND UP0, UPT, UR4, 0x18, UPT ;  /* 0x000000180400788c */ /* 0x000fd2000bf05270 */
[----:B------:R-:W-:Y:S05]  /*8c30*/  BRA.U !UP0, `(.L_x_2714) ;  /* 0x0000000108447547 */ /* 0x000fea000b800000 */
.L_x_2690:
[----:B------:R-:W-:Y:S01]  /*8c40*/  MOV R0, 0x0 ;  /* 0x0000000000007802 */ /* 0x000fe20000000f00 */
[----:B------:R-:W1:Y:S01]  /*8c50*/  LDCU.64 UR4, c[0x4][0x128] ;  /* 0x01002500ff0477ac */ /* 0x000e620008000a00 */
[----:B------:R-:W-:Y:S02]  /*8c60*/  HFMA2 R8, -RZ, RZ, 0, 6.020069122314453125e-06 ;  /* 0x00000065ff087431 */ /* 0x000fe400000001ff */
[----:B------:R-:W-:Y:S01]  /*8c70*/  IMAD.MOV.U32 R12, RZ, RZ, 0x1 ;  /* 0x00000001ff0c7424 */ /* 0x000fe200078e00ff */
[----:B------:R3:W4:Y:S01]  /*8c80*/  LDC.64 R2, c[0x4][R0] ;  /* 0x0100000000027b82 */ /* 0x0007220000000a00 */
[----:B------:R-:W5:Y:S01]  /*8c90*/  LDCU.64 UR6, c[0x4][0x130] ;  /* 0x01002600ff0677ac */ /* 0x000f620008000a00 */
[----:B------:R-:W-:Y:S01]  /*8ca0*/  MOV R13, RZ ;  /* 0x000000ff000d7202 */ /* 0x000fe20000000f00 */
[----:B------:R-:W0:Y:S01]  /*8cb0*/  LDCU.64 UR8, c[0x4][0x10] ;  /* 0x01000200ff0877ac */ /* 0x000e220008000a00 */
[----:B-1----:R-:W-:Y:S02]  /*8cc0*/  IMAD.U32 R4, RZ, RZ, UR4 ;  /* 0x00000004ff047e24 */ /* 0x002fe4000f8e00ff */
[----:B------:R-:W-:Y:S01]  /*8cd0*/  IMAD.U32 R5, RZ, RZ, UR5 ;  /* 0x00000005ff057e24 */ /* 0x000fe2000f8e00ff */
[----:B-----5:R-:W-:Y:S01]  /*8ce0*/  MOV R6, UR6 ;  /* 0x0000000600067c02 */ /* 0x020fe20008000f00 */
[----:B------:R-:W-:Y:S01]  /*8cf0*/  IMAD.U32 R7, RZ, RZ, UR7 ;  /* 0x00000007ff077e24 */ /* 0x000fe2000f8e00ff */
[----:B0-----:R-:W-:Y:S01]  /*8d00*/  MOV R10, UR8 ;  /* 0x00000008000a7c02 */ /* 0x001fe20008000f00 */
[----:B---3--:R-:W-:-:S07]  /*8d10*/  IMAD.U32 R11, RZ, RZ, UR9 ;  /* 0x00000009ff0b7e24 */ /* 0x008fce000f8e00ff */
[----:B------:R-:W-:-:S07]  /*8d20*/  LEPC R20, `(.L_x_2715) ;  /* 0x000000001014794e */ /* 0x000fce0000000000 */
[----:B--2-4-:R-:W-:Y:S05]  /*8d30*/  CALL.ABS.NOINC R2 ;  /* 0x0000000002007343 */ /* 0x014fea0003c00000 */
.L_x_2715:
[----:B------:R-:W-:Y:S05]  /*8d40*/  BRA `(.L_x_2691) ;  /* 0x0000000400007947 */ /* 0x000fea0003800000 */
.L_x_2714:
        /* <DEDUP_REMOVED lines=21> */
.L_x_2717:
[----:B------:R-:W-:Y:S05]  /*8ea0*/  BSYNC.RECONVERGENT B0 ;  /* 0x0000000000007941 */ /* 0x000fea0003800200 */
.L_x_2716:
[----:B------:R-:W-:-:S05]  /*8eb0*/  LOP3.LUT R7, R0, 0x80, R7, 0xf8, !PT ;  /* 0x0000008000077812 */ /* 0x000fca00078ef807 */
[----:B------:R4:W-:Y:S01]  /*8ec0*/  STG.E.U8 desc[UR36][R2.64], R7 ;  /* 0x0000000702007986 */ /* 0x0009e2000c101124 */
[----:B------:R-:W-:Y:S05]  /*8ed0*/  BRA `(.L_x_2691) ;  /* 0x00000000009c7947 */ /* 0x000fea0003800000 */
.L_x_2713:
        /* <DEDUP_REMOVED lines=9> */
[----:B-1----:R-:W-:-:S05]  /*8f70*/  @!P0 FMUL R7, R7, 1.175494350822287508e-38 ;  /* 0x0080000007078820 */ /* 0x002fca0000400000 */
        /* <DEDUP_REMOVED lines=10> */
.L_x_2719:
[----:B------:R-:W-:Y:S02]  /*9020*/  ISETP.GT.U32.AND P0, PT, R6, 0x7f800000, PT ;  /* 0x7f8000000600780c */ /* 0x000fe40003f04070 */
[----:B------:R-:W-:-:S04]  /*9030*/  MOV R0, 0x7f ;  /* 0x0000007f00007802 */ /* 0x000fc80000000f00 */
[----:B------:R-:W-:-:S07]  /*9040*/  SEL R0, R0, 0x7c, P0 ;  /* 0x0000007c00007807 */ /* 0x000fce0000000000 */
.L_x_2720:
[----:B------:R-:W-:Y:S05]  /*9050*/  BSYNC.RECONVERGENT B0 ;  /* 0x0000000000007941 */ /* 0x000fea0003800200 */
.L_x_2718:
[----:B------:R-:W-:-:S04]  /*9060*/  SHF.R.U32.HI R5, RZ, 0x18, R7 ;  /* 0x00000018ff057819 */ /* 0x000fc80000011607 */
[----:B------:R-:W-:-:S05]  /*9070*/  LOP3.LUT R5, R0, 0x80, R5, 0xf8, !PT ;  /* 0x0000008000057812 */ /* 0x000fca00078ef805 */
[----:B------:R3:W-:Y:S01]  /*9080*/  STG.E.U8 desc[UR36][R2.64], R5 ;  /* 0x0000000502007986 */ /* 0x0007e2000c101124 */
[----:B------:R-:W-:Y:S05]  /*9090*/  BRA `(.L_x_2691) ;  /* 0x00000000002c7947 */ /* 0x000fea0003800000 */
.L_x_2712:
        /* <DEDUP_REMOVED lines=9> */
[----:B------:R-:W-:-:S05]  /*9130*/  F2FP.BF16.F32.PACK_AB R0, RZ, R0 ;  /* 0x00000000ff00723e */ /* 0x000fca00000010ff */
[----:B------:R1:W-:Y:S02]  /*9140*/  STG.E.U16 desc[UR36][R2.64], R0 ;  /* 0x0000000002007986 */ /* 0x0003e4000c101524 */
.L_x_2691:
[----:B------:R-:W-:-:S07]  /*9150*/  VIADD R19, R19, 0x80 ;  /* 0x0000008013137836 */ /* 0x000fce0000000000 */
.L_x_2628:
[----:B------:R-:W-:Y:S05]  /*9160*/  BSYNC.RECONVERGENT B7 ;  /* 0x0000000000077941 */ /* 0x000fea0003800200 */
.L_x_2627:
[----:B------:R-:W5:Y:S01]  /*9170*/  LDCU UR4, c[0x0][0x380] ;  /* 0x00007000ff0477ac */ /* 0x000f620008000800 */
[----:B------:R-:W-:Y:S01]  /*9180*/  BSSY.RECONVERGENT B7, `(.L_x_2721) ;  /* 0x0000482000077945 */ /* 0x000fe20003800200 */
[----:B-----5:R-:W-:-:S13]  /*9190*/  ISETP.GE.AND P0, PT, R19, UR4, PT ;  /* 0x0000000413007c0c */ /* 0x020fda000bf06270 */
[----:B------:R-:W-:Y:S05]  /*91a0*/  @P0 BRA `(.L_x_2722) ;  /* 0x0000004400fc0947 */ /* 0x000fea0003800000 */
[----:B------:R-:W5:Y:S01]  /*91b0*/  LDCU UR4, c[0x0][0x388] ;  /* 0x00007100ff0477ac */ /* 0x000f620008000800 */
[----:B------:R-:W-:Y:S01]  /*91c0*/  HFMA2 R18, -RZ, RZ, 0, 0 ;  /* 0x00000000ff127431 */ /* 0x000fe200000001ff */
[----:B0-23--:R-:W-:Y:S01]  /*91d0*/  MOV R22, RZ ;  /* 0x000000ff00167202 */ /* 0x00dfe20000000f00 */
[----:B-1----:R-:W-:Y:S01]  /*91e0*/  IMAD.MOV.U32 R0, RZ, RZ, RZ ;  /* 0x000000ffff007224 */ /* 0x002fe200078e00ff */
[----:B-----5:R-:W-:-:S09]  /*91f0*/  UISETP.NE.AND UP0, UPT, UR4, URZ, UPT ;  /* 0x000000ff0400728c */ /* 0x020fd2000bf05270 */
[----:B------:R-:W-:Y:S05]  /*9200*/  BRA.U !UP0, `(.L_x_2723) ;  /* 0x0000001508707547 */ /* 0x000fea000b800000 */
[----:B------:R-:W4:Y:S01]  /*9210*/  LDCU.64 UR4, c[0x0][0x390] ;  /* 0x00007200ff0477ac */ /* 0x000f220008000a00 */
[----:B------:R-:W-:Y:S01]  /*9220*/  IMAD.MOV.U32 R18, RZ, RZ, RZ ;  /* 0x000000ffff127224 */ /* 0x000fe200078e00ff */
[----:B------:R-:W0:Y:S01]  /*9230*/  LDCU UR6, c[0x0][0x38c] ;  /* 0x00007180ff0677ac */ /* 0x000e220008000800 */
[----:B------:R-:W1:Y:S01]  /*9240*/  LDCU.64 UR8, c[0x0][0x4b8] ;  /* 0x00009700ff0877ac */ /* 0x000e620008000a00 */
[----:B------:R-:W-:Y:S01]  /*9250*/  UISETP.NE.AND UP0, UPT, UR39, URZ, UPT ;  /* 0x000000ff2700728c */ /* 0x000fe2000bf05270 */
[----:B----4-:R-:W-:Y:S01]  /*9260*/  IMAD.HI.U32 R2, R19, UR4, R18 ;  /* 0x0000000413027c27 */ /* 0x010fe2000f8e0012 */
[----:B------:R-:W2:Y:S04]  /*9270*/  LDCU UR4, c[0x0][0x4c0] ;  /* 0x00009800ff0477ac */ /* 0x000ea80008000800 */
[----:B------:R-:W-:-:S04]  /*9280*/  SHF.R.U32.HI R3, RZ, UR5, R2 ;  /* 0x00000005ff037c19 */ /* 0x000fc80008011602 */
[----:B------:R-:W-:-:S05]  /*9290*/  IADD3 R22, PT, PT, -R3, RZ, RZ ;  /* 0x000000ff03167210 */ /* 0x000fca0007ffe1ff */
[----:B0-----:R-:W-:-:S04]  /*92a0*/  IMAD R22, R22, UR6, R19 ;  /* 0x0000000616167c24 */ /* 0x001fc8000f8e0213 */
[C---:B-1----:R-:W-:Y:S02]  /*92b0*/  IMAD R18, R22.reuse, UR8, RZ ;  /* 0x0000000816127c24 */ /* 0x042fe4000f8e02ff */
[C---:B------:R-:W-:Y:S02]  /*92c0*/  IMAD R0, R22.reuse, UR9, RZ ;  /* 0x0000000916007c24 */ /* 0x040fe4000f8e02ff */
[----:B--2---:R-:W-:Y:S01]  /*92d0*/  IMAD R22, R22, UR4, RZ ;  /* 0x0000000416167c24 */ /* 0x004fe2000f8e02ff */
        /* <DEDUP_REMOVED lines=335> */
.L_x_2723:
        /* <DEDUP_REMOVED lines=16> */
[----:B--2---:R3:W4:Y:S02]  /*a8d0*/  I2F.F64.S16 R16, R2 ;  /* 0x0000000200107312 */ /* 0x0047240000101c00 */
[----:B---34-:R-:W-:Y:S05]  /*a8e0*/  BRA `(.L_x_2730) ;  /* 0x0000000c006c7947 */ /* 0x018fea0003800000 */
.L_x_2728:
[----:B------:R-:W2:Y:S02]  /*a8f0*/  LDG.E.U8 R2, desc[UR36][R2.64] ;  /* 0x0000002402027981 */ /* 0x000ea4000c1e1100 */
[----:B--2---:R3:W4:Y:S02]  /*a900*/  I2F.F64.U16 R16, R2 ;  /* 0x0000000200107312 */ /* 0x0047240000101800 */
[----:B---34-:R-:W-:Y:S05]  /*a910*/  BRA `(.L_x_2730) ;  /* 0x0000000c00607947 */ /* 0x018fea0003800000 */
.L_x_2727:
[----:B------:R-:W-:-:S09]  /*a920*/  UISETP.NE.AND UP0, UPT, UR4, 0x2, UPT ;  /* 0x000000020400788c */ /* 0x000fd2000bf05270 */
[----:B------:R-:W-:Y:S05]  /*a930*/  BRA.U !UP0, `(.L_x_2731) ;  /* 0x0000000108287547 */ /* 0x000fea000b800000 */
[----:B------:R-:W-:-:S09]  /*a940*/  UISETP.NE.AND UP0, UPT, UR4, 0x3, UPT ;  /* 0x000000030400788c */ /* 0x000fd2000bf05270 */
[----:B------:R-:W-:Y:S05]  /*a950*/  BRA.U !UP0, `(.L_x_2732) ;  /* 0x0000000108147547 */ /* 0x000fea000b800000 */
[----:B------:R-:W-:-:S09]  /*a960*/  UISETP.NE.AND UP0, UPT, UR4, 0x4, UPT ;  /* 0x000000040400788c */ /* 0x000fd2000bf05270 */
[----:B------:R-:W-:Y:S05]  /*a970*/  BRA.U UP0, `(.L_x_2729) ;  /* 0x0000000900ec7547 */ /* 0x000fea000b800000 */
[----:B------:R-:W2:Y:S02]  /*a980*/  LDG.E.64 R16, desc[UR36][R2.64] ;  /* 0x0000002402107981 */ /* 0x000ea4000c1e1b00 */
[----:B--2---:R-:W3:Y:S02]  /*a990*/  I2F.F64.S64 R16, R16 ;  /* 0x0000001000107312 */ /* 0x004ee40000301c00 */
[----:B---3--:R-:W-:Y:S05]  /*a9a0*/  BRA `(.L_x_2730) ;  /* 0x0000000c003c7947 */ /* 0x008fea0003800000 */
.L_x_2732:
[----:B------:R-:W2:Y:S02]  /*a9b0*/  LDG.E R2, desc[UR36][R2.64] ;  /* 0x0000002402027981 */ /* 0x000ea4000c1e1900 */
[----:B--2---:R3:W4:Y:S02]  /*a9c0*/  I2F.F64 R16, R2 ;  /* 0x0000000200107312 */ /* 0x0047240000201c00 */
[----:B---34-:R-:W-:Y:S05]  /*a9d0*/  BRA `(.L_x_2730) ;  /* 0x0000000c00307947 */ /* 0x018fea0003800000 */
.L_x_2731:
[----:B------:R-:W2:Y:S02]  /*a9e0*/  LDG.E.U16 R2, desc[UR36][R2.64] ;  /* 0x0000002402027981 */ /* 0x000ea4000c1e1500 */
[----:B--2---:R3:W4:Y:S02]  /*a9f0*/  I2F.F64.S16 R16, R2 ;  /* 0x0000000200107312 */ /* 0x0047240000101c00 */
[----:B---34-:R-:W-:Y:S05]  /*aa00*/  BRA `(.L_x_2730) ;  /* 0x0000000c00247947 */ /* 0x018fea0003800000 */
.L_x_2726:
        /* <DEDUP_REMOVED lines=10> */
.L_x_2734:
[----:B------:R-:W2:Y:S02]  /*aab0*/  LDG.E.U16 R0, desc[UR36][R2.64] ;  /* 0x0000002402007981 */ /* 0x000ea4000c1e1500 */
[----:B--2---:R-:W-:-:S05]  /*aac0*/  HADD2.F32 R0, -RZ, R0.H0_H0 ;  /* 0x20000000ff007230 */ /* 0x004fca0000004100 */
[----:B------:R-:W-:-:S04]  /*aad0*/  FMUL.FTZ R0, R0, 1 ;  /* 0x3f80000000007820 */ /* 0x000fc80000410000 */
[----:B------:R4:W0:Y:S02]  /*aae0*/  F2F.F64.F32 R16, R0 ;  /* 0x0000000000107310 */ /* 0x0008240000201800 */
[----:B0---4-:R-:W-:Y:S05]  /*aaf0*/  BRA `(.L_x_2730) ;  /* 0x0000000800e87947 */ /* 0x011fea0003800000 */
.L_x_2733:
        /* <DEDUP_REMOVED lines=10> */
.L_x_2736:
[----:B------:R-:W2:Y:S02]  /*aba0*/  LDG.E.U16 R2, desc[UR36][R2.64] ;  /* 0x0000002402027981 */ /* 0x000ea4000c1e1500 */
[----:B--2---:R-:W-:-:S05]  /*abb0*/  HADD2.F32 R0, -RZ, R2.H0_H0 ;  /* 0x20000002ff007230 */ /* 0x004fca0000004100 */
[----:B------:R-:W-:-:S04]  /*abc0*/  FMUL.FTZ R0, R0, 1 ;  /* 0x3f80000000007820 */ /* 0x000fc80000410000 */
[----:B------:R3:W4:Y:S02]  /*abd0*/  F2F.F64.F32 R16, R0 ;  /* 0x0000000000107310 */ /* 0x0007240000201800 */
[----:B---34-:R-:W-:Y:S05]  /*abe0*/  BRA `(.L_x_2730) ;  /* 0x0000000800ac7947 */ /* 0x018fea0003800000 */
.L_x_2735:
[----:B------:R3:W5:Y:S01]  /*abf0*/  LDG.E.64 R16, desc[UR36][R2.64] ;  /* 0x0000002402107981 */ /* 0x000762000c1e1b00 */
[----:B------:R-:W-:Y:S05]  /*ac00*/  BRA `(.L_x_2730) ;  /* 0x0000000800a47947 */ /* 0x000fea0003800000 */
.L_x_2725:
        /* <DEDUP_REMOVED lines=13> */
.L_x_2739:
[----:B------:R2:W5:Y:S01]  /*ace0*/  LDG.E.64 R16, desc[UR36][R2.64] ;  /* 0x0000002402107981 */ /* 0x000562000c1e1b00 */
[----:B------:R-:W-:Y:S05]  /*acf0*/  BRA `(.L_x_2730) ;  /* 0x0000000800687947 */ /* 0x000fea0003800000 */
.L_x_2738:
[----:B------:R-:W-:-:S09]  /*ad00*/  UISETP.NE.AND UP0, UPT, UR4, 0xf, UPT ;  /* 0x0000000f0400788c */ /* 0x000fd2000bf05270 */
[----:B------:R-:W-:Y:S05]  /*ad10*/  BRA.U !UP0, `(.L_x_2740) ;  /* 0x00000001089c7547 */ /* 0x000fea000b800000 */
[----:B------:R-:W-:-:S09]  /*ad20*/  UISETP.NE.AND UP0, UPT, UR4, 0x17, UPT ;  /* 0x000000170400788c */ /* 0x000fd2000bf05270 */
[----:B------:R-:W-:Y:S05]  /*ad30*/  BRA.U !UP0, `(.L_x_2741) ;  /* 0x00000001085c7547 */ /* 0x000fea000b800000 */
[----:B------:R-:W-:-:S09]  /*ad40*/  UISETP.NE.AND UP0, UPT, UR4, 0x18, UPT ;  /* 0x000000180400788c */ /* 0x000fd2000bf05270 */
[----:B------:R-:W-:Y:S05]  /*ad50*/  BRA.U UP0, `(.L_x_2729) ;  /* 0x0000000500f47547 */ /* 0x000fea000b800000 */
[----:B------:R-:W2:Y:S01]  /*ad60*/  LDG.E.U8 R0, desc[UR36][R2.64] ;  /* 0x0000002402007981 */ /* 0x000ea2000c1e1100 */
[----:B------:R-:W-:Y:S02]  /*ad70*/  HFMA2 R6, -RZ, RZ, 0, 1.847743988037109375e-06 ;  /* 0x0000001fff067431 */ /* 0x000fe400000001ff */
        /* <DEDUP_REMOVED lines=8> */
[----:B------:R-:W-:Y:S01]  /*ae00*/  IMAD.SHL.U32 R7, R5, 0x800000, RZ ;  /* 0x0080000005077824 */ /* 0x000fe200078e00ff */
[----:B------:R-:W-:-:S04]  /*ae10*/  IADD3 R5, PT, PT, R4, 0x1000000, RZ ;  /* 0x0100000004057810 */ /* 0x000fc80007ffe0ff */
        /* <DEDUP_REMOVED lines=9> */
.L_x_2741:
        /* <DEDUP_REMOVED lines=12> */
[----:B------:R2:W3:Y:S02]  /*af70*/  F2F.F64.F32 R16, R0 ;  /* 0x0000000000107310 */ /* 0x0004e40000201800 */
[----:B--23--:R-:W-:Y:S05]  /*af80*/  BRA `(.L_x_2730) ;  /* 0x0000000400c47947 */ /* 0x00cfea0003800000 */
.L_x_2740:
[----:B------:R-:W2:Y:S02]  /*af90*/  LDG.E.U16 R0, desc[UR36][R2.64] ;  /* 0x0000002402007981 */ /* 0x000ea4000c1e1500 */
[----:B--2---:R-:W-:-:S05]  /*afa0*/  SHF.L.U32 R0, R0, 0x10, RZ ;  /* 0x0000001000007819 */ /* 0x004fca00000006ff */
[----:B------:R-:W-:-:S04]  /*afb0*/  FMUL.FTZ R0, R0, 1 ;  /* 0x3f80000000007820 */ /* 0x000fc80000410000 */
[----:B------:R2:W3:Y:S02]  /*afc0*/  F2F.F64.F32 R16, R0 ;  /* 0x0000000000107310 */ /* 0x0004e40000201800 */
[----:B--23--:R-:W-:Y:S05]  /*afd0*/  BRA `(.L_x_2730) ;  /* 0x0000000400b07947 */ /* 0x00cfea0003800000 */
.L_x_2737:
        /* <DEDUP_REMOVED lines=11> */
.L_x_2744:
        /* <DEDUP_REMOVED lines=21> */
.L_x_2746:
[----:B------:R-:W-:Y:S05]  /*b1e0*/  BSYNC.RECONVERGENT B0 ;  /* 0x0000000000007941 */ /* 0x000fea0003800200 */
.L_x_2745:
[----:B------:R-:W-:Y:S01]  /*b1f0*/  IMAD.SHL.U32 R0, R0, 0x100000, RZ ;  /* 0x0010000000007824 */ /* 0x000fe200078e00ff */
[----:B------:R-:W-:-:S04]  /*b200*/  LEA R2, R2, 0x3b800000, 0x17 ;  /* 0x3b80000002027811 */ /* 0x000fc800078eb8ff */
[----:B------:R-:W-:-:S05]  /*b210*/  LOP3.LUT R0, R2, R0, R7, 0xfe, !PT ;  /* 0x0000000002007212 */ /* 0x000fca00078efe07 */
[----:B------:R-:W-:-:S04]  /*b220*/  FMUL.FTZ R0, R0, 1 ;  /* 0x3f80000000007820 */ /* 0x000fc80000410000 */
[----:B------:R2:W3:Y:S02]  /*b230*/  F2F.F64.F32 R16, R0 ;  /* 0x0000000000107310 */ /* 0x0004e40000201800 */
[----:B--23--:R-:W-:Y:S05]  /*b240*/  BRA `(.L_x_2730) ;  /* 0x0000000400147947 */ /* 0x00cfea0003800000 */
.L_x_2743:
        /* <DEDUP_REMOVED lines=21> */
.L_x_2748:
[----:B------:R-:W-:Y:S05]  /*b3a0*/  BSYNC.RECONVERGENT B0 ;  /* 0x0000000000007941 */ /* 0x000fea0003800200 */
.L_x_2747:
[----:B------:R-:W-:Y:S02]  /*b3b0*/  SHF.L.U32 R0, R0, 0x15, RZ ;  /* 0x0000001500007819 */ /* 0x000fe400000006ff */
[----:B------:R-:W-:-:S04]  /*b3c0*/  LEA R2, R2, 0x37800000, 0x17 ;  /* 0x3780000002027811 */ /* 0x000fc800078eb8ff */
[----:B------:R-:W-:-:S05]  /*b3d0*/  LOP3.LUT R0, R2, R0, R7, 0xfe, !PT ;  /* 0x0000000002007212 */ /* 0x000fca00078efe07 */
[----:B------:R-:W-:-:S04]  /*b3e0*/  FMUL.FTZ R0, R0, 1 ;  /* 0x3f80000000007820 */ /* 0x000fc80000410000 */
[----:B------:R2:W3:Y:S02]  /*b3f0*/  F2F.F64.F32 R16, R0 ;  /* 0x0000000000107310 */ /* 0x0004e40000201800 */
[----:B--23--:R-:W-:Y:S05]  /*b400*/  BRA `(.L_x_2730) ;  /* 0x0000000000a47947 */ /* 0x00cfea0003800000 */
.L_x_2742:
[----:B------:R-:W-:-:S09]  /*b410*/  UISETP.NE.AND UP0, UPT, UR4, 0x1c, UPT ;  /* 0x0000001c0400788c */ /* 0x000fd2000bf05270 */
[----:B------:R-:W-:Y:S05]  /*b420*/  BRA.U !UP0, `(.L_x_2749) ;  /* 0x0000000108947547 */ /* 0x000fea000b800000 */
[----:B------:R-:W-:-:S09]  /*b430*/  UISETP.NE.AND UP0, UPT, UR4, 0x1d, UPT ;  /* 0x0000001d0400788c */ /* 0x000fd2000bf05270 */
[----:B------:R-:W-:Y:S05]  /*b440*/  BRA.U !UP0, `(.L_x_2750) ;  /* 0x0000000108807547 */ /* 0x000fea000b800000 */
[----:B------:R-:W-:-:S09]  /*b450*/  UISETP.NE.AND UP0, UPT, UR4, 0x2c, UPT ;  /* 0x0000002c0400788c */ /* 0x000fd2000bf05270 */
[----:B------:R-:W-:Y:S05]  /*b460*/  BRA.U UP0, `(.L_x_2729) ;  /* 0x0000000100307547 */ /* 0x000fea000b800000 */
[----:B------:R-:W2:Y:S01]  /*b470*/  LDG.E.U8 R0, desc[UR36][R2.64] ;  /* 0x0000002402007981 */ /* 0x000ea2000c1e1100 */
[----:B------:R-:W-:Y:S02]  /*b480*/  HFMA2 R17, -RZ, RZ, 0.5, 0 ;  /* 0x38000000ff117431 */ /* 0x000fe400000001ff */
        /* <DEDUP_REMOVED lines=8> */
[----:B------:R0:W1:Y:S02]  /*b510*/  @P0 F2F.F64.F32 R16, R0 ;  /* 0x0000000000100310 */ /* 0x0000640000201800 */
[----:B01----:R-:W-:Y:S05]  /*b520*/  BRA `(.L_x_2730) ;  /* 0x00000000005c7947 */ /* 0x003fea0003800000 */
.L_x_2729:
[----:B------:R-:W-:Y:S01]  /*b530*/  MOV R2, 0x0 ;  /* 0x0000000000027802 */ /* 0x000fe20000000f00 */
[----:B------:R-:W0:Y:S01]  /*b540*/  LDCU.64 UR4, c[0x4][0x128] ;  /* 0x01002500ff0477ac */ /* 0x000e220008000a00 */
[----:B------:R-:W-:Y:S02]  /*b550*/  HFMA2 R8, -RZ, RZ, 0, 4.64916229248046875e-06 ;  /* 0x0000004eff087431 */ /* 0x000fe400000001ff */
[----:B------:R-:W-:Y:S01]  /*b560*/  IMAD.MOV.U32 R12, RZ, RZ, 0x1 ;  /* 0x00000001ff0c7424 */ /* 0x000fe200078e00ff */
[----:B------:R-:W-:Y:S01]  /*b570*/  MOV R13, RZ ;  /* 0x000000ff000d7202 */ /* 0x000fe20000000f00 */
[----:B------:R-:W1:Y:S01]  /*b580*/  LDCU.64 UR6, c[0x4][0x130] ;  /* 0x01002600ff0677ac */ /* 0x000e620008000a00 */
[----:B------:R-:W2:Y:S01]  /*b590*/  LDC.64 R2, c[0x4][R2] ;  /* 0x0100000002027b82 */ /* 0x000ea20000000a00 */
[----:B------:R-:W3:Y:S01]  /*b5a0*/  LDCU.64 UR8, c[0x4][0x8] ;  /* 0x01000100ff0877ac */ /* 0x000ee20008000a00 */
[----:B0-----:R-:W-:Y:S01]  /*b5b0*/  MOV R4, UR4 ;  /* 0x0000000400047c02 */ /* 0x001fe20008000f00 */
[----:B------:R-:W-:Y:S01]  /*b5c0*/  IMAD.U32 R5, RZ, RZ, UR5 ;  /* 0x00000005ff057e24 */ /* 0x000fe2000f8e00ff */
[----:B-1----:R-:W-:Y:S01]  /*b5d0*/  MOV R6, UR6 ;  /* 0x0000000600067c02 */ /* 0x002fe20008000f00 */
[----:B------:R-:W-:Y:S01]  /*b5e0*/  IMAD.U32 R7, RZ, RZ, UR7 ;  /* 0x00000007ff077e24 */ /* 0x000fe2000f8e00ff */
[----:B---3--:R-:W-:Y:S01]  /*b5f0*/  MOV R10, UR8 ;  /* 0x00000008000a7c02 */ /* 0x008fe20008000f00 */
[----:B------:R-:W-:-:S07]  /*b600*/  IMAD.U32 R11, RZ, RZ, UR9 ;  /* 0x00000009ff0b7e24 */ /* 0x000fce000f8e00ff */
[----:B------:R-:W-:-:S07]  /*b610*/  LEPC R20, `(.L_x_2751) ;  /* 0x000000001014794e */ /* 0x000fce0000000000 */
[----:B--2---:R-:W-:Y:S05]  /*b620*/  CALL.ABS.NOINC R2 ;  /* 0x0000000002007343 */ /* 0x004fea0003c00000 */
.L_x_2751:
[----:B------:R-:W-:Y:S01]  /*b630*/  CS2R R16, SRZ ;  /* 0x0000000000107805 */ /* 0x000fe2000001ff00 */
[----:B------:R-:W-:Y:S06]  /*b640*/  BRA `(.L_x_2730) ;  /* 0x0000000000147947 */ /* 0x000fec0003800000 */
.L_x_2750:
[----:B------:R-:W2:Y:S02]  /*b650*/  LDG.E.64 R16, desc[UR36][R2.64] ;  /* 0x0000002402107981 */ /* 0x000ea4000c1e1b00 */
[----:B--2---:R-:W0:Y:S02]  /*b660*/  I2F.F64.U64 R16, R16 ;  /* 0x0000001000107312 */ /* 0x004e240000301800 */
[----:B0-----:R-:W-:Y:S05]  /*b670*/  BRA `(.L_x_2730) ;  /* 0x0000000000087947 */ /* 0x001fea0003800000 */
.L_x_2749:
[----:B------:R-:W2:Y:S02]  /*b680*/  LDG.E R2, desc[UR36][R2.64] ;  /* 0x0000002402027981 */ /* 0x000ea4000c1e1900 */
[----:B--2---:R0:W1:Y:S02]  /*b690*/  I2F.F64.U32 R16, R2 ;  /* 0x0000000200107312 */ /* 0x0040640000201800 */
.L_x_2730:
[----:B------:R-:W-:Y:S05]  /*b6a0*/  BSYNC.RECONVERGENT B6 ;  /* 0x0000000000067941 */ /* 0x000fea0003800200 */
.L_x_2724:
        /* <DEDUP_REMOVED lines=16> */
[----:B--2---:R-:W2:Y:S02]  /*b7b0*/  I2F.F64.S16 R2, R2 ;  /* 0x0000000200027312 */ /* 0x004ea40000101c00 */
[----:B--2---:R-:W-:Y:S05]  /*b7c0*/  BRA `(.L_x_2758) ;  /* 0x0000000c006c7947 */ /* 0x004fea0003800000 */
.L_x_2756:
[----:B0-23--:R-:W2:Y:S02]  /*b7d0*/  LDG.E.U8 R2, desc[UR36][R22.64] ;  /* 0x0000002416027981 */ /* 0x00dea4000c1e1100 */
[----:B--2---:R-:W2:Y:S02]  /*b7e0*/  I2F.F64.U16 R2, R2 ;  /* 0x0000000200027312 */ /* 0x004ea40000101800 */
[----:B--2---:R-:W-:Y:S05]  /*b7f0*/  BRA `(.L_x_2758) ;  /* 0x0000000c00607947 */ /* 0x004fea0003800000 */
.L_x_2755:
[----:B------:R-:W-:-:S09]  /*b800*/  UISETP.NE.AND UP0, UPT, UR4, 0x2, UPT ;  /* 0x000000020400788c */ /* 0x000fd2000bf05270 */
[----:B------:R-:W-:Y:S05]  /*b810*/  BRA.U !UP0, `(.L_x_2759) ;  /* 0x0000000108287547 */ /* 0x000fea000b800000 */
[----:B------:R-:W-:-:S09]  /*b820*/  UISETP.NE.AND UP0, UPT, UR4, 0x3, UPT ;  /* 0x000000030400788c */ /* 0x000fd2000bf05270 */
[----:B------:R-:W-:Y:S05]  /*b830*/  BRA.U !UP0, `(.L_x_2760) ;  /* 0x0000000108147547 */ /* 0x000fea000b800000 */
[----:B------:R-:W-:-:S09]  /*b840*/  UISETP.NE.AND UP0, UPT, UR4, 0x4, UPT ;  /* 0x000000040400788c */ /* 0x000fd2000bf05270 */
[----:B------:R-:W-:Y:S05]  /*b850*/  BRA.U UP0, `(.L_x_2757) ;  /* 0x0000000900ec7547 */ /* 0x000fea000b800000 */
[----:B0-23--:R-:W2:Y:S02]  /*b860*/  LDG.E.64 R2, desc[UR36][R22.64] ;  /* 0x0000002416027981 */ /* 0x00dea4000c1e1b00 */
[----:B--2---:R-:W2:Y:S02]  /*b870*/  I2F.F64.S64 R2, R2 ;  /* 0x0000000200027312 */ /* 0x004ea40000301c00 */
[----:B--2---:R-:W-:Y:S05]  /*b880*/  BRA `(.L_x_2758) ;  /* 0x0000000c003c7947 */ /* 0x004fea0003800000 */
.L_x_2760:
[----:B0-23--:R-:W2:Y:S02]  /*b890*/  LDG.E R2, desc[UR36][R22.64] ;  /* 0x0000002416027981 */ /* 0x00dea4000c1e1900 */
[----:B--2---:R-:W2:Y:S02]  /*b8a0*/  I2F.F64 R2, R2 ;  /* 0x0000000200027312 */ /* 0x004ea40000201c00 */
[----:B--2---:R-:W-:Y:S05]  /*b8b0*/  BRA `(.L_x_2758) ;  /* 0x0000000c00307947 */ /* 0x004fea0003800000 */
.L_x_2759:
[----:B0-23--:R-:W2:Y:S02]  /*b8c0*/  LDG.E.U16 R2, desc[UR36][R22.64] ;  /* 0x0000002416027981 */ /* 0x00dea4000c1e1500 */
[----:B--2---:R-:W2:Y:S02]  /*b8d0*/  I2F.F64.S16 R2, R2 ;  /* 0x0000000200027312 */ /* 0x004ea40000101c00 */
[----:B--2---:R-:W-:Y:S05]  /*b8e0*/  BRA `(.L_x_2758) ;  /* 0x0000000c00247947 */ /* 0x004fea0003800000 */
.L_x_2754:
        /* <DEDUP_REMOVED lines=8> */
[----:B------:R-:W2:Y:S02]  /*b970*/  F2F.F64.F32 R2, R2 ;  /* 0x0000000200027310 */ /* 0x000ea40000201800 */
[----:B--2---:R-:W-:Y:S05]  /*b980*/  BRA `(.L_x_2758) ;  /* 0x0000000800fc7947 */ /* 0x004fea0003800000 */
.L_x_2762:
[----:B------:R-:W4:Y:S02]  /*b990*/  LDG.E.U16 R0, desc[UR36][R22.64] ;  /* 0x0000002416007981 */ /* 0x000f24000c1e1500 */
[----:B----4-:R-:W-:-:S05]  /*b9a0*/  HADD2.F32 R0, -RZ, R0.H0_H0 ;  /* 0x20000000ff007230 */ /* 0x010fca0000004100 */
[----:B------:R-:W-:-:S04]  /*b9b0*/  FMUL.FTZ R0, R0, 1 ;  /* 0x3f80000000007820 */ /* 0x000fc80000410000 */
[----:B0-23--:R2:W3:Y:S02]  /*b9c0*/  F2F.F64.F32 R2, R0 ;  /* 0x0000000000027310 */ /* 0x00d4e40000201800 */
[----:B--23--:R-:W-:Y:S05]  /*b9d0*/  BRA `(.L_x_2758) ;  /* 0x0000000800e87947 */ /* 0x00cfea0003800000 */
.L_x_2761:
        /* <DEDUP_REMOVED lines=8> */
[----:B------:R-:W2:Y:S02]  /*ba60*/  F2F.F64.F32 R2, R2 ;  /* 0x0000000200027310 */ /* 0x000ea40000201800 */
[----:B--2---:R-:W-:Y:S05]  /*ba70*/  BRA `(.L_x_2758) ;  /* 0x0000000800c07947 */ /* 0x004fea0003800000 */
.L_x_2764:
[----:B------:R-:W4:Y:S02]  /*ba80*/  LDG.E.U16 R22, desc[UR36][R22.64] ;  /* 0x0000002416167981 */ /* 0x000f24000c1e1500 */
[----:B----4-:R-:W-:-:S05]  /*ba90*/  HADD2.F32 R0, -RZ, R22.H0_H0 ;  /* 0x20000016ff007230 */ /* 0x010fca0000004100 */
[----:B------:R-:W-:-:S04]  /*baa0*/  FMUL.FTZ R0, R0, 1 ;  /* 0x3f80000000007820 */ /* 0x000fc80000410000 */
[----:B0-23--:R2:W3:Y:S02]  /*bab0*/  F2F.F64.F32 R2, R0 ;  /* 0x0000000000027310 */ /* 0x00d4e40000201800 */
[----:B--23--:R-:W-:Y:S05]  /*bac0*/  BRA `(.L_x_2758) ;  /* 0x0000000800ac7947 */ /* 0x00cfea0003800000 */
.L_x_2763:
[----:B0-23--:R0:W5:Y:S01]  /*bad0*/  LDG.E.64 R2, desc[UR36][R22.64] ;  /* 0x0000002416027981 */ /* 0x00d162000c1e1b00 */
[----:B------:R-:W-:Y:S05]  /*bae0*/  BRA `(.L_x_2758) ;  /* 0x0000000800a47947 */ /* 0x000fea0003800000 */
.L_x_2753:
        /* <DEDUP_REMOVED lines=9> */
[----:B0-23--:R-:W-:Y:S01]  /*bb80*/  HFMA2 R2, -RZ, RZ, 0, 0 ;  /* 0x00000000ff027431 */ /* 0x00dfe200000001ff */
[----:B----4-:R-:W-:-:S04]  /*bb90*/  ISETP.NE.AND P0, PT, R22, RZ, PT ;  /* 0x000000ff1600720c */ /* 0x010fc80003f05270 */
[----:B------:R-:W-:Y:S01]  /*bba0*/  FSEL R3, RZ, 1.875, !P0 ;  /* 0x3ff00000ff037808 */ /* 0x000fe20004000000 */
[----:B------:R-:W-:Y:S08]  /*bbb0*/  BRA `(.L_x_2758) ;  /* 0x0000000800707947 */ /* 0x000ff00003800000 */
.L_x_2767:
[----:B0-23--:R3:W5:Y:S01]  /*bbc0*/  LDG.E.64 R2, desc[UR36][R22.64] ;  /* 0x0000002416027981 */ /* 0x00d762000c1e1b00 */
[----:B------:R-:W-:Y:S05]  /*bbd0*/  BRA `(.L_x_2758) ;  /* 0x0000000800687947 */ /* 0x000fea0003800000 */
.L_x_2766:
        /* <DEDUP_REMOVED lines=24> */
[----:B------:R-:W-:-:S06]  /*bd60*/  FMUL.FTZ R3, R3, 1 ;  /* 0x3f80000003037820 */ /* 0x000fcc0000410000 */
[----:B------:R-:W4:Y:S02]  /*bd70*/  F2F.F64.F32 R2, R3 ;  /* 0x0000000300027310 */ /* 0x000f240000201800 */
[----:B----4-:R-:W-:Y:S05]  /*bd80*/  BRA `(.L_x_2758) ;  /* 0x0000000400fc7947 */ /* 0x010fea0003800000 */
.L_x_2769:
[----:B--23--:R-:W2:Y:S02]  /*bd90*/  LDG.E.U8 R3, desc[UR36][R22.64] ;  /* 0x0000002416037981 */ /* 0x00cea4000c1e1100 */
[C---:B--2---:R-:W-:Y:S01]  /*bda0*/  SHF.L.U32 R0, R3.reuse, 0x19, RZ ;  /* 0x0000001903007819 */ /* 0x044fe200000006ff */
[----:B------:R-:W-:-:S03]  /*bdb0*/  IMAD.SHL.U32 R3, R3, 0x100, RZ ;  /* 0x0000010003037824 */ /* 0x000fc600078e00ff */
[----:B------:R-:W-:-:S13]  /*bdc0*/  ISETP.GE.U32.AND P0, PT, R0, 0x8000000, PT ;  /* 0x080000000000780c */ /* 0x000fda0003f06070 */
[C---:B0-----:R-:W-:Y:S02]  /*bdd0*/  @!P0 LOP3.LUT R2, R3.reuse, 0x7f00, RZ, 0xc0, !PT ;  /* 0x00007f0003028812 */ /* 0x041fe400078ec0ff */
[----:B------:R-:W-:Y:S02]  /*bde0*/  @P0 LEA.HI R0, R0, 0x70000000, RZ, 0x1c ;  /* 0x7000000000000811 */ /* 0x000fe400078fe0ff */
[----:B------:R-:W-:Y:S02]  /*bdf0*/  @!P0 LOP3.LUT R2, R2, 0x3f000000, RZ, 0xfc, !PT ;  /* 0x3f00000002028812 */ /* 0x000fe400078efcff */
[----:B------:R-:W-:Y:S01]  /*be00*/  PRMT R3, R3, 0x9910, RZ ;  /* 0x0000991003037816 */ /* 0x000fe200000000ff */
[----:B------:R-:W-:Y:S02]  /*be10*/  @P0 FMUL.FTZ R0, R0, 1.9259299443872358531e-34 ;  /* 0x0780000000000820 */ /* 0x000fe40000410000 */
[----:B------:R-:W-:-:S05]  /*be20*/  @!P0 FADD.FTZ R0, R2, -0.5 ;  /* 0xbf00000002008421 */ /* 0x000fca0000010000 */
[----:B------:R-:W-:-:S05]  /*be30*/  LOP3.LUT R0, R0, 0x80000000, R3, 0xf8, !PT ;  /* 0x8000000000007812 */ /* 0x000fca00078ef803 */
[----:B------:R-:W-:-:S04]  /*be40*/  FMUL.FTZ R0, R0, 1 ;  /* 0x3f80000000007820 */ /* 0x000fc80000410000 */
[----:B------:R4:W0:Y:S02]  /*be50*/  F2F.F64.F32 R2, R0 ;  /* 0x0000000000027310 */ /* 0x0008240000201800 */
[----:B0---4-:R-:W-:Y:S05]  /*be60*/  BRA `(.L_x_2758) ;  /* 0x0000000400c47947 */ /* 0x011fea0003800000 */
.L_x_2768:
[----:B------:R-:W4:Y:S02]  /*be70*/  LDG.E.U16 R0, desc[UR36][R22.64] ;  /* 0x0000002416007981 */ /* 0x000f24000c1e1500 */
[----:B----4-:R-:W-:-:S05]  /*be80*/  SHF.L.U32 R0, R0, 0x10, RZ ;  /* 0x0000001000007819 */ /* 0x010fca00000006ff */
[----:B------:R-:W-:-:S04]  /*be90*/  FMUL.FTZ R0, R0, 1 ;  /* 0x3f80000000007820 */ /* 0x000fc80000410000 */
[----:B0-23--:R4:W0:Y:S02]  /*bea0*/  F2F.F64.F32 R2, R0 ;  /* 0x0000000000027310 */ /* 0x00d8240000201800 */
[----:B0---4-:R-:W-:Y:S05]  /*beb0*/  BRA `(.L_x_2758) ;  /* 0x0000000400b07947 */ /* 0x011fea0003800000 */
.L_x_2765:
        /* <DEDUP_REMOVED lines=9> */
[----:B--2---:R-:W3:Y:S02]  /*bf50*/  I2F.F64.U16 R2, R2 ;  /* 0x0000000200027312 */ /* 0x004ee40000101800 */
[----:B---3--:R-:W-:Y:S05]  /*bf60*/  BRA `(.L_x_2758) ;  /* 0x0000000400847947 */ /* 0x008fea0003800000 */
.L_x_2772:
        /* <DEDUP_REMOVED lines=21> */
.L_x_2774:
[----:B------:R-:W-:Y:S05]  /*c0c0*/  BSYNC.RECONVERGENT B0 ;  /* 0x0000000000007941 */ /* 0x000fea0003800200 */
.L_x_2773:
[----:B------:R-:W-:Y:S01]  /*c0d0*/  IMAD.SHL.U32 R0, R0, 0x100000, RZ ;  /* 0x0010000000007824 */ /* 0x000fe200078e00ff */
[----:B------:R-:W-:-:S04]  /*c0e0*/  LEA R2, R2, 0x3b800000, 0x17 ;  /* 0x3b80000002027811 */ /* 0x000fc800078eb8ff */
[----:B------:R-:W-:-:S05]  /*c0f0*/  LOP3.LUT R0, R2, R0, R7, 0xfe, !PT ;  /* 0x0000000002007212 */ /* 0x000fca00078efe07 */
[----:B------:R-:W-:-:S04]  /*c100*/  FMUL.FTZ R0, R0, 1 ;  /* 0x3f80000000007820 */ /* 0x000fc80000410000 */
[----:B------:R3:W4:Y:S02]  /*c110*/  F2F.F64.F32 R2, R0 ;  /* 0x0000000000027310 */ /* 0x0007240000201800 */
[----:B---34-:R-:W-:Y:S05]  /*c120*/  BRA `(.L_x_2758) ;  /* 0x0000000400147947 */ /* 0x018fea0003800000 */
.L_x_2771:
        /* <DEDUP_REMOVED lines=21> */
.L_x_2776:
[----:B------:R-:W-:Y:S05]  /*c280*/  BSYNC.RECONVERGENT B0 ;  /* 0x0000000000007941 */ /* 0x000fea0003800200 */
.L_x_2775:
[----:B------:R-:W-:Y:S02]  /*c290*/  SHF.L.U32 R0, R0, 0x15, RZ ;  /* 0x0000001500007819 */ /* 0x000fe400000006ff */
[----:B------:R-:W-:-:S04]  /*c2a0*/  LEA R2, R2, 0x37800000, 0x17 ;  /* 0x3780000002027811 */ /* 0x000fc800078eb8ff */
[----:B------:R-:W-:-:S05]  /*c2b0*/  LOP3.LUT R0, R2, R0, R7, 0xfe, !PT ;  /* 0x0000000002007212 */ /* 0x000fca00078efe07 */
[----:B------:R-:W-:-:S04]  /*c2c0*/  FMUL.FTZ R0, R0, 1 ;  /* 0x3f80000000007820 */ /* 0x000fc80000410000 */
[----:B------:R3:W4:Y:S02]  /*c2d0*/  F2F.F64.F32 R2, R0 ;  /* 0x0000000000027310 */ /* 0x0007240000201800 */
[----:B---34-:R-:W-:Y:S05]  /*c2e0*/  BRA `(.L_x_2758) ;  /* 0x0000000000a47947 */ /* 0x018fea0003800000 */
.L_x_2770:
[----:B------:R-:W-:-:S09]  /*c2f0*/  UISETP.NE.AND UP0, UPT, UR4, 0x1c, UPT ;  /* 0x0000001c0400788c */ /* 0x000fd2000bf05270 */
[----:B------:R-:W-:Y:S05]  /*c300*/  BRA.U !UP0, `(.L_x_2777) ;  /* 0x0000000108947547 */ /* 0x000fea000b800000 */
[----:B------:R-:W-:-:S09]  /*c310*/  UISETP.NE.AND UP0, UPT, UR4, 0x1d, UPT ;  /* 0x0000001d0400788c */ /* 0x000fd2000bf05270 */
[----:B------:R-:W-:Y:S05]  /*c320*/  BRA.U !UP0, `(.L_x_2778) ;  /* 0x0000000108807547 */ /* 0x000fea000b800000 */
[----:B------:R-:W-:-:S09]  /*c330*/  UISETP.NE.AND UP0, UPT, UR4, 0x2c, UPT ;  /* 0x0000002c0400788c */ /* 0x000fd2000bf05270 */
[----:B------:R-:W-:Y:S05]  /*c340*/  BRA.U UP0, `(.L_x_2757) ;  /* 0x0000000100307547 */ /* 0x000fea000b800000 */
[----:B------:R-:W4:Y:S01]  /*c350*/  LDG.E.U8 R0, desc[UR36][R22.64] ;  /* 0x0000002416007981 */ /* 0x000f22000c1e1100 */
[----:B--23--:R-:W-:Y:S02]  /*c360*/  HFMA2 R3, -RZ, RZ, 0.5, 0 ;  /* 0x38000000ff037431 */ /* 0x00cfe400000001ff */
[----:B0-----:R-:W-:Y:S01]  /*c370*/  IMAD.MOV.U32 R2, RZ, RZ, 0x0 ;  /* 0x00000000ff027424 */ /* 0x001fe200078e00ff */
[----:B----4-:R-:W-:-:S13]  /*c380*/  ISETP.NE.AND P0, PT, R0, RZ, PT ;  /* 0x000000ff0000720c */ /* 0x010fda0003f05270 */
[----:B------:R-:W-:Y:S05]  /*c390*/  @!P0 BRA `(.L_x_2758) ;  /* 0x0000000000788947 */ /* 0x000fea0003800000 */
[----:B------:R-:W-:-:S13]  /*c3a0*/  ISETP.NE.AND P0, PT, R0, 0xff, PT ;  /* 0x000000ff0000780c */ /* 0x000fda0003f05270 */
[----:B------:R-:W-:Y:S01]  /*c3b0*/  @P0 IMAD.SHL.U32 R0, R0, 0x800000, RZ ;  /* 0x0080000000000824 */ /* 0x000fe200078e00ff */
[----:B------:R-:W-:Y:S01]  /*c3c0*/  @!P0 MOV R2, 0x20000000 ;  /* 0x2000000000028802 */ /* 0x000fe20000000f00 */
[----:B------:R-:W-:Y:S02]  /*c3d0*/  @!P0 IMAD.MOV.U32 R3, RZ, RZ, 0x7ff80000 ;  /* 0x7ff80000ff038424 */ /* 0x000fe400078e00ff */
[----:B------:R-:W-:-:S04]  /*c3e0*/  @P0 FMUL.FTZ R0, R0, 1 ;  /* 0x3f80000000000820 */ /* 0x000fc80000410000 */
[----:B------:R3:W4:Y:S02]  /*c3f0*/  @P0 F2F.F64.F32 R2, R0 ;  /* 0x0000000000020310 */ /* 0x0007240000201800 */
[----:B---34-:R-:W-:Y:S05]  /*c400*/  BRA `(.L_x_2758) ;  /* 0x00000000005c7947 */ /* 0x018fea0003800000 */
.L_x_2757:
[----:B0-23--:R-:W-:Y:S01]  /*c410*/  MOV R2, 0x0 ;  /* 0x0000000000027802 */ /* 0x00dfe20000000f00 */
[----:B------:R-:W0:Y:S01]  /*c420*/  LDCU.64 UR4, c[0x4][0x128] ;  /* 0x01002500ff0477ac */ /* 0x000e220008000a00 */
[----:B------:R-:W-:Y:S02]  /*c430*/  HFMA2 R8, -RZ, RZ, 0, 4.64916229248046875e-06 ;  /* 0x0000004eff087431 */ /* 0x000fe400000001ff */
[----:B------:R-:W-:Y:S01]  /*c440*/  IMAD.MOV.U32 R12, RZ, RZ, 0x1 ;  /* 0x00000001ff0c7424 */ /* 0x000fe200078e00ff */
[----:B------:R-:W-:Y:S01]  /*c450*/  MOV R13, RZ ;  /* 0x000000ff000d7202 */ /* 0x000fe20000000f00 */
[----:B------:R-:W2:Y:S01]  /*c460*/  LDCU.64 UR6, c[0x4][0x130] ;  /* 0x01002600ff0677ac */ /* 0x000ea20008000a00 */
[----:B------:R-:W3:Y:S01]  /*c470*/  LDC.64 R2, c[0x4][R2] ;  /* 0x0100000002027b82 */ /* 0x000ee20000000a00 */
[----:B------:R-:W4:Y:S01]  /*c480*/  LDCU.64 UR8, c[0x4][0x8] ;  /* 0x01000100ff0877ac */ /* 0x000f220008000a00 */
[----:B0-----:R-:W-:Y:S01]  /*c490*/  MOV R4, UR4 ;  /* 0x0000000400047c02 */ /* 0x001fe20008000f00 */
[----:B------:R-:W-:Y:S01]  /*c4a0*/  IMAD.U32 R5, RZ, RZ, UR5 ;  /* 0x00000005ff057e24 */ /* 0x000fe2000f8e00ff */
[----:B--2---:R-:W-:Y:S01]  /*c4b0*/  MOV R6, UR6 ;  /* 0x0000000600067c02 */ /* 0x004fe20008000f00 */
[----:B------:R-:W-:Y:S01]  /*c4c0*/  IMAD.U32 R7, RZ, RZ, UR7 ;  /* 0x00000007ff077e24 */ /* 0x000fe2000f8e00ff */
[----:B----4-:R-:W-:Y:S01]  /*c4d0*/  MOV R10, UR8 ;  /* 0x00000008000a7c02 */ /* 0x010fe20008000f00 */
[----:B------:R-:W-:-:S07]  /*c4e0*/  IMAD.U32 R11, RZ, RZ, UR9 ;  /* 0x00000009ff0b7e24 */ /* 0x000fce000f8e00ff */
[----:B------:R-:W-:-:S07]  /*c4f0*/  LEPC R20, `(.L_x_2779) ;  /* 0x000000001014794e */ /* 0x000fce0000000000 */
[----:B-1-3-5:R-:W-:Y:S05]  /*c500*/  CALL.ABS.NOINC R2 ;  /* 0x0000000002007343 */ /* 0x02afea0003c00000 */
.L_x_2779:
[----:B------:R-:W-:Y:S01]  /*c510*/  CS2R R2, SRZ ;  /* 0x0000000000027805 */ /* 0x000fe2000001ff00 */
[----:B------:R-:W-:Y:S06]  /*c520*/  BRA `(.L_x_2758) ;  /* 0x0000000000147947 */ /* 0x000fec0003800000 */
.L_x_2778:
[----:B0-23--:R-:W2:Y:S02]  /*c530*/  LDG.E.64 R2, desc[UR36][R22.64] ;  /* 0x0000002416027981 */ /* 0x00dea4000c1e1b00 */
[----:B--2---:R-:W3:Y:S02]  /*c540*/  I2F.F64.U64 R2, R2 ;  /* 0x0000000200027312 */ /* 0x004ee40000301800 */
[----:B---3--:R-:W-:Y:S05]  /*c550*/  BRA `(.L_x_2758) ;  /* 0x0000000000087947 */ /* 0x008fea0003800000 */
.L_x_2777:
[----:B0-23--:R-:W2:Y:S02]  /*c560*/  LDG.E R2, desc[UR36][R22.64] ;  /* 0x0000002416027981 */ /* 0x00dea4000c1e1900 */
[----:B--2---:R-:W2:Y:S02]  /*c570*/  I2F.F64.U32 R2, R2 ;  /* 0x0000000200027312 */ /* 0x004ea40000201800 */
.L_x_2758:
[----:B------:R-:W-:Y:S05]  /*c580*/  BSYNC.RECONVERGENT B6 ;  /* 0x0000000000067941 */ /* 0x000fea0003800200 */
.L_x_2752:
[----:B------:R-:W2:Y:S02]  /*c590*/  LDCU.128 UR4, c[0x0][0x600] ;  /* 0x0000c000ff0477ac */ /* 0x000ea40008000c00 */
[----:B--2--5:R-:W-:Y:S01]  /*c5a0*/  DSETP.GTU.AND P0, PT, R2, UR4, PT ;  /* 0x0000000402007e2a */ /* 0x024fe2000bf0c000 */
[----:B------:R-:W2:-:S15]  /*c5b0*/  LDCU.64 UR4, c[0x0][0x5e8] ;  /* 0x0000bd00ff0477ac */ /* 0x000e9e0008000a00 */
[----:B------:R-:W-:-:S15]  /*c5c0*/  NOP ;  /* 0x0000000000007918 */ /* 0x000fde0000000000 */
[----:B------:R-:W-:-:S15]  /*c5d0*/  NOP ;  /* 0x0000000000007918 */ /* 0x000fde0000000000 */
[----:B------:R-:W-:-:S15]  /*c5e0*/  NOP ;  /* 0x0000000000007918 */ /* 0x000fde0000000000 */
[----:B------:R-:W-:-:S03]  /*c5f0*/  NOP ;  /* 0x0000000000007918 */ /* 0x000fc60000000000 */
[----:B------:R2:W1:Y:S02]  /*c600*/  DSETP.GE.AND P1, PT, R2, UR6, PT ;  /* 0x0000000602007e2a */ /* 0x000464000bf26000 */
[----:B--2---:R-:W-:Y:S01]  /*c610*/  IADD3 R2, P2, PT, R18, UR4, RZ ;  /* 0x0000000412027c10 */ /* 0x004fe2000ff5e0ff */
[----:B------:R-:W-:Y:S01]  /*c620*/  ULOP3.LUT UR4, UR40, 0xff, URZ, 0xc0, !UPT ;  /* 0x000000ff28047892 */ /* 0x000fe2000f8ec0ff */
[----:B-1----:R-:W-:Y:S02]  /*c630*/  FSEL R0, R16, RZ, !P1 ;  /* 0x000000ff10007208 */ /* 0x002fe40004800000 */
        /* <DEDUP_REMOVED lines=17> */
.L_x_2783:
[----:B------:R-:W1:Y:S02]  /*c750*/  F2I.S64.F64.TRUNC R4, R4 ;  /* 0x0000000400047311 */ /* 0x000e64000030d900 */
[----:B-1----:R-:W-:-:S05]  /*c760*/  MOV R7, R4 ;  /* 0x0000000400077202 */ /* 0x002fca0000000f00 */
[----:B------:R1:W-:Y:S01]  /*c770*/  STG.E.U8 desc[UR36][R2.64], R7 ;  /* 0x0000000702007986 */ /* 0x0003e2000c101124 */
[----:B------:R-:W-:Y:S05]  /*c780*/  BRA `(.L_x_2785) ;  /* 0x0000001000807947 */ /* 0x000fea0003800000 */
.L_x_2782:
        /* <DEDUP_REMOVED lines=9> */
.L_x_2787:
[----:B------:R-:W1:Y:S02]  /*c820*/  F2I.F64.TRUNC R5, R4 ;  /* 0x0000000400057311 */ /* 0x000e64000030d100 */
[----:B-1----:R1:W-:Y:S01]  /*c830*/  STG.E desc[UR36][R2.64], R5 ;  /* 0x0000000502007986 */ /* 0x0023e2000c101924 */
[----:B------:R-:W-:Y:S05]  /*c840*/  BRA `(.L_x_2785) ;  /* 0x0000001000507947 */ /* 0x000fea0003800000 */
.L_x_2786:
[----:B------:R-:W1:Y:S02]  /*c850*/  F2I.F64.TRUNC R5, R4 ;  /* 0x0000000400057311 */ /* 0x000e64000030d100 */
[----:B-1----:R1:W-:Y:S01]  /*c860*/  STG.E.U16 desc[UR36][R2.64], R5 ;  /* 0x0000000502007986 */ /* 0x0023e2000c101524 */
[----:B------:R-:W-:Y:S05]  /*c870*/  BRA `(.L_x_2785) ;  /* 0x0000001000447947 */ /* 0x000fea0003800000 */
.L_x_2781:
        /* <DEDUP_REMOVED lines=17> */
.L_x_2789:
        /* <DEDUP_REMOVED lines=12> */
.L_x_2788:
        /* <DEDUP_REMOVED lines=18> */
.L_x_2791:
        /* <DEDUP_REMOVED lines=13> */
.L_x_2790:
[----:B------:R1:W-:Y:S01]  /*cc40*/  STG.E.64 desc[UR36][R2.64], R4 ;  /* 0x0000000402007986 */ /* 0x0003e2000c101b24 */
[----:B------:R-:W-:Y:S05]  /*cc50*/  BRA `(.L_x_2785) ;  /* 0x0000000c004c7947 */ /* 0x000fea0003800000 */
.L_x_2780:
        /* <DEDUP_REMOVED lines=13> */
.L_x_2795:
        /* <DEDUP_REMOVED lines=10> */
[----:B------:R-:W-:-:S04]  /*cdd0*/  MOV R0, 0x80 ;  /* 0x0000008000007802 */ /* 0x000fc80000000f00 */
        /* <DEDUP_REMOVED lines=15> */
.L_x_2798:
[----:B------:R-:W-:-:S04]  /*ced0*/  SHF.R.U32.HI R5, RZ, 0x18, R7 ;  /* 0x00000018ff057819 */ /* 0x000fc80000011607 */
[----:B------:R-:W-:-:S07]  /*cee0*/  LOP3.LUT R0, R0, 0x80, R5, 0xf8, !PT ;  /* 0x0000008000007812 */ /* 0x000fce00078ef805 */
.L_x_2797:
[----:B------:R-:W-:Y:S05]  /*cef0*/  BSYNC.RECONVERGENT B0 ;  /* 0x0000000000007941 */ /* 0x000fea0003800200 */
.L_x_2796:
[----:B------:R1:W-:Y:S01]  /*cf00*/  STG.E.U8 desc[UR36][R2.64], R0 ;  /* 0x0000000002007986 */ /* 0x0003e2000c101124 */
[----:B------:R-:W-:Y:S05]  /*cf10*/  BRA `(.L_x_2785) ;  /* 0x00000008009c7947 */ /* 0x000fea0003800000 */
.L_x_2794:
        /* <DEDUP_REMOVED lines=26> */
.L_x_2801:
[----:B------:R-:W-:-:S04]  /*d0c0*/  SHF.R.U32.HI R5, RZ, 0x18, R7 ;  /* 0x00000018ff057819 */ /* 0x000fc80000011607 */
[----:B------:R-:W-:-:S07]  /*d0d0*/  LOP3.LUT R0, R0, 0x80, R5, 0xf8, !PT ;  /* 0x0000008000007812 */ /* 0x000fce00078ef805 */
.L_x_2800:
[----:B------:R-:W-:Y:S05]  /*d0e0*/  BSYNC.RECONVERGENT B0 ;  /* 0x0000000000007941 */ /* 0x000fea0003800200 */
.L_x_2799:
[----:B------:R1:W-:Y:S01]  /*d0f0*/  STG.E.U8 desc[UR36][R2.64], R0 ;  /* 0x0000000002007986 */ /* 0x0003e2000c101124 */
[----:B------:R-:W-:Y:S05]  /*d100*/  BRA `(.L_x_2785) ;  /* 0x0000000800207947 */ /* 0x000fea0003800000 */
.L_x_2793:
        /* <DEDUP_REMOVED lines=30> */
.L_x_2803:
[----:B------:R-:W1:Y:S02]  /*d2f0*/  F2I.U64.F64.TRUNC R4, R4 ;  /* 0x0000000400047311 */ /* 0x000e64000030d800 */
[----:B-1----:R1:W-:Y:S01]  /*d300*/  STG.E.64 desc[UR36][R2.64], R4 ;  /* 0x0000000402007986 */ /* 0x0023e2000c101b24 */
[----:B------:R-:W-:Y:S05]  /*d310*/  BRA `(.L_x_2785) ;  /* 0x00000004009c7947 */ /* 0x000fea0003800000 */
.L_x_2802:
[----:B------:R-:W1:Y:S02]  /*d320*/  F2I.U32.F64.TRUNC R5, R4 ;  /* 0x0000000400057311 */ /* 0x000e64000030d000 */
[----:B-1----:R1:W-:Y:S01]  /*d330*/  STG.E desc[UR36][R2.64], R5 ;  /* 0x0000000502007986 */ /* 0x0023e2000c101924 */
[----:B------:R-:W-:Y:S05]  /*d340*/  BRA `(.L_x_2785) ;  /* 0x0000000400907947 */ /* 0x000fea0003800000 */
.L_x_2792:
        /* <DEDUP_REMOVED lines=10> */
.L_x_2805:
[----:B------:R-:W-:-:S05]  /*d3f0*/  CS2R R6, SRZ ;  /* 0x0000000000067805 */ /* 0x000fca000001ff00 */
[----:B------:R1:W-:Y:S01]  /*d400*/  STG.E.128 desc[UR36][R2.64], R4 ;  /* 0x0000000402007986 */ /* 0x0003e2000c101d24 */
[----:B------:R-:W-:Y:S05]  /*d410*/  BRA `(.L_x_2785) ;  /* 0x00000004005c7947 */ /* 0x000fea0003800000 */
.L_x_2804:
[----:B------:R-:W-:-:S09]  /*d420*/  UISETP.NE.AND UP0, UPT, UR4, 0xf, UPT ;  /* 0x0000000f0400788c */ /* 0x000fd2000bf05270 */
[----:B------:R-:W-:Y:S05]  /*d430*/  BRA.U !UP0, `(.L_x_2806) ;  /* 0x0000000508287547 */ /* 0x000fea000b800000 */
[----:B------:R-:W-:-:S09]  /*d440*/  UISETP.NE.AND UP0, UPT, UR4, 0x17, UPT ;  /* 0x000000170400788c */ /* 0x000fd2000bf05270 */
[----:B------:R-:W-:Y:S05]  /*d450*/  BRA.U !UP0, `(.L_x_2807) ;  /* 0x0000000108b07547 */ /* 0x000fea000b800000 */
[----:B------:R-:W-:-:S09]  /*d460*/  UISETP.NE.AND UP0, UPT, UR4, 0x18, UPT ;  /* 0x000000180400788c */ /* 0x000fd2000bf05270 */
[----:B------:R-:W-:Y:S05]  /*d470*/  BRA.U !UP0, `(.L_x_2808) ;  /* 0x0000000108447547 */ /* 0x000fea000b800000 */
.L_x_2784:
        /* <DEDUP_REMOVED lines=8> */
[----:B-1----:R-:W-:Y:S01]  /*d500*/  MOV R4, UR4 ;  /* 0x0000000400047c02 */ /* 0x002fe20008000f00 */
[----:B------:R-:W-:Y:S01]  /*d510*/  IMAD.U32 R5, RZ, RZ, UR5 ;  /* 0x00000005ff057e24 */ /* 0x000fe2000f8e00ff */
[----:B-----5:R-:W-:Y:S01]  /*d520*/  MOV R6, UR6 ;  /* 0x0000000600067c02 */ /* 0x020fe20008000f00 */
[----:B------:R-:W-:Y:S01]  /*d530*/  IMAD.U32 R7, RZ, RZ, UR7 ;  /* 0x00000007ff077e24 */ /* 0x000fe2000f8e00ff */
[----:B0-----:R-:W-:Y:S01]  /*d540*/  MOV R10, UR8 ;  /* 0x00000008000a7c02 */ /* 0x001fe20008000f00 */
[----:B--2---:R-:W-:-:S07]  /*d550*/  IMAD.U32 R11, RZ, RZ, UR9 ;  /* 0x00000009ff0b7e24 */ /* 0x004fce000f8e00ff */
[----:B------:R-:W-:-:S07]  /*d560*/  LEPC R20, `(.L_x_2809) ;  /* 0x000000001014794e */ /* 0x000fce0000000000 */
[----:B---34-:R-:W-:Y:S05]  /*d570*/  CALL.ABS.NOINC R2 ;  /* 0x0000000002007343 */ /* 0x018fea0003c00000 */
.L_x_2809:
[----:B------:R-:W-:Y:S05]  /*d580*/  BRA `(.L_x_2785) ;  /* 0x0000000400007947 */ /* 0x000fea0003800000 */
.L_x_2808:
        /* <DEDUP_REMOVED lines=21> */
.L_x_2811:
[----:B------:R-:W-:Y:S05]  /*d6e0*/  BSYNC.RECONVERGENT B0 ;  /* 0x0000000000007941 */ /* 0x000fea0003800200 */
.L_x_2810:
[----:B------:R-:W-:-:S05]  /*d6f0*/  LOP3.LUT R7, R0, 0x80, R7, 0xf8, !PT ;  /* 0x0000008000077812 */ /* 0x000fca00078ef807 */
[----:B------:R1:W-:Y:S01]  /*d700*/  STG.E.U8 desc[UR36][R2.64], R7 ;  /* 0x0000000702007986 */ /* 0x0003e2000c101124 */
[----:B------:R-:W-:Y:S05]  /*d710*/  BRA `(.L_x_2785) ;  /* 0x00000000009c7947 */ /* 0x000fea0003800000 */
.L_x_2807:
        /* <DEDUP_REMOVED lines=20> */
.L_x_2813:
[----:B------:R-:W-:Y:S02]  /*d860*/  ISETP.GT.U32.AND P0, PT, R6, 0x7f800000, PT ;  /* 0x7f8000000600780c */ /* 0x000fe40003f04070 */
[----:B------:R-:W-:-:S04]  /*d870*/  MOV R0, 0x7f ;  /* 0x0000007f00007802 */ /* 0x000fc80000000f00 */
[----:B------:R-:W-:-:S07]  /*d880*/  SEL R0, R0, 0x7c, P0 ;  /* 0x0000007c00007807 */ /* 0x000fce0000000000 */
.L_x_2814:
[----:B------:R-:W-:Y:S05]  /*d890*/  BSYNC.RECONVERGENT B0 ;  /* 0x0000000000007941 */ /* 0x000fea0003800200 */
.L_x_2812:
[----:B------:R-:W-:-:S04]  /*d8a0*/  SHF.R.U32.HI R5, RZ, 0x18, R7 ;  /* 0x00000018ff057819 */ /* 0x000fc80000011607 */
[----:B------:R-:W-:-:S05]  /*d8b0*/  LOP3.LUT R5, R0, 0x80, R5, 0xf8, !PT ;  /* 0x0000008000057812 */ /* 0x000fca00078ef805 */
[----:B------:R1:W-:Y:S01]  /*d8c0*/  STG.E.U8 desc[UR36][R2.64], R5 ;  /* 0x0000000502007986 */ /* 0x0003e2000c101124 */
[----:B------:R-:W-:Y:S05]  /*d8d0*/  BRA `(.L_x_2785) ;  /* 0x00000000002c7947 */ /* 0x000fea0003800000 */
.L_x_2806:
        /* <DEDUP_REMOVED lines=11> */
.L_x_2785:
[----:B------:R-:W-:-:S07]  /*d990*/  VIADD R19, R19, 0x80 ;  /* 0x0000008013137836 */ /* 0x000fce0000000000 */
.L_x_2722:
[----:B------:R-:W-:Y:S05]  /*d9a0*/  BSYNC.RECONVERGENT B7 ;  /* 0x0000000000077941 */ /* 0x000fea0003800200 */
.L_x_2721:
[----:B------:R-:W5:Y:S02]  /*d9b0*/  LDCU UR4, c[0x0][0x380] ;  /* 0x00007000ff0477ac */ /* 0x000f640008000800 */
[----:B-----5:R-:W-:-:S13]  /*d9c0*/  ISETP.GE.AND P0, PT, R19, UR4, PT ;  /* 0x0000000413007c0c */ /* 0x020fda000bf06270 */
[----:B------:R-:W-:Y:S05]  /*d9d0*/  @P0 EXIT ;  /* 0x000000000000094d */ /* 0x000fea0003800000 */
        /* <DEDUP_REMOVED lines=354> */
.L_x_2815:
[----:B------:R-:W0:Y:S01]  /*f000*/  LDCU.64 UR6, c[0x0][0x5e8] ;  /* 0x0000bd00ff0677ac */ /* 0x000e220008000a00 */
[----:B------:R-:W-:Y:S01]  /*f010*/  BSSY.RECONVERGENT B6, `(.L_x_2816) ;  /* 0x00000ef000067945 */ /* 0x000fe20003800200 */
[----:B------:R-:W4:Y:S01]  /*f020*/  LDCU.64 UR8, c[0x0][0x5f0] ;  /* 0x0000be00ff0877ac */ /* 0x000f220008000a00 */
[----:B------:R-:W-:-:S04]  /*f030*/  UPRMT UR4, UR40, 0x7771, URZ ;  /* 0x0000777128047896 */ /* 0x000fc800080000ff */
[----:B------:R-:W-:Y:S01]  /*f040*/  UISETP.GT.AND UP0, UPT, UR4, 0x9, UPT ;  /* 0x000000090400788c */ /* 0x000fe2000bf04270 */
[----:B0-----:R-:W-:Y:S02]  /*f050*/  IADD3 R16, P0, PT, R16, UR6, RZ ;  /* 0x0000000610107c10 */ /* 0x001fe4000ff1e0ff */
[----:B----4-:R-:W-:-:S03]  /*f060*/  IADD3 R2, P1, PT, R0, UR8, RZ ;  /* 0x0000000800027c10 */ /* 0x010fc6000ff3e0ff */
        /* <DEDUP_REMOVED lines=12> */
[----:B--2---:R1:W2:Y:S02]  /*f130*/  I2F.F64.S16 R18, R2 ;  /* 0x0000000200127312 */ /* 0x0042a40000101c00 */
[----:B-12---:R-:W-:Y:S05]  /*f140*/  BRA `(.L_x_2822) ;  /* 0x0000000c006c7947 */ /* 0x006fea0003800000 */
.L_x_2820:
[----:B------:R-:W2:Y:S02]  /*f150*/  LDG.E.U8 R2, desc[UR36][R2.64] ;  /* 0x0000002402027981 */ /* 0x000ea4000c1e1100 */
[----:B--2---:R1:W2:Y:S02]  /*f160*/  I2F.F64.U16 R18, R2 ;  /* 0x0000000200127312 */ /* 0x0042a40000101800 */
[----:B-12---:R-:W-:Y:S05]  /*f170*/  BRA `(.L_x_2822) ;  /* 0x0000000c00607947 */ /* 0x006fea0003800000 */
.L_x_2819:
[----:B------:R-:W-:-:S09]  /*f180*/  UISETP.NE.AND UP0, UPT, UR4, 0x2, UPT ;  /* 0x000000020400788c */ /* 0x000fd2000bf05270 */
[----:B------:R-:W-:Y:S05]  /*f190*/  BRA.U !UP0, `(.L_x_2823) ;  /* 0x0000000108287547 */ /* 0x000fea000b800000 */
[----:B------:R-:W-:-:S09]  /*f1a0*/  UISETP.NE.AND UP0, UPT, UR4, 0x3, UPT ;  /* 0x000000030400788c */ /* 0x000fd2000bf05270 */
[----:B------:R-:W-:Y:S05]  /*f1b0*/  BRA.U !UP0, `(.L_x_2824) ;  /* 0x0000000108147547 */ /* 0x000fea000b800000 */
[----:B------:R-:W-:-:S09]  /*f1c0*/  UISETP.NE.AND UP0, UPT, UR4, 0x4, UPT ;  /* 0x000000040400788c */ /* 0x000fd2000bf05270 */
[----:B------:R-:W-:Y:S05]  /*f1d0*/  BRA.U UP0, `(.L_x_2821) ;  /* 0x0000000900ec7547 */ /* 0x000fea000b800000 */
[----:B------:R-:W2:Y:S02]  /*f1e0*/  LDG.E.64 R18, desc[UR36][R2.64] ;  /* 0x0000002402127981 */ /* 0x000ea4000c1e1b00 */
[----:B--2---:R-:W1:Y:S02]  /*f1f0*/  I2F.F64.S64 R18, R18 ;  /* 0x0000001200127312 */ /* 0x004e640000301c00 */
[----:B-1----:R-:W-:Y:S05]  /*f200*/  BRA `(.L_x_2822) ;  /* 0x0000000c003c7947 */ /* 0x002fea0003800000 */
.L_x_2824:
[----:B------:R-:W2:Y:S02]  /*f210*/  LDG.E R2, desc[UR36][R2.64] ;  /* 0x0000002402027981 */ /* 0x000ea4000c1e1900 */
[----:B--2---:R1:W2:Y:S02]  /*f220*/  I2F.F64 R18, R2 ;  /* 0x0000000200127312 */ /* 0x0042a40000201c00 */
[----:B-12---:R-:W-:Y:S05]  /*f230*/  BRA `(.L_x_2822) ;  /* 0x0000000c00307947 */ /* 0x006fea0003800000 */
.L_x_2823:
[----:B------:R-:W2:Y:S02]  /*f240*/  LDG.E.U16 R2, desc[UR36][R2.64] ;  /* 0x0000002402027981 */ /* 0x000ea4000c1e1500 */
[----:B--2---:R1:W2:Y:S02]  /*f250*/  I2F.F64.S16 R18, R2 ;  /* 0x0000000200127312 */ /* 0x0042a40000101c00 */
[----:B-12---:R-:W-:Y:S05]  /*f260*/  BRA `(.L_x_2822) ;  /* 0x0000000c00247947 */ /* 0x006fea0003800000 */
.L_x_2818:
        /* <DEDUP_REMOVED lines=10> */
.L_x_2826:
[----:B------:R-:W2:Y:S02]  /*f310*/  LDG.E.U16 R0, desc[UR36][R2.64] ;  /* 0x0000002402007981 */ /* 0x000ea4000c1e1500 */
[----:B--2---:R-:W-:-:S05]  /*f320*/  HADD2.F32 R0, -RZ, R0.H0_H0 ;  /* 0x20000000ff007230 */ /* 0x004fca0000004100 */
[----:B------:R-:W-:-:S04]  /*f330*/  FMUL.FTZ R0, R0, 1 ;  /* 0x3f80000000007820 */ /* 0x000fc80000410000 */
[----:B------:R0:W1:Y:S02]  /*f340*/  F2F.F64.F32 R18, R0 ;  /* 0x0000000000127310 */ /* 0x0000640000201800 */
[----:B01----:R-:W-:Y:S05]  /*f350*/  BRA `(.L_x_2822) ;  /* 0x0000000800e87947 */ /* 0x003fea0003800000 */
.L_x_2825:
        /* <DEDUP_REMOVED lines=10> */
.L_x_2828:
[----:B------:R-:W2:Y:S02]  /*f400*/  LDG.E.U16 R2, desc[UR36][R2.64] ;  /* 0x0000002402027981 */ /* 0x000ea4000c1e1500 */
[----:B--2---:R-:W-:-:S05]  /*f410*/  HADD2.F32 R0, -RZ, R2.H0_H0 ;  /* 0x20000002ff007230 */ /* 0x004fca0000004100 */
[----:B------:R-:W-:-:S04]  /*f420*/  FMUL.FTZ R0, R0, 1 ;  /* 0x3f80000000007820 */ /* 0x000fc80000410000 */
[----:B------:R1:W2:Y:S02]  /*f430*/  F2F.F64.F32 R18, R0 ;  /* 0x0000000000127310 */ /* 0x0002a40000201800 */
[----:B-12---:R-:W-:Y:S05]  /*f440*/  BRA `(.L_x_2822) ;  /* 0x0000000800ac7947 */ /* 0x006fea0003800000 */
.L_x_2827:
[----:B------:R0:W5:Y:S01]  /*f450*/  LDG.E.64 R18, desc[UR36][R2.64] ;  /* 0x0000002402127981 */ /* 0x000162000c1e1b00 */
[----:B------:R-:W-:Y:S05]  /*f460*/  BRA `(.L_x_2822) ;  /* 0x0000000800a47947 */ /* 0x000fea0003800000 */
.L_x_2817:
        /* <DEDUP_REMOVED lines=13> */
.L_x_2831:
[----:B------:R3:W5:Y:S01]  /*f540*/  LDG.E.64 R18, desc[UR36][R2.64] ;  /* 0x0000002402127981 */ /* 0x000762000c1e1b00 */
[----:B------:R-:W-:Y:S05]  /*f550*/  BRA `(.L_x_2822) ;  /* 0x0000000800687947 */ /* 0x000fea0003800000 */
.L_x_2830:
        /* <DEDUP_REMOVED lines=12> */
[----:B0-----:R-:W-:-:S04]  /*f620*/  IADD3 R5, PT, PT, -R5, RZ, RZ ;  /* 0x000000ff05057210 */ /* 0x001fc80007ffe1ff */
[----:B------:R-:W-:-:S05]  /*f630*/  VIADDMNMX.U32 R5, R5, R6, 0x4, !PT ;  /* 0x0000000405057446 */ /* 0x000fca0007800006 */
[----:B------:R-:W-:-:S05]  /*f640*/  VIADD R5, R5, 0xfffffffc ;  /* 0xfffffffc05057836 */ /* 0x000fca0000000000 */
[C---:B------:R-:W-:Y:S02]  /*f650*/  SHF.L.U32 R6, R4.reuse, R5, RZ ;  /* 0x0000000504067219 */ /* 0x040fe400000006ff */
[----:B------:R-:W-:Y:S01]  /*f660*/  SHF.L.U32 R7, R5, 0x17, RZ ;  /* 0x0000001705077819 */ /* 0x000fe200000006ff */
[----:B------:R-:W-:-:S03]  /*f670*/  VIADD R5, R4, 0x1000000 ;  /* 0x0100000004057836 */ /* 0x000fc60000000000 */
[----:B------:R-:W-:Y:S02]  /*f680*/  LEA.HI R6, R6, -R7, RZ, 0x1c ;  /* 0x8000000706067211 */ /* 0x000fe400078fe0ff */
[----:B------:R-:W-:Y:S02]  /*f690*/  SHF.R.S32.HI R5, RZ, 0x8, R5 ;  /* 0x00000008ff057819 */ /* 0x000fe40000011405 */
[----:B------:R-:W-:-:S04]  /*f6a0*/  IADD3 R6, PT, PT, R6, 0x3c000000, RZ ;  /* 0x3c00000006067810 */ /* 0x000fc80007ffe0ff */
[----:B------:R-:W-:-:S04]  /*f6b0*/  LOP3.LUT R5, R6, 0x7f800000, R5, 0xf8, !PT ;  /* 0x7f80000006057812 */ /* 0x000fc800078ef805 */
[----:B------:R-:W-:-:S04]  /*f6c0*/  SEL R5, R5, RZ, P0 ;  /* 0x000000ff05057207 */ /* 0x000fc80000000000 */
[----:B------:R-:W-:-:S05]  /*f6d0*/  LOP3.LUT R5, R5, 0x80000000, R0, 0xf8, !PT ;  /* 0x8000000005057812 */ /* 0x000fca00078ef800 */
[----:B------:R-:W-:-:S04]  /*f6e0*/  FMUL.FTZ R5, R5, 1 ;  /* 0x3f80000005057820 */ /* 0x000fc80000410000 */
[----:B------:R3:W4:Y:S02]  /*f6f0*/  F2F.F64.F32 R18, R5 ;  /* 0x0000000500127310 */ /* 0x0007240000201800 */
[----:B---34-:R-:W-:Y:S05]  /*f700*/  BRA `(.L_x_2822) ;  /* 0x0000000400fc7947 */ /* 0x018fea0003800000 */
.L_x_2833:
        /* <DEDUP_REMOVED lines=12> */
[----:B------:R3:W4:Y:S02]  /*f7d0*/  F2F.F64.F32 R18, R0 ;  /* 0x0000000000127310 */ /* 0x0007240000201800 */
[----:B---34-:R-:W-:Y:S05]  /*f7e0*/  BRA `(.L_x_2822) ;  /* 0x0000000400c47947 */ /* 0x018fea0003800000 */
.L_x_2832:
[----:B------:R-:W2:Y:S02]  /*f7f0*/  LDG.E.U16 R0, desc[UR36][R2.64] ;  /* 0x0000002402007981 */ /* 0x000ea4000c1e1500 */
[----:B--2---:R-:W-:-:S04]  /*f800*/  IMAD.U32 R0, R0, 0x10000, RZ ;  /* 0x0001000000007824 */ /* 0x004fc800078e00ff */
[----:B------:R-:W-:-:S04]  /*f810*/  FMUL.FTZ R0, R0, 1 ;  /* 0x3f80000000007820 */ /* 0x000fc80000410000 */
[----:B------:R3:W4:Y:S02]  /*f820*/  F2F.F64.F32 R18, R0 ;  /* 0x0000000000127310 */ /* 0x0007240000201800 */
[----:B---34-:R-:W-:Y:S05]  /*f830*/  BRA `(.L_x_2822) ;  /* 0x0000000400b07947 */ /* 0x018fea0003800000 */
.L_x_2829:
        /* <DEDUP_REMOVED lines=9> */
[----:B--2---:R3:W4:Y:S02]  /*f8d0*/  I2F.F64.U16 R18, R2 ;  /* 0x0000000200127312 */ /* 0x0047240000101800 */
[----:B---34-:R-:W-:Y:S05]  /*f8e0*/  BRA `(.L_x_2822) ;  /* 0x0000000400847947 */ /* 0x018fea0003800000 */
.L_x_2836:
        /* <DEDUP_REMOVED lines=21> */
.L_x_2838:
[----:B------:R-:W-:Y:S05]  /*fa40*/  BSYNC.RECONVERGENT B0 ;  /* 0x0000000000007941 */ /* 0x000fea0003800200 */
.L_x_2837:
[----:B------:R-:W-:Y:S02]  /*fa50*/  SHF.L.U32 R0, R0, 0x14, RZ ;  /* 0x0000001400007819 */ /* 0x000fe400000006ff */
[----:B------:R-:W-:-:S04]  /*fa60*/  LEA R2, R2, 0x3b800000, 0x17 ;  /* 0x3b80000002027811 */ /* 0x000fc800078eb8ff */
[----:B------:R-:W-:-:S05]  /*fa70*/  LOP3.LUT R0, R2, R0, R7, 0xfe, !PT ;  /* 0x0000000002007212 */ /* 0x000fca00078efe07 */
[----:B------:R-:W-:-:S04]  /*fa80*/  FMUL.FTZ R0, R0, 1 ;  /* 0x3f80000000007820 */ /* 0x000fc80000410000 */
[----:B------:R3:W4:Y:S02]  /*fa90*/  F2F.F64.F32 R18, R0 ;  /* 0x0000000000127310 */ /* 0x0007240000201800 */
[----:B---34-:R-:W-:Y:S05]  /*faa0*/  BRA `(.L_x_2822) ;  /* 0x0000000400147947 */ /* 0x018fea0003800000 */
.L_x_2835:
        /* <DEDUP_REMOVED lines=21> */
.L_x_2840:
[----:B------:R-:W-:Y:S05]  /*fc00*/  BSYNC.RECONVERGENT B0 ;  /* 0x0000000000007941 */ /* 0x000fea0003800200 */
.L_x_2839:
[----:B------:R-:W-:Y:S01]  /*fc10*/  IMAD.SHL.U32 R0, R0, 0x200000, RZ ;  /* 0x0020000000007824 */ /* 0x000fe200078e00ff */
[----:B------:R-:W-:-:S04]  /*fc20*/  LEA R2, R2, 0x37800000, 0x17 ;  /* 0x3780000002027811 */ /* 0x000fc800078eb8ff */
[----:B------:R-:W-:-:S05]  /*fc30*/  LOP3.LUT R0, R2, R0, R7, 0xfe, !PT ;  /* 0x0000000002007212 */ /* 0x000fca00078efe07 */
[----:B------:R-:W-:-:S04]  /*fc40*/  FMUL.FTZ R0, R0, 1 ;  /* 0x3f80000000007820 */ /* 0x000fc80000410000 */
[----:B------:R3:W4:Y:S02]  /*fc50*/  F2F.F64.F32 R18, R0 ;  /* 0x0000000000127310 */ /* 0x0007240000201800 */
[----:B---34-:R-:W-:Y:S05]  /*fc60*/  BRA `(.L_x_2822) ;  /* 0x0000000000a47947 */ /* 0x018fea0003800000 */
.L_x_2834:
        /* <DEDUP_REMOVED lines=12> */
[----:B------:R-:W-:Y:S01]  /*fd30*/  @P0 SHF.L.U32 R0, R0, 0x17, RZ ;  /* 0x0000001700000819 */ /* 0x000fe200000006ff */
[----:B------:R-:W-:Y:S01]  /*fd40*/  @!P0 IMAD.MOV.U32 R18, RZ, RZ, 0x20000000 ;  /* 0x20000000ff128424 */ /* 0x000fe200078e00ff */
[----:B------:R-:W-:-:S03]  /*fd50*/  @!P0 MOV R19, 0x7ff80000 ;  /* 0x7ff8000000138802 */ /* 0x000fc60000000f00 */
[----:B------:R-:W-:-:S04]  /*fd60*/  @P0 FMUL.FTZ R0, R0, 1 ;  /* 0x3f80000000000820 */ /* 0x000fc80000410000 */
[----:B------:R1:W2:Y:S02]  /*fd70*/  @P0 F2F.F64.F32 R18, R0 ;  /* 0x0000000000120310 */ /* 0x0002a40000201800 */
[----:B-12---:R-:W-:Y:S05]  /*fd80*/  BRA `(.L_x_2822) ;  /* 0x00000000005c7947 */ /* 0x006fea0003800000 */
.L_x_2821:
        /* <DEDUP_REMOVED lines=10> */
[----:B-1----:R-:W-:Y:S01]  /*fe30*/  IMAD.U32 R6, RZ, RZ, UR6 ;  /* 0x00000006ff067e24 */ /* 0x002fe2000f8e00ff */
[----:B------:R-:W-:Y:S01]  /*fe40*/  MOV R7, UR7 ;  /* 0x0000000700077c02 */ /* 0x000fe20008000f00 */
[----:B---3--:R-:W-:Y:S01]  /*fe50*/  IMAD.U32 R10, RZ, RZ, UR8 ;  /* 0x00000008ff0a7e24 */ /* 0x008fe2000f8e00ff */
[----:B------:R-:W-:-:S07]  /*fe60*/  MOV R11, UR9 ;  /* 0x00000009000b7c02 */ /* 0x000fce0008000f00 */
[----:B------:R-:W-:-:S07]  /*fe70*/  LEPC R20, `(.L_x_2843) ;  /* 0x000000001014794e */ /* 0x000fce0000000000 */
[----:B--2---:R-:W-:Y:S05]  /*fe80*/  CALL.ABS.NOINC R2 ;  /* 0x0000000002007343 */ /* 0x004fea0003c00000 */
.L_x_2843:
[----:B------:R-:W-:Y:S01]  /*fe90*/  CS2R R18, SRZ ;  /* 0x0000000000127805 */ /* 0x000fe2000001ff00 */
[----:B------:R-:W-:Y:S06]  /*fea0*/  BRA `(.L_x_2822) ;  /* 0x0000000000147947 */ /* 0x000fec0003800000 */
.L_x_2842:
[----:B------:R-:W2:Y:S02]  /*feb0*/  LDG.E.64 R18, desc[UR36][R2.64] ;  /* 0x0000002402127981 */ /* 0x000ea4000c1e1b00 */
[----:B--2---:R-:W1:Y:S02]  /*fec0*/  I2F.F64.U64 R18, R18 ;  /* 0x0000001200127312 */ /* 0x004e640000301800 */
[----:B-1----:R-:W-:Y:S05]  /*fed0*/  BRA `(.L_x_2822) ;  /* 0x0000000000087947 */ /* 0x002fea0003800000 */
.L_x_2841:
[----:B------:R-:W2:Y:S02]  /*fee0*/  LDG.E R2, desc[UR36][R2.64] ;  /* 0x0000002402027981 */ /* 0x000ea4000c1e1900 */
[----:B--2---:R1:W2:Y:S02]  /*fef0*/  I2F.F64.U32 R18, R2 ;  /* 0x0000000200127312 */ /* 0x0042a40000201800 */
.L_x_2822:
[----:B------:R-:W-:Y:S05]  /*ff00*/  BSYNC.RECONVERGENT B6 ;  /* 0x0000000000067941 */ /* 0x000fea0003800200 */
.L_x_2816:
        /* <DEDUP_REMOVED lines=15> */
[----:B01-3--:R-:W3:Y:S02]  /*10000*/  LDG.E.S8 R2, desc[UR36][R22.64] ;  /* 0x0000002416027981 */ /* 0x00bee4000c1e1300 */
[----:B---3--:R-:W1:Y:S02]  /*10010*/  I2F.F64.S16 R2, R2 ;  /* 0x0000000200027312 */ /* 0x008e640000101c00 */
[----:B-1----:R-:W-:Y:S05]  /*10020*/  BRA `(.L_x_2850) ;  /* 0x0000000c006c7947 */ /* 0x002fea0003800000 */
.L_x_2848:
[----:B01-3--:R-:W3:Y:S02]  /*10030*/  LDG.E.U8 R2, desc[UR36][R22.64] ;  /* 0x0000002416027981 */ /* 0x00bee4000c1e1100 */
[----:B---3--:R-:W1:Y:S02]  /*10040*/  I2F.F64.U16 R2, R2 ;  /* 0x0000000200027312 */ /* 0x008e640000101800 */
[----:B-1----:R-:W-:Y:S05]  /*10050*/  BRA `(.L_x_2850) ;  /* 0x0000000c00607947 */ /* 0x002fea0003800000 */
.L_x_2847:
[----:B------:R-:W-:-:S09]  /*10060*/  UISETP.NE.AND UP0, UPT, UR4, 0x2, UPT ;  /* 0x000000020400788c */ /* 0x000fd2000bf05270 */
[----:B------:R-:W-:Y:S05]  /*10070*/  BRA.U !UP0, `(.L_x_2851) ;  /* 0x0000000108287547 */ /* 0x000fea000b800000 */
[----:B------:R-:W-:-:S09]  /*10080*/  UISETP.NE.AND UP0, UPT, UR4, 0x3, UPT ;  /* 0x000000030400788c */ /* 0x000fd2000bf05270 */
[----:B------:R-:W-:Y:S05]  /*10090*/  BRA.U !UP0, `(.L_x_2852) ;  /* 0x0000000108147547 */ /* 0x000fea000b800000 */
[----:B------:R-:W-:-:S09]  /*100a0*/  UISETP.NE.AND UP0, UPT, UR4, 0x4, UPT ;  /* 0x000000040400788c */ /* 0x000fd2000bf05270 */
[----:B------:R-:W-:Y:S05]  /*100b0*/  BRA.U UP0, `(.L_x_2849) ;  /* 0x0000000900ec7547 */ /* 0x000fea000b800000 */
[----:B01-3--:R-:W3:Y:S02]  /*100c0*/  LDG.E.64 R2, desc[UR36][R22.64] ;  /* 0x0000002416027981 */ /* 0x00bee4000c1e1b00 */
[----:B---3--:R-:W1:Y:S02]  /*100d0*/  I2F.F64.S64 R2, R2 ;  /* 0x0000000200027312 */ /* 0x008e640000301c00 */
[----:B-1----:R-:W-:Y:S05]  /*100e0*/  BRA `(.L_x_2850) ;  /* 0x0000000c003c7947 */ /* 0x002fea0003800000 */
.L_x_2852:
[----:B01-3--:R-:W3:Y:S02]  /*100f0*/  LDG.E R2, desc[UR36][R22.64] ;  /* 0x0000002416027981 */ /* 0x00bee4000c1e1900 */
[----:B---3--:R-:W1:Y:S02]  /*10100*/  I2F.F64 R2, R2 ;  /* 0x0000000200027312 */ /* 0x008e640000201c00 */
[----:B-1----:R-:W-:Y:S05]  /*10110*/  BRA `(.L_x_2850) ;  /* 0x0000000c00307947 */ /* 0x002fea0003800000 */
.L_x_2851:
[----:B01-3--:R-:W3:Y:S02]  /*10120*/  LDG.E.U16 R2, desc[UR36][R22.64] ;  /* 0x0000002416027981 */ /* 0x00bee4000c1e1500 */
[----:B---3--:R-:W1:Y:S02]  /*10130*/  I2F.F64.S16 R2, R2 ;  /* 0x0000000200027312 */ /* 0x008e640000101c00 */
[----:B-1----:R-:W-:Y:S05]  /*10140*/  BRA `(.L_x_2850) ;  /* 0x0000000c00247947 */ /* 0x002fea0003800000 */
.L_x_2846:
[----:B------:R-:W-:-:S09]  /*10150*/  UISETP.GT.AND UP0, UPT, UR4, 0x6, UPT ;  /* 0x000000060400788c */ /* 0x000fd2000bf04270 */
[----:B------:R-:W-:Y:S05]  /*10160*/  BRA.U UP0, `(.L_x_2853) ;  /* 0x0000000100347547 */ /* 0x000fea000b800000 */
[----:B------:R-:W-:-:S09]  /*10170*/  UISETP.NE.AND UP0, UPT, UR4, 0x5, UPT ;  /* 0x000000050400788c */ /* 0x000fd2000bf05270 */
[----:B------:R-:W-:Y:S05]  /*10180*/  BRA.U !UP0, `(.L_x_2854) ;  /* 0x0000000108187547 */ /* 0x000fea000b800000 */
[----:B------:R-:W-:-:S09]  /*10190*/  UISETP.NE.AND UP0, UPT, UR4, 0x6, UPT ;  /* 0x000000060400788c */ /* 0x000fd2000bf05270 */
[----:B------:R-:W-:Y:S05]  /*101a0*/  BRA.U UP0, `(.L_x_2849) ;  /* 0x0000000900b07547 */ /* 0x000fea000b800000 */
[----:B01-3--:R-:W3:Y:S02]  /*101b0*/  LDG.E R2, desc[UR36][R22.64] ;  /* 0x0000002416027981 */ /* 0x00bee4000c1e1900 */
[----:B---3--:R-:W-:-:S06]  /*101c0*/  FMUL.FTZ R2, R2, 1 ;  /* 0x3f80000002027820 */ /* 0x008fcc0000410000 */
[----:B------:R-:W0:Y:S02]  /*101d0*/  F2F.F64.F32 R2, R2 ;  /* 0x0000000200027310 */ /* 0x000e240000201800 */
[----:B0-----:R-:W-:Y:S05]  /*101e0*/  BRA `(.L_x_2850) ;  /* 0x0000000800fc7947 */ /* 0x001fea0003800000 */
.L_x_2854:
[----:B------:R-:W4:Y:S02]  /*101f0*/  LDG.E.U16 R0, desc[UR36][R22.64] ;  /* 0x0000002416007981 */ /* 0x000f24000c1e1500 */
[----:B----4-:R-:W-:-:S05]  /*10200*/  HADD2.F32 R0, -RZ, R0.H0_H0 ;  /* 0x20000000ff007230 */ /* 0x010fca0000004100 */
[----:B------:R-:W-:-:S04]  /*10210*/  FMUL.FTZ R0, R0, 1 ;  /* 0x3f80000000007820 */ /* 0x000fc80000410000 */
[----:B01-3--:R0:W1:Y:S02]  /*10220*/  F2F.F64.F32 R2, R0 ;  /* 0x0000000000027310 */ /* 0x00b0640000201800 */
[----:B01----:R-:W-:Y:S05]  /*10230*/  BRA `(.L_x_2850) ;  /* 0x0000000800e87947 */ /* 0x003fea0003800000 */
.L_x_2853:
        /* <DEDUP_REMOVED lines=8> */
[----:B------:R-:W1:Y:S02]  /*102c0*/  F2F.F64.F32 R2, R2 ;  /* 0x0000000200027310 */ /* 0x000e640000201800 */
[----:B-1----:R-:W-:Y:S05]  /*102d0*/  BRA `(.L_x_2850) ;  /* 0x0000000800c07947 */ /* 0x002fea0003800000 */
.L_x_2856:
[----:B------:R-:W4:Y:S02]  /*102e0*/  LDG.E.U16 R22, desc[UR36][R22.64] ;  /* 0x0000002416167981 */ /* 0x000f24000c1e1500 */
[----:B----4-:R-:W-:-:S05]  /*102f0*/  HADD2.F32 R0, -RZ, R22.H0_H0 ;  /* 0x20000016ff007230 */ /* 0x010fca0000004100 */
[----:B------:R-:W-:-:S04]  /*10300*/  FMUL.FTZ R0, R0, 1 ;  /* 0x3f80000000007820 */ /* 0x000fc80000410000 */
[----:B01-3--:R1:W3:Y:S02]  /*10310*/  F2F.F64.F32 R2, R0 ;  /* 0x0000000000027310 */ /* 0x00b2e40000201800 */
[----:B-1-3--:R-:W-:Y:S05]  /*10320*/  BRA `(.L_x_2850) ;  /* 0x0000000800ac7947 */ /* 0x00afea0003800000 */
.L_x_2855:
[----:B01-3--:R0:W5:Y:S01]  /*10330*/  LDG.E.64 R2, desc[UR36][R22.64] ;  /* 0x0000002416027981 */ /* 0x00b162000c1e1b00 */
[----:B------:R-:W-:Y:S05]  /*10340*/  BRA `(.L_x_2850) ;  /* 0x0000000800a47947 */ /* 0x000fea0003800000 */
.L_x_2845:
        /* <DEDUP_REMOVED lines=13> */
.L_x_2859:
[----:B01-3--:R3:W5:Y:S01]  /*10420*/  LDG.E.64 R2, desc[UR36][R22.64] ;  /* 0x0000002416027981 */ /* 0x00b762000c1e1b00 */
[----:B------:R-:W-:Y:S05]  /*10430*/  BRA `(.L_x_2850) ;  /* 0x0000000800687947 */ /* 0x000fea0003800000 */
.L_x_2858:
        /* <DEDUP_REMOVED lines=8> */
[----:B----4-:R-:W-:-:S04]  /*104c0*/  SHF.L.U32 R0, R0, 0x18, RZ ;  /* 0x0000001800007819 */ /* 0x010fc800000006ff */
[C---:B01-3--:R-:W-:Y:S02]  /*104d0*/  LOP3.LUT R2, R0.reuse, 0x7f000000, RZ, 0xc0, !PT ;  /* 0x7f00000000027812 */ /* 0x04bfe400078ec0ff */
        /* <DEDUP_REMOVED lines=14> */
[----:B------:R-:W-:-:S06]  /*105c0*/  FMUL.FTZ R3, R3, 1 ;  /* 0x3f80000003037820 */ /* 0x000fcc0000410000 */
[----:B------:R-:W3:Y:S02]  /*105d0*/  F2F.F64.F32 R2, R3 ;  /* 0x0000000300027310 */ /* 0x000ee40000201800 */
[----:B---3--:R-:W-:Y:S05]  /*105e0*/  BRA `(.L_x_2850) ;  /* 0x0000000400fc7947 */ /* 0x008fea0003800000 */
.L_x_2861:
[----:B0--3--:R-:W3:Y:S02]  /*105f0*/  LDG.E.U8 R3, desc[UR36][R22.64] ;  /* 0x0000002416037981 */ /* 0x009ee4000c1e1100 */
[C---:B---3--:R-:W-:Y:S01]  /*10600*/  IMAD.SHL.U32 R0, R3.reuse, 0x2000000, RZ ;  /* 0x0200000003007824 */ /* 0x048fe200078e00ff */
[----:B------:R-:W-:-:S04]  /*10610*/  SHF.L.U32 R3, R3, 0x8, RZ ;  /* 0x0000000803037819 */ /* 0x000fc800000006ff */
[----:B------:R-:W-:-:S13]  /*10620*/  ISETP.GE.U32.AND P0, PT, R0, 0x8000000, PT ;  /* 0x080000000000780c */ /* 0x000fda0003f06070 */
[C---:B-1----:R-:W-:Y:S02]  /*10630*/  @!P0 LOP3.LUT R2, R3.reuse, 0x7f00, RZ, 0xc0, !PT ;  /* 0x00007f0003028812 */ /* 0x042fe400078ec0ff */
        /* <DEDUP_REMOVED lines=9> */
.L_x_2860:
[----:B------:R-:W4:Y:S02]  /*106d0*/  LDG.E.U16 R0, desc[UR36][R22.64] ;  /* 0x0000002416007981 */ /* 0x000f24000c1e1500 */
[----:B----4-:R-:W-:-:S04]  /*106e0*/  IMAD.U32 R0, R0, 0x10000, RZ ;  /* 0x0001000000007824 */ /* 0x010fc800078e00ff */
[----:B------:R-:W-:-:S04]  /*106f0*/  FMUL.FTZ R0, R0, 1 ;  /* 0x3f80000000007820 */ /* 0x000fc80000410000 */
[----:B01-3--:R3:W4:Y:S02]  /*10700*/  F2F.F64.F32 R2, R0 ;  /* 0x0000000000027310 */ /* 0x00b7240000201800 */
[----:B---34-:R-:W-:Y:S05]  /*10710*/  BRA `(.L_x_2850) ;  /* 0x0000000400b07947 */ /* 0x018fea0003800000 */
.L_x_2857:
        /* <DEDUP_REMOVED lines=8> */
[----:B01-3--:R-:W3:Y:S02]  /*107a0*/  LDG.E.U16 R2, desc[UR36][R22.64] ;  /* 0x0000002416027981 */ /* 0x00bee4000c1e1500 */
[----:B---3--:R-:W3:Y:S02]  /*107b0*/  I2F.F64.U16 R2, R2 ;  /* 0x0000000200027312 */ /* 0x008ee40000101800 */
[----:B---3--:R-:W-:Y:S05]  /*107c0*/  BRA `(.L_x_2850) ;  /* 0x0000000400847947 */ /* 0x008fea0003800000 */
.L_x_2864:
        /* <DEDUP_REMOVED lines=21> */
.L_x_2866:
[----:B------:R-:W-:Y:S05]  /*10920*/  BSYNC.RECONVERGENT B0 ;  /* 0x0000000000007941 */ /* 0x000fea0003800200 */
.L_x_2865:
[----:B------:R-:W-:Y:S02]  /*10930*/  SHF.L.U32 R0, R0, 0x14, RZ ;  /* 0x0000001400007819 */ /* 0x000fe400000006ff */
[----:B------:R-:W-:-:S04]  /*10940*/  LEA R2, R2, 0x3b800000, 0x17 ;  /* 0x3b80000002027811 */ /* 0x000fc800078eb8ff */
[----:B------:R-:W-:-:S05]  /*10950*/  LOP3.LUT R0, R2, R0, R7, 0xfe, !PT ;  /* 0x0000000002007212 */ /* 0x000fca00078efe07 */
[----:B------:R-:W-:-:S04]  /*10960*/  FMUL.FTZ R0, R0, 1 ;  /* 0x3f80000000007820 */ /* 0x000fc80000410000 */
[----:B------:R3:W4:Y:S02]  /*10970*/  F2F.F64.F32 R2, R0 ;  /* 0x0000000000027310 */ /* 0x0007240000201800 */
[----:B---34-:R-:W-:Y:S05]  /*10980*/  BRA `(.L_x_2850) ;  /* 0x0000000400147947 */ /* 0x018fea0003800000 */
.L_x_2863:
        /* <DEDUP_REMOVED lines=21> */
.L_x_2868:
[----:B------:R-:W-:Y:S05]  /*10ae0*/  BSYNC.RECONVERGENT B0 ;  /* 0x0000000000007941 */ /* 0x000fea0003800200 */
.L_x_2867:
[----:B------:R-:W-:Y:S01]  /*10af0*/  IMAD.SHL.U32 R0, R0, 0x200000, RZ ;  /* 0x0020000000007824 */ /* 0x000fe200078e00ff */
[----:B------:R-:W-:-:S04]  /*10b00*/  LEA R2, R2, 0x37800000, 0x17 ;  /* 0x3780000002027811 */ /* 0x000fc800078eb8ff */
[----:B------:R-:W-:-:S05]  /*10b10*/  LOP3.LUT R0, R2, R0, R7, 0xfe, !PT ;  /* 0x0000000002007212 */ /* 0x000fca00078efe07 */
[----:B------:R-:W-:-:S04]  /*10b20*/  FMUL.FTZ R0, R0, 1 ;  /* 0x3f80000000007820 */ /* 0x000fc80000410000 */
[----:B------:R3:W4:Y:S02]  /*10b30*/  F2F.F64.F32 R2, R0 ;  /* 0x0000000000027310 */ /* 0x0007240000201800 */
[----:B---34-:R-:W-:Y:S05]  /*10b40*/  BRA `(.L_x_2850) ;  /* 0x0000000000a47947 */ /* 0x018fea0003800000 */
.L_x_2862:
[----:B------:R-:W-:-:S09]  /*10b50*/  UISETP.NE.AND UP0, UPT, UR4, 0x1c, UPT ;  /* 0x0000001c0400788c */ /* 0x000fd2000bf05270 */
[----:B------:R-:W-:Y:S05]  /*10b60*/  BRA.U !UP0, `(.L_x_2869) ;  /* 0x0000000108947547 */ /* 0x000fea000b800000 */
[----:B------:R-:W-:-:S09]  /*10b70*/  UISETP.NE.AND UP0, UPT, UR4, 0x1d, UPT ;  /* 0x0000001d0400788c */ /* 0x000fd2000bf05270 */
[----:B------:R-:W-:Y:S05]  /*10b80*/  BRA.U !UP0, `(.L_x_2870) ;  /* 0x0000000108807547 */ /* 0x000fea000b800000 */
[----:B------:R-:W-:-:S09]  /*10b90*/  UISETP.NE.AND UP0, UPT, UR4, 0x2c, UPT ;  /* 0x0000002c0400788c */ /* 0x000fd2000bf05270 */
[----:B------:R-:W-:Y:S05]  /*10ba0*/  BRA.U UP0, `(.L_x_2849) ;  /* 0x0000000100307547 */ /* 0x000fea000b800000 */
[----:B------:R-:W4:Y:S01]  /*10bb0*/  LDG.E.U8 R0, desc[UR36][R22.64] ;  /* 0x0000002416007981 */ /* 0x000f22000c1e1100 */
[----:B01-3--:R-:W-:Y:S02]  /*10bc0*/  HFMA2 R2, -RZ, RZ, 0, 0 ;  /* 0x00000000ff027431 */ /* 0x00bfe400000001ff */
[----:B------:R-:W-:Y:S01]  /*10bd0*/  IMAD.MOV.U32 R3, RZ, RZ, 0x38000000 ;  /* 0x38000000ff037424 */ /* 0x000fe200078e00ff */
[----:B----4-:R-:W-:-:S13]  /*10be0*/  ISETP.NE.AND P0, PT, R0, RZ, PT ;  /* 0x000000ff0000720c */ /* 0x010fda0003f05270 */
[----:B------:R-:W-:Y:S05]  /*10bf0*/  @!P0 BRA `(.L_x_2850) ;  /* 0x0000000000788947 */ /* 0x000fea0003800000 */
[----:B------:R-:W-:-:S13]  /*10c00*/  ISETP.NE.AND P0, PT, R0, 0xff, PT ;  /* 0x000000ff0000780c */ /* 0x000fda0003f05270 */
[----:B------:R-:W-:Y:S01]  /*10c10*/  @P0 SHF.L.U32 R0, R0, 0x17, RZ ;  /* 0x0000001700000819 */ /* 0x000fe200000006ff */
[----:B------:R-:W-:Y:S01]  /*10c20*/  @!P0 IMAD.MOV.U32 R2, RZ, RZ, 0x20000000 ;  /* 0x20000000ff028424 */ /* 0x000fe200078e00ff */
[----:B------:R-:W-:-:S03]  /*10c30*/  @!P0 MOV R3, 0x7ff80000 ;  /* 0x7ff8000000038802 */ /* 0x000fc60000000f00 */
[----:B------:R-:W-:-:S04]  /*10c40*/  @P0 FMUL.FTZ R0, R0, 1 ;  /* 0x3f80000000000820 */ /* 0x000fc80000410000 */
[----:B------:R3:W4:Y:S02]  /*10c50*/  @P0 F2F.F64.F32 R2, R0 ;  /* 0x0000000000020310 */ /* 0x0007240000201800 */
[----:B---34-:R-:W-:Y:S05]  /*10c60*/  BRA `(.L_x_2850) ;  /* 0x00000000005c7947 */ /* 0x018fea0003800000 */
.L_x_2849:
[----:B01-3--:R-:W-:Y:S01]  /*10c70*/  MOV R2, 0x0 ;  /* 0x0000000000027802 */ /* 0x00bfe20000000f00 */
[----:B------:R-:W0:Y:S01]  /*10c80*/  LDCU.64 UR4, c[0x4][0x128] ;  /* 0x01002500ff0477ac */ /* 0x000e220008000a00 */
[----:B------:R-:W-:Y:S02]  /*10c90*/  HFMA2 R12, -RZ, RZ, 0, 5.9604644775390625e-08 ;  /* 0x00000001ff0c7431 */ /* 0x000fe400000001ff */
[----:B------:R-:W-:Y:S01]  /*10ca0*/  IMAD.MOV.U32 R8, RZ, RZ, 0x4e ;  /* 0x0000004eff087424 */ /* 0x000fe200078e00ff */
[----:B------:R-:W1:Y:S01]  /*10cb0*/  LDCU.64 UR6, c[0x4][0x130] ;  /* 0x01002600ff0677ac */ /* 0x000e620008000a00 */
[----:B------:R-:W3:Y:S01]  /*10cc0*/  LDC.64 R2, c[0x4][R2] ;  /* 0x0100000002027b82 */ /* 0x000ee20000000a00 */
[----:B------:R-:W-:Y:S01]  /*10cd0*/  IMAD.MOV.U32 R13, RZ, RZ, RZ ;  /* 0x000000ffff0d7224 */ /* 0x000fe200078e00ff */
[----:B------:R-:W4:Y:S01]  /*10ce0*/  LDCU.64 UR8, c[0x4][0x8] ;  /* 0x01000100ff0877ac */ /* 0x000f220008000a00 */
[----:B0-----:R-:W-:Y:S01]  /*10cf0*/  IMAD.U32 R4, RZ, RZ, UR4 ;  /* 0x00000004ff047e24 */ /* 0x001fe2000f8e00ff */
[----:B------:R-:W-:Y:S01]  /*10d00*/  MOV R5, UR5 ;  /* 0x0000000500057c02 */ /* 0x000fe20008000f00 */
[----:B-1----:R-:W-:Y:S01]  /*10d10*/  IMAD.U32 R6, RZ, RZ, UR6 ;  /* 0x00000006ff067e24 */ /* 0x002fe2000f8e00ff */
[----:B------:R-:W-:Y:S01]  /*10d20*/  MOV R7, UR7 ;  /* 0x0000000700077c02 */ /* 0x000fe20008000f00 */
[----:B----4-:R-:W-:Y:S01]  /*10d30*/  IMAD.U32 R10, RZ, RZ, UR8 ;  /* 0x00000008ff0a7e24 */ /* 0x010fe2000f8e00ff */
[----:B------:R-:W-:-:S07]  /*10d40*/  MOV R11, UR9 ;  /* 0x00000009000b7c02 */ /* 0x000fce0008000f00 */
[----:B------:R-:W-:-:S07]  /*10d50*/  LEPC R20, `(.L_x_2871) ;  /* 0x000000001014794e */ /* 0x000fce0000000000 */
[----:B--23-5:R-:W-:Y:S05]  /*10d60*/  CALL.ABS.NOINC R2 ;  /* 0x0000000002007343 */ /* 0x02cfea0003c00000 */
.L_x_2871:
[----:B------:R-:W-:Y:S01]  /*10d70*/  CS2R R2, SRZ ;  /* 0x0000000000027805 */ /* 0x000fe2000001ff00 */
[----:B------:R-:W-:Y:S06]  /*10d80*/  BRA `(.L_x_2850) ;  /* 0x0000000000147947 */ /* 0x000fec0003800000 */
.L_x_2870:
[----:B01-3--:R-:W3:Y:S02]  /*10d90*/  LDG.E.64 R2, desc[UR36][R22.64] ;  /* 0x0000002416027981 */ /* 0x00bee4000c1e1b00 */
[----:B---3--:R-:W3:Y:S02]  /*10da0*/  I2F.F64.U64 R2, R2 ;  /* 0x0000000200027312 */ /* 0x008ee40000301800 */
[----:B---3--:R-:W-:Y:S05]  /*10db0*/  BRA `(.L_x_2850) ;  /* 0x0000000000087947 */ /* 0x008fea0003800000 */
.L_x_2869:
[----:B01-3--:R-:W3:Y:S02]  /*10dc0*/  LDG.E R2, desc[UR36][R22.64] ;  /* 0x0000002416027981 */ /* 0x00bee4000c1e1900 */
[----:B---3--:R-:W1:Y:S02]  /*10dd0*/  I2F.F64.U32 R2, R2 ;  /* 0x0000000200027312 */ /* 0x008e640000201800 */
.L_x_2850:
[----:B------:R-:W-:Y:S05]  /*10de0*/  BSYNC.RECONVERGENT B6 ;  /* 0x0000000000067941 */ /* 0x000fea0003800200 */
.L_x_2844:
[----:B------:R-:W1:Y:S02]  /*10df0*/  LDCU.128 UR4, c[0x0][0x600] ;  /* 0x0000c000ff0477ac */ /* 0x000e640008000c00 */
[----:B-1---5:R-:W2:Y:S01]  /*10e00*/  DSETP.GE.AND P0, PT, R2, UR6, PT ;  /* 0x0000000602007e2a */ /* 0x022ea2000bf06000 */
[----:B------:R-:W-:Y:S01]  /*10e10*/  ULOP3.LUT UR6, UR40, 0xff, URZ, 0xc0, !UPT ;  /* 0x000000ff28067892 */ /* 0x000fe2000f8ec0ff */
[----:B--2---:R-:W-:Y:S02]  /*10e20*/  FSEL R0, R18, RZ, !P0 ;  /* 0x000000ff12007208 */ /* 0x004fe40004000000 */
[----:B------:R-:W-:Y:S01]  /*10e30*/  FSEL R18, R19, RZ, !P0 ;  /* 0x000000ff13127208 */ /* 0x000fe20004000000 */
[----:B------:R-:W-:-:S15]  /*10e40*/  UISETP.GT.AND UP0, UPT, UR6, 0x9, UPT ;  /* 0x000000090600788c */ /* 0x000fde000bf04270 */
[----:B------:R-:W-:-:S15]  /*10e50*/  NOP ;  /* 0x0000000000007918 */ /* 0x000fde0000000000 */
[----:B------:R-:W-:-:S15]  /*10e60*/  NOP ;  /* 0x0000000000007918 */ /* 0x000fde0000000000 */
[----:B------:R-:W-:-:S14]  /*10e70*/  NOP ;  /* 0x0000000000007918 */ /* 0x000fdc0000000000 */
[----:B------:R-:W1:Y:S02]  /*10e80*/  DSETP.GTU.AND P0, PT, R2, UR4, PT ;  /* 0x0000000402007e2a */ /* 0x000e64000bf0c000 */
[----:B-1----:R-:W-:Y:S02]  /*10e90*/  FSEL R4, R0, RZ, P0 ;  /* 0x000000ff00047208 */ /* 0x002fe40000000000 */
        /* <DEDUP_REMOVED lines=11> */
[----:B-1----:R-:W-:Y:S01]  /*10f50*/  STG.E.U8 desc[UR36][R16.64], R5 ;  /* 0x0000000510007986 */ /* 0x002fe2000c101124 */
[----:B------:R-:W-:Y:S05]  /*10f60*/  EXIT ;  /* 0x000000000000794d */ /* 0x000fea0003800000 */
.L_x_2875:
[----:B------:R-:W1:Y:S02]  /*10f70*/  F2I.S64.F64.TRUNC R4, R4 ;  /* 0x0000000400047311 */ /* 0x000e64000030d900 */
[----:B-1----:R-:W-:-:S05]  /*10f80*/  MOV R3, R4 ;  /* 0x0000000400037202 */ /* 0x002fca0000000f00 */
[----:B------:R-:W-:Y:S01]  /*10f90*/  STG.E.U8 desc[UR36][R16.64], R3 ;  /* 0x0000000310007986 */ /* 0x000fe2000c101124 */
[----:B------:R-:W-:Y:S05]  /*10fa0*/  EXIT ;  /* 0x000000000000794d */ /* 0x000fea0003800000 */
.L_x_2874:
[----:B------:R-:W-:-:S09]  /*10fb0*/  UISETP.NE.AND UP0, UPT, UR6, 0x2, UPT ;  /* 0x000000020600788c */ /* 0x000fd2000bf05270 */
[----:B------:R-:W-:Y:S05]  /*10fc0*/  BRA.U !UP0, `(.L_x_2877) ;  /* 0x0000000108287547 */ /* 0x000fea000b800000 */
[----:B------:R-:W-:-:S09]  /*10fd0*/  UISETP.NE.AND UP0, UPT, UR6, 0x3, UPT ;  /* 0x000000030600788c */ /* 0x000fd2000bf05270 */
[----:B------:R-:W-:Y:S05]  /*10fe0*/  BRA.U !UP0, `(.L_x_2878) ;  /* 0x0000000108147547 */ /* 0x000fea000b800000 */
[----:B------:R-:W-:-:S09]  /*10ff0*/  UISETP.NE.AND UP0, UPT, UR6, 0x4, UPT ;  /* 0x000000040600788c */ /* 0x000fd2000bf05270 */
[----:B------:R-:W-:Y:S05]  /*11000*/  BRA.U UP0, `(.L_x_2876) ;  /* 0x0000000d00247547 */ /* 0x000fea000b800000 */
[----:B------:R-:W1:Y:S02]  /*11010*/  F2I.S64.F64.TRUNC R4, R4 ;  /* 0x0000000400047311 */ /* 0x000e64000030d900 */
[----:B-1----:R-:W-:Y:S01]  /*11020*/  STG.E.64 desc[UR36][R16.64], R4 ;  /* 0x0000000410007986 */ /* 0x002fe2000c101b24 */
[----:B------:R-:W-:Y:S05]  /*11030*/  EXIT ;  /* 0x000000000000794d */ /* 0x000fea0003800000 */
.L_x_2878:
[----:B------:R-:W1:Y:S02]  /*11040*/  F2I.F64.TRUNC R5, R4 ;  /* 0x0000000400057311 */ /* 0x000e64000030d100 */
[----:B-1----:R-:W-:Y:S01]  /*11050*/  STG.E desc[UR36][R16.64], R5 ;  /* 0x0000000510007986 */ /* 0x002fe2000c101924 */
[----:B------:R-:W-:Y:S05]  /*11060*/  EXIT ;  /* 0x000000000000794d */ /* 0x000fea0003800000 */
.L_x_2877:
[----:B------:R-:W1:Y:S02]  /*11070*/  F2I.F64.TRUNC R5, R4 ;  /* 0x0000000400057311 */ /* 0x000e64000030d100 */
[----:B-1----:R-:W-:Y:S01]  /*11080*/  STG.E.U16 desc[UR36][R16.64], R5 ;  /* 0x0000000510007986 */ /* 0x002fe2000c101524 */
[----:B------:R-:W-:Y:S05]  /*11090*/  EXIT ;  /* 0x000000000000794d */ /* 0x000fea0003800000 */
.L_x_2873:
        /* <DEDUP_REMOVED lines=15> */
[----:B------:R-:W-:Y:S01]  /*11190*/  STG.E desc[UR36][R16.64], R3 ;  /* 0x0000000310007986 */ /* 0x000fe2000c101924 */
[----:B------:R-:W-:Y:S05]  /*111a0*/  EXIT ;  /* 0x000000000000794d */ /* 0x000fea0003800000 */
.L_x_2880:
        /* <DEDUP_REMOVED lines=10> */
[----:B------:R-:W-:Y:S01]  /*11250*/  STG.E.U16 desc[UR36][R16.64], R0 ;  /* 0x0000000010007986 */ /* 0x000fe2000c101524 */
[----:B------:R-:W-:Y:S05]  /*11260*/  EXIT ;  /* 0x000000000000794d */ /* 0x000fea0003800000 */
.L_x_2879:
        /* <DEDUP_REMOVED lines=16> */
[----:B------:R-:W-:Y:S01]  /*11370*/  STG.E.64 desc[UR36][R16.64], R2 ;  /* 0x0000000210007986 */ /* 0x000fe2000c101b24 */
[----:B------:R-:W-:Y:S05]  /*11380*/  EXIT ;  /* 0x000000000000794d */ /* 0x000fea0003800000 */
.L_x_2882:
        /* <DEDUP_REMOVED lines=11> */
[----:B------:R-:W-:Y:S01]  /*11440*/  STG.E desc[UR36][R16.64], R3 ;  /* 0x0000000310007986 */ /* 0x000fe2000c101924 */
[----:B------:R-:W-:Y:S05]  /*11450*/  EXIT ;  /* 0x000000000000794d */ /* 0x000fea0003800000 */
.L_x_2881:
[----:B------:R-:W-:Y:S01]  /*11460*/  STG.E.64 desc[UR36][R16.64], R4 ;  /* 0x0000000410007986 */ /* 0x000fe2000c101b24 */
[----:B------:R-:W-:Y:S05]  /*11470*/  EXIT ;  /* 0x000000000000794d */ /* 0x000fea0003800000 */
.L_x_2872:
        /* <DEDUP_REMOVED lines=11> */
[----:B-1----:R-:W-:Y:S01]  /*11530*/  STG.E.U16 desc[UR36][R16.64], R5 ;  /* 0x0000000510007986 */ /* 0x002fe2000c101524 */
[----:B------:R-:W-:Y:S05]  /*11540*/  EXIT ;  /* 0x000000000000794d */ /* 0x000fea0003800000 */
.L_x_2886:
        /* <DEDUP_REMOVED lines=25> */
.L_x_2889:
[----:B------:R-:W-:-:S04]  /*116e0*/  SHF.R.U32.HI R3, RZ, 0x18, R3 ;  /* 0x00000018ff037819 */ /* 0x000fc80000011603 */
[----:B------:R-:W-:-:S04]  /*116f0*/  LOP3.LUT R0, R0, 0x80, R3, 0xf8, !PT ;  /* 0x0000008000007812 */ /* 0x000fc800078ef803 */
[----:B------:R-:W-:-:S07]  /*11700*/  PRMT R8, R0, 0x7610, R8 ;  /* 0x0000761000087816 */ /* 0x000fce0000000008 */
.L_x_2888:
[----:B------:R-:W-:Y:S05]  /*11710*/  BSYNC.RECONVERGENT B0 ;  /* 0x0000000000007941 */ /* 0x000fea0003800200 */
.L_x_2887:
[----:B------:R-:W-:Y:S01]  /*11720*/  STG.E.U8 desc[UR36][R16.64], R8 ;  /* 0x0000000810007986 */ /* 0x000fe2000c101124 */
[----:B------:R-:W-:Y:S05]  /*11730*/  EXIT ;  /* 0x000000000000794d */ /* 0x000fea0003800000 */
.L_x_2885:
        /* <DEDUP_REMOVED lines=25> */
.L_x_2892:
[----:B------:R-:W-:-:S04]  /*118d0*/  SHF.R.U32.HI R3, RZ, 0x18, R3 ;  /* 0x00000018ff037819 */ /* 0x000fc80000011603 */
[----:B------:R-:W-:-:S04]  /*118e0*/  LOP3.LUT R0, R0, 0x80, R3, 0xf8, !PT ;  /* 0x0000008000007812 */ /* 0x000fc800078ef803 */
[----:B------:R-:W-:-:S07]  /*118f0*/  PRMT R8, R0, 0x7610, R8 ;  /* 0x0000761000087816 */ /* 0x000fce0000000008 */
.L_x_2891:
[----:B------:R-:W-:Y:S05]  /*11900*/  BSYNC.RECONVERGENT B0 ;  /* 0x0000000000007941 */ /* 0x000fea0003800200 */
.L_x_2890:
[----:B------:R-:W-:Y:S01]  /*11910*/  STG.E.U8 desc[UR36][R16.64], R8 ;  /* 0x0000000810007986 */ /* 0x000fe2000c101124 */
[----:B------:R-:W-:Y:S05]  /*11920*/  EXIT ;  /* 0x000000000000794d */ /* 0x000fea0003800000 */
.L_x_2884:
        /* <DEDUP_REMOVED lines=26> */
[----:B------:R-:W-:-:S05]  /*11ad0*/  @!P0 IADD3 R0, PT, PT, R2, RZ, RZ ;  /* 0x000000ff02008210 */ /* 0x000fca0007ffe0ff */
[----:B------:R-:W-:-:S05]  /*11ae0*/  @P1 IMAD.MOV.U32 R3, RZ, RZ, R0 ;  /* 0x000000ffff031224 */ /* 0x000fca00078e0000 */
[----:B------:R-:W-:Y:S01]  /*11af0*/  STG.E.U8 desc[UR36][R16.64], R3 ;  /* 0x0000000310007986 */ /* 0x000fe2000c101124 */
[----:B------:R-:W-:Y:S05]  /*11b00*/  EXIT ;  /* 0x000000000000794d */ /* 0x000fea0003800000 */
.L_x_2894:
[----:B------:R-:W1:Y:S02]  /*11b10*/  F2I.U64.F64.TRUNC R4, R4 ;  /* 0x0000000400047311 */ /* 0x000e64000030d800 */
[----:B-1----:R-:W-:Y:S01]  /*11b20*/  STG.E.64 desc[UR36][R16.64], R4 ;  /* 0x0000000410007986 */ /* 0x002fe2000c101b24 */
[----:B------:R-:W-:Y:S05]  /*11b30*/  EXIT ;  /* 0x000000000000794d */ /* 0x000fea0003800000 */
.L_x_2893:
[----:B------:R-:W1:Y:S02]  /*11b40*/  F2I.U32.F64.TRUNC R5, R4 ;  /* 0x0000000400057311 */ /* 0x000e64000030d000 */
[----:B-1----:R-:W-:Y:S01]  /*11b50*/  STG.E desc[UR36][R16.64], R5 ;  /* 0x0000000510007986 */ /* 0x002fe2000c101924 */
[----:B------:R-:W-:Y:S05]  /*11b60*/  EXIT ;  /* 0x000000000000794d */ /* 0x000fea0003800000 */
.L_x_2883:
        /* <DEDUP_REMOVED lines=8> */
[----:B------:R-:W-:Y:S01]  /*11bf0*/  STG.E.U8 desc[UR36][R16.64], R3 ;  /* 0x0000000310007986 */ /* 0x000fe2000c101124 */
[----:B------:R-:W-:Y:S05]  /*11c00*/  EXIT ;  /* 0x000000000000794d */ /* 0x000fea0003800000 */
.L_x_2896:
[----:B------:R-:W-:-:S05]  /*11c10*/  CS2R R6, SRZ ;  /* 0x0000000000067805 */ /* 0x000fca000001ff00 */
[----:B------:R-:W-:Y:S01]  /*11c20*/  STG.E.128 desc[UR36][R16.64], R4 ;  /* 0x0000000410007986 */ /* 0x000fe2000c101d24 */
[----:B------:R-:W-:Y:S05]  /*11c30*/  EXIT ;  /* 0x000000000000794d */ /* 0x000fea0003800000 */
.L_x_2895:
[----:B------:R-:W-:-:S09]  /*11c40*/  UISETP.NE.AND UP0, UPT, UR6, 0xf, UPT ;  /* 0x0000000f0600788c */ /* 0x000fd2000bf05270 */
[----:B------:R-:W-:Y:S05]  /*11c50*/  BRA.U !UP0, `(.L_x_2897) ;  /* 0x0000000508287547 */ /* 0x000fea000b800000 */
[----:B------:R-:W-:-:S09]  /*11c60*/  UISETP.NE.AND UP0, UPT, UR6, 0x17, UPT ;  /* 0x000000170600788c */ /* 0x000fd2000bf05270 */
[----:B------:R-:W-:Y:S05]  /*11c70*/  BRA.U !UP0, `(.L_x_2898) ;  /* 0x0000000108b07547 */ /* 0x000fea000b800000 */
[----:B------:R-:W-:-:S09]  /*11c80*/  UISETP.NE.AND UP0, UPT, UR6, 0x18, UPT ;  /* 0x000000180600788c */ /* 0x000fd2000bf05270 */
[----:B------:R-:W-:Y:S05]  /*11c90*/  BRA.U !UP0, `(.L_x_2899) ;  /* 0x0000000108447547 */ /* 0x000fea000b800000 */
.L_x_2876:
        /* <DEDUP_REMOVED lines=16> */
.L_x_2900:
[----:B------:R-:W-:Y:S05]  /*11da0*/  EXIT ;  /* 0x000000000000794d */ /* 0x000fea0003800000 */
.L_x_2899:
        /* <DEDUP_REMOVED lines=21> */
.L_x_2902:
[----:B------:R-:W-:Y:S05]  /*11f00*/  BSYNC.RECONVERGENT B0 ;  /* 0x0000000000007941 */ /* 0x000fea0003800200 */
.L_x_2901:
[----:B------:R-:W-:-:S05]  /*11f10*/  LOP3.LUT R3, R0, 0x80, R3, 0xf8, !PT ;  /* 0x0000008000037812 */ /* 0x000fca00078ef803 */
[----:B------:R-:W-:Y:S01]  /*11f20*/  STG.E.U8 desc[UR36][R16.64], R3 ;  /* 0x0000000310007986 */ /* 0x000fe2000c101124 */
[----:B------:R-:W-:Y:S05]  /*11f30*/  EXIT ;  /* 0x000000000000794d */ /* 0x000fea0003800000 */
.L_x_2898:
        /* <DEDUP_REMOVED lines=20> */
.L_x_2904:
[----:B------:R-:W-:Y:S02]  /*12080*/  ISETP.GT.U32.AND P0, PT, R2, 0x7f800000, PT ;  /* 0x7f8000000200780c */ /* 0x000fe40003f04070 */
[----:B------:R-:W-:-:S04]  /*12090*/  MOV R0, 0x7f ;  /* 0x0000007f00007802 */ /* 0x000fc80000000f00 */
[----:B------:R-:W-:-:S07]  /*120a0*/  SEL R0, R0, 0x7c, P0 ;  /* 0x0000007c00007807 */ /* 0x000fce0000000000 */
.L_x_2905:
[----:B------:R-:W-:Y:S05]  /*120b0*/  BSYNC.RECONVERGENT B0 ;  /* 0x0000000000007941 */ /* 0x000fea0003800200 */
.L_x_2903:
[----:B------:R-:W-:-:S04]  /*120c0*/  SHF.R.U32.HI R3, RZ, 0x18, R3 ;  /* 0x00000018ff037819 */ /* 0x000fc80000011603 */
[----:B------:R-:W-:-:S05]  /*120d0*/  LOP3.LUT R3, R0, 0x80, R3, 0xf8, !PT ;  /* 0x0000008000037812 */ /* 0x000fca00078ef803 */
[----:B------:R-:W-:Y:S01]  /*120e0*/  STG.E.U8 desc[UR36][R16.64], R3 ;  /* 0x0000000310007986 */ /* 0x000fe2000c101124 */
[----:B------:R-:W-:Y:S05]  /*120f0*/  EXIT ;  /* 0x000000000000794d */ /* 0x000fea0003800000 */
.L_x_2897:
        /* <DEDUP_REMOVED lines=10> */
[----:B------:R-:W-:Y:S01]  /*121a0*/  STG.E.U16 desc[UR36][R16.64], R0 ;  /* 0x0000000010007986 */ /* 0x000fe2000c101524 */
[----:B------:R-:W-:Y:S05]  /*121b0*/  EXIT ;  /* 0x000000000000794d */ /* 0x000fea0003800000 */
.L_x_2906:
        /* <DEDUP_REMOVED lines=12> */
.L_x_3341:


//--------------------- .text._ZN2at6native27unrolled_elementwise_kernelIZZZNS0_65_GLOBAL__N__eb3311e5_27_ActivationHardtanhKernel_cu_9e10b42f_293624hardtanh_backward_kernelERNS_14TensorIteratorERKN3c106ScalarES8_ENKUlvE_clEvENKUlvE_clEvEUlddE_St5arrayIPcLm3EELi4E23TrivialOffsetCalculatorILi2EjESF_ILi1EjENS0_6memory12LoadWithCastILi2EEENSI_13StoreWithCastILi1EEEEEviT_T0_T2_T3_T4_T5_ --------------------------
	.section	.text._ZN2at6native27unrolled_elementwise_kernelIZZZNS0_65_GLOBAL__N__eb3311e5_27_ActivationHardtanhKernel_cu_9e10b42f_293624hardtanh_backward_kernelERNS_14TensorIteratorERKN3c106ScalarES8_ENKUlvE_clEvENKUlvE_clEvEUlddE_St5arrayIPcLm3EELi4E23TrivialOffsetCalculatorILi2EjESF_ILi1EjENS0_6memory12LoadWithCastILi2EEENSI_13StoreWithCastILi1EEEEEviT_T0_T2_T3_T4_T5_,"ax",@progbits
	.align	128
        .global         _ZN2at6native27unrolled_elementwise_kernelIZZZNS0_65_GLOBAL__N__eb3311e5_27_ActivationHardtanhKernel_cu_9e10b42f_293624hardtanh_backward_kernelERNS_14TensorIteratorERKN3c106ScalarES8_ENKUlvE_clEvENKUlvE_clEvEUlddE_St5arrayIPcLm3EELi4E23TrivialOffsetCalculatorILi2EjESF_ILi1EjENS0_6memory12LoadWithCastILi2EEENSI_13StoreWithCastILi1EEEEEviT_T0_T2_T3_T4_T5_
        .type           _ZN2at6native27unrolled_elementwise_kernelIZZZNS0_65_GLOBAL__N__eb3311e5_27_ActivationHardtanhKernel_cu_9e10b42f_293624hardtanh_backward_kernelERNS_14TensorIteratorERKN3c106ScalarES8_ENKUlvE_clEvENKUlvE_clEvEUlddE_St5arrayIPcLm3EELi4E23TrivialOffsetCalculatorILi2EjESF_ILi1EjENS0_6memory12LoadWithCastILi2EEENSI_13StoreWithCastILi1EEEEEviT_T0_T2_T3_T4_T5_,@function
        .size           _ZN2at6native27unrolled_elementwise_kernelIZZZNS0_65_GLOBAL__N__eb3311e5_27_ActivationHardtanhKernel_cu_9e10b42f_293624hardtanh_backward_kernelERNS_14TensorIteratorERKN3c106ScalarES8_ENKUlvE_clEvENKUlvE_clEvEUlddE_St5arrayIPcLm3EELi4E23TrivialOffsetCalculatorILi2EjESF_ILi1EjENS0_6memory12LoadWithCastILi2EEENSI_13StoreWithCastILi1EEEEEviT_T0_T2_T3_T4_T5_,(.L_x_3342 - _ZN2at6native27unrolled_elementwise_kernelIZZZNS0_65_GLOBAL__N__eb3311e5_27_ActivationHardtanhKernel_cu_9e10b42f_293624hardtanh_backward_kernelERNS_14TensorIteratorERKN3c106ScalarES8_ENKUlvE_clEvENKUlvE_clEvEUlddE_St5arrayIPcLm3EELi4E23TrivialOffsetCalculatorILi2EjESF_ILi1EjENS0_6memory12LoadWithCastILi2EEENSI_13StoreWithCastILi1EEEEEviT_T0_T2_T3_T4_T5_)
        .other          _ZN2at6native27unrolled_elementwise_kernelIZZZNS0_65_GLOBAL__N__eb3311e5_27_ActivationHardtanhKernel_cu_9e10b42f_293624hardtanh_backward_kernelERNS_14TensorIteratorERKN3c106ScalarES8_ENKUlvE_clEvENKUlvE_clEvEUlddE_St5arrayIPcLm3EELi4E23TrivialOffsetCalculatorILi2EjESF_ILi1EjENS0_6memory12LoadWithCastILi2EEENSI_13StoreWithCastILi1EEEEEviT_T0_T2_T3_T4_T5_,@"STO_CUDA_ENTRY STV_DEFAULT"
_ZN2at6native27unrolled_elementwise_kernelIZZZNS0_65_GLOBAL__N__eb3311e5_27_ActivationHardtanhKernel_cu_9e10b42f_293624hardtanh_backward_kernelERNS_14TensorIteratorERKN3c106ScalarES8_ENKUlvE_clEvENKUlvE_clEvEUlddE_St5arrayIPcLm3EELi4E23TrivialOffsetCalculatorILi2EjESF_ILi1EjENS0_6memory12LoadWithCastILi2EEENSI_13StoreWithCastILi1EEEEEviT_T0_T2_T3_T4_T5_:
.text._ZN2at6native27unrolled_elementwise_kernelIZZZNS0_65_GLOBAL__N__eb3311e5_27_ActivationHardtanhKernel_cu_9e10b42f_293624hardtanh_backward_kernelERNS_14TensorIteratorERKN3c106ScalarES8_ENKUlvE_clEvENKUlvE_clEvEUlddE_St5arrayIPcLm3EELi4E23TrivialOffsetCalculatorILi2EjESF_ILi1EjENS0_6memory12LoadWithCastILi2EEENSI_13StoreWithCastILi1EEEEEviT_T0_T2_T3_T4_T5_:
[----:B------:R-:W0:Y:S01]  /*0000*/  LDC R1, c[0x0][0x37c] ;  /* 0x0000df00ff017b82 */ /* 0x000e220000000800 */
[----:B------:R-:W1:Y:S07]  /*0010*/  S2R R33, SR_CTAID.X ;  /* 0x0000000000217919 */ /* 0x000e6e0000002500 */
[----:B------:R-:W1:Y:S01]  /*0020*/  LDC R0, c[0x0][0x380] ;  /* 0x0000e000ff007b82 */ /* 0x000e620000000800 */
[----:B------:R-:W2:Y:S01]  /*0030*/  LDCU.64 UR36, c[0x0][0x358] ;  /* 0x00006b00ff2477ac */ /* 0x000ea20008000a00 */
[----:B------:R-:W-:Y:S01]  /*0040*/  BSSY.RECONVERGENT B7, `(.L_x_2907) ;  /* 0x00001ee000077945 */ /* 0x000fe20003800200 */
[----:B------:R-:W3:Y:S01]  /*0050*/  S2R R22, SR_TID.X ;  /* 0x0000000000167919 */ /* 0x000ee20000002100 */
[----:B------:R-:W-:Y:S01]  /*0060*/  CS2R R36, SRZ ;  /* 0x0000000000247805 */ /* 0x000fe2000001ff00 */
[----:B------:R-:W4:Y:S01]  /*0070*/  LDCU.U8 UR38, c[0x0][0x3bc] ;  /* 0x00007780ff2677ac */ /* 0x000f220008000000 */
[----:B------:R-:W-:Y:S01]  /*0080*/  CS2R R34, SRZ ;  /* 0x0000000000227805 */ /* 0x000fe2000001ff00 */
        /* <DEDUP_REMOVED lines=26> */
.L_x_2913:
[----:B------:R-:W2:Y:S02]  /*0230*/  LDG.E.U8 R4, desc[UR36][R4.64] ;  /* 0x0000002404047981 */ /* 0x000ea4000c1e1100 */
[----:B--2---:R0:W1:Y:S02]  /*0240*/  I2F.F64.U16 R36, R4 ;  /* 0x0000000400247312 */ /* 0x0040640000101800 */
[----:B01----:R-:W-:Y:S05]  /*0250*/  BRA `(.L_x_2915) ;  /* 0x0000000c00647947 */ /* 0x003fea0003800000 */
.L_x_2912:
        /* <DEDUP_REMOVED lines=9> */
.L_x_2917:
[----:B------:R-:W2:Y:S02]  /*02f0*/  LDG.E R4, desc[UR36][R4.64] ;  /* 0x0000002404047981 */ /* 0x000ea4000c1e1900 */
[----:B--2---:R0:W1:Y:S02]  /*0300*/  I2F.F64 R36, R4 ;  /* 0x0000000400247312 */ /* 0x0040640000201c00 */
[----:B01----:R-:W-:Y:S05]  /*0310*/  BRA `(.L_x_2915) ;  /* 0x0000000c00347947 */ /* 0x003fea0003800000 */
.L_x_2916:
[----:B------:R-:W2:Y:S02]  /*0320*/  LDG.E.U16 R4, desc[UR36][R4.64] ;  /* 0x0000002404047981 */ /* 0x000ea4000c1e1500 */
[----:B--2---:R0:W1:Y:S02]  /*0330*/  I2F.F64.S16 R36, R4 ;  /* 0x0000000400247312 */ /* 0x0040640000101c00 */
[----:B01----:R-:W-:Y:S05]  /*0340*/  BRA `(.L_x_2915) ;  /* 0x0000000c00287947 */ /* 0x003fea0003800000 */
.L_x_2911:
        /* <DEDUP_REMOVED lines=10> */
.L_x_2919:
[----:B------:R-:W2:Y:S02]  /*03f0*/  LDG.E.U16 R0, desc[UR36][R4.64] ;  /* 0x0000002404007981 */ /* 0x000ea4000c1e1500 */
[----:B--2---:R-:W-:-:S05]  /*0400*/  HADD2.F32 R0, -RZ, R0.H0_H0 ;  /* 0x20000000ff007230 */ /* 0x004fca0000004100 */
[----:B------:R-:W-:-:S04]  /*0410*/  FMUL.FTZ R0, R0, 1 ;  /* 0x3f80000000007820 */ /* 0x000fc80000410000 */
[----:B------:R1:W2:Y:S02]  /*0420*/  F2F.F64.F32 R36, R0 ;  /* 0x0000000000247310 */ /* 0x0002a40000201800 */
[----:B-12---:R-:W-:Y:S05]  /*0430*/  BRA `(.L_x_2915) ;  /* 0x0000000800ec7947 */ /* 0x006fea0003800000 */
.L_x_2918:
        /* <DEDUP_REMOVED lines=10> */
.L_x_2921:
[----:B------:R-:W2:Y:S02]  /*04e0*/  LDG.E.U16 R4, desc[UR36][R4.64] ;  /* 0x0000002404047981 */ /* 0x000ea4000c1e1500 */
[----:B--2---:R-:W-:-:S05]  /*04f0*/  HADD2.F32 R0, -RZ, R4.H0_H0 ;  /* 0x20000004ff007230 */ /* 0x004fca0000004100 */
[----:B------:R-:W-:-:S04]  /*0500*/  FMUL.FTZ R0, R0, 1 ;  /* 0x3f80000000007820 */ /* 0x000fc80000410000 */
[----:B------:R1:W2:Y:S02]  /*0510*/  F2F.F64.F32 R36, R0 ;  /* 0x0000000000247310 */ /* 0x0002a40000201800 */
[----:B-12---:R-:W-:Y:S05]  /*0520*/  BRA `(.L_x_2915) ;  /* 0x0000000800b07947 */ /* 0x006fea0003800000 */
.L_x_2920:
[----:B------:R0:W5:Y:S01]  /*0530*/  LDG.E.64 R36, desc[UR36][R4.64] ;  /* 0x0000002404247981 */ /* 0x000162000c1e1b00 */
[----:B------:R-:W-:Y:S05]  /*0540*/  BRA `(.L_x_2915) ;  /* 0x0000000800a87947 */ /* 0x000fea0003800000 */
.L_x_2910:
        /* <DEDUP_REMOVED lines=13> */
.L_x_2924:
[----:B------:R1:W5:Y:S01]  /*0620*/  LDG.E.64 R36, desc[UR36][R4.64] ;  /* 0x0000002404247981 */ /* 0x000362000c1e1b00 */
[----:B------:R-:W-:Y:S05]  /*0630*/  BRA `(.L_x_2915) ;  /* 0x00000008006c7947 */ /* 0x000fea0003800000 */
.L_x_2923:
        /* <DEDUP_REMOVED lines=27> */
.L_x_2926:
        /* <DEDUP_REMOVED lines=11> */
[----:B------:R-:W-:-:S05]  /*08a0*/  LOP3.LUT R0, R0, 0x80000000, R3, 0xf8, !PT ;  /* 0x8000000000007812 */ /* 0x000fca00078ef803 */
[----:B------:R-:W-:-:S04]  /*08b0*/  FMUL.FTZ R0, R0, 1 ;  /* 0x3f80000000007820 */ /* 0x000fc80000410000 */
[----:B------:R2:W3:Y:S02]  /*08c0*/  F2F.F64.F32 R36, R0 ;  /* 0x0000000000247310 */ /* 0x0004e40000201800 */
[----:B--23--:R-:W-:Y:S05]  /*08d0*/  BRA `(.L_x_2915) ;  /* 0x0000000400c47947 */ /* 0x00cfea0003800000 */
.L_x_2925:
[----:B------:R-:W2:Y:S02]  /*08e0*/  LDG.E.U16 R0, desc[UR36][R4.64] ;  /* 0x0000002404007981 */ /* 0x000ea4000c1e1500 */
[----:B--2---:R-:W-:-:S04]  /*08f0*/  IMAD.U32 R0, R0, 0x10000, RZ ;  /* 0x0001000000007824 */ /* 0x004fc800078e00ff */
[----:B------:R-:W-:-:S04]  /*0900*/  FMUL.FTZ R0, R0, 1 ;  /* 0x3f80000000007820 */ /* 0x000fc80000410000 */
[----:B------:R2:W3:Y:S02]  /*0910*/  F2F.F64.F32 R36, R0 ;  /* 0x0000000000247310 */ /* 0x0004e40000201800 */
[----:B--23--:R-:W-:Y:S05]  /*0920*/  BRA `(.L_x_2915) ;  /* 0x0000000400b07947 */ /* 0x00cfea0003800000 */
.L_x_2922:
        /* <DEDUP_REMOVED lines=11> */
.L_x_2929:
        /* <DEDUP_REMOVED lines=21> */
.L_x_2931:
[----:B------:R-:W-:Y:S05]  /*0b30*/  BSYNC.RECONVERGENT B0 ;  /* 0x0000000000007941 */ /* 0x000fea0003800200 */
.L_x_2930:
[----:B------:R-:W-:Y:S01]  /*0b40*/  IMAD.SHL.U32 R0, R0, 0x100000, RZ ;  /* 0x0010000000007824 */ /* 0x000fe200078e00ff */
[----:B------:R-:W-:-:S04]  /*0b50*/  LEA R3, R3, 0x3b800000, 0x17 ;  /* 0x3b80000003037811 */ /* 0x000fc800078eb8ff */
[----:B------:R-:W-:-:S05]  /*0b60*/  LOP3.LUT R0, R3, R0, R7, 0xfe, !PT ;  /* 0x0000000003007212 */ /* 0x000fca00078efe07 */
[----:B------:R-:W-:-:S04]  /*0b70*/  FMUL.FTZ R0, R0, 1 ;  /* 0x3f80000000007820 */ /* 0x000fc80000410000 */
[----:B------:R4:W0:Y:S02]  /*0b80*/  F2F.F64.F32 R36, R0 ;  /* 0x0000000000247310 */ /* 0x0008240000201800 */
[----:B0---4-:R-:W-:Y:S05]  /*0b90*/  BRA `(.L_x_2915) ;  /* 0x0000000400147947 */ /* 0x011fea0003800000 */
.L_x_2928:
        /* <DEDUP_REMOVED lines=21> */
.L_x_2933:
[----:B------:R-:W-:Y:S05]  /*0cf0*/  BSYNC.RECONVERGENT B0 ;  /* 0x0000000000007941 */ /* 0x000fea0003800200 */
.L_x_2932:
[----:B------:R-:W-:Y:S01]  /*0d00*/  IMAD.SHL.U32 R0, R0, 0x200000, RZ ;  /* 0x0020000000007824 */ /* 0x000fe200078e00ff */
[----:B------:R-:W-:-:S04]  /*0d10*/  LEA R3, R3, 0x37800000, 0x17 ;  /* 0x3780000003037811 */ /* 0x000fc800078eb8ff */
[----:B------:R-:W-:-:S05]  /*0d20*/  LOP3.LUT R0, R3, R0, R7, 0xfe, !PT ;  /* 0x0000000003007212 */ /* 0x000fca00078efe07 */
[----:B------:R-:W-:-:S04]  /*0d30*/  FMUL.FTZ R0, R0, 1 ;  /* 0x3f80000000007820 */ /* 0x000fc80000410000 */
[----:B------:R4:W0:Y:S02]  /*0d40*/  F2F.F64.F32 R36, R0 ;  /* 0x0000000000247310 */ /* 0x0008240000201800 */
[----:B0---4-:R-:W-:Y:S05]  /*0d50*/  BRA `(.L_x_2915) ;  /* 0x0000000000a47947 */ /* 0x011fea0003800000 */
.L_x_2927:
[----:B------:R-:W-:-:S09]  /*0d60*/  UISETP.NE.AND UP0, UPT, UR4, 0x1c, UPT ;  /* 0x0000001c0400788c */ /* 0x000fd2000bf05270 */
[----:B------:R-:W-:Y:S05]  /*0d70*/  BRA.U !UP0, `(.L_x_2934) ;  /* 0x0000000108947547 */ /* 0x000fea000b800000 */
[----:B------:R-:W-:-:S09]  /*0d80*/  UISETP.NE.AND UP0, UPT, UR4, 0x1d, UPT ;  /* 0x0000001d0400788c */ /* 0x000fd2000bf05270 */
[----:B------:R-:W-:Y:S05]  /*0d90*/  BRA.U !UP0, `(.L_x_2935) ;  /* 0x0000000108807547 */ /* 0x000fea000b800000 */
[----:B------:R-:W-:-:S09]  /*0da0*/  UISETP.NE.AND UP0, UPT, UR4, 0x2c, UPT ;  /* 0x0000002c0400788c */ /* 0x000fd2000bf05270 */
[----:B------:R-:W-:Y:S05]  /*0db0*/  BRA.U !UP0, `(.L_x_2936) ;  /* 0x0000000108487547 */ /* 0x000fea000b800000 */
.L_x_2914:
        /* <DEDUP_REMOVED lines=16> */
.L_x_2937:
[----:B------:R-:W-:Y:S01]  /*0ec0*/  CS2R R36, SRZ ;  /* 0x0000000000247805 */ /* 0x000fe2000001ff00 */
[----:B------:R-:W-:Y:S06]  /*0ed0*/  BRA `(.L_x_2915) ;  /* 0x0000000000447947 */ /* 0x000fec0003800000 */
.L_x_2936:
[----:B------:R-:W2:Y:S01]  /*0ee0*/  LDG.E.U8 R0, desc[UR36][R4.64] ;  /* 0x0000002404007981 */ /* 0x000ea2000c1e1100 */
[----:B------:R-:W-:Y:S02]  /*0ef0*/  IMAD.MOV.U32 R36, RZ, RZ, 0x0 ;  /* 0x00000000ff247424 */ /* 0x000fe400078e00ff */
[----:B------:R-:W-:Y:S01]  /*0f00*/  IMAD.MOV.U32 R37, RZ, RZ, 0x38000000 ;  /* 0x38000000ff257424 */ /* 0x000fe200078e00ff */
[----:B--2---:R-:W-:-:S13]  /*0f10*/  ISETP.NE.AND P0, PT, R0, RZ, PT ;  /* 0x000000ff0000720c */ /* 0x004fda0003f05270 */
[----:B------:R-:W-:Y:S05]  /*0f20*/  @!P0 BRA `(.L_x_2915) ;  /* 0x0000000000308947 */ /* 0x000fea0003800000 */
[----:B------:R-:W-:-:S13]  /*0f30*/  ISETP.NE.AND P0, PT, R0, 0xff, PT ;  /* 0x000000ff0000780c */ /* 0x000fda0003f05270 */
[----:B------:R-:W-:Y:S02]  /*0f40*/  @P0 IMAD.SHL.U32 R0, R0, 0x800000, RZ ;  /* 0x0080000000000824 */ /* 0x000fe400078e00ff */
[----:B------:R-:W-:Y:S02]  /*0f50*/  @!P0 IMAD.MOV.U32 R36, RZ, RZ, 0x20000000 ;  /* 0x20000000ff248424 */ /* 0x000fe400078e00ff */
[----:B------:R-:W-:Y:S02]  /*0f60*/  @!P0 IMAD.MOV.U32 R37, RZ, RZ, 0x7ff80000 ;  /* 0x7ff80000ff258424 */ /* 0x000fe400078e00ff */
[----:B------:R-:W-:-:S04]  /*0f70*/  @P0 FMUL.FTZ R0, R0, 1 ;  /* 0x3f80000000000820 */ /* 0x000fc80000410000 */
[----:B------:R4:W0:Y:S02]  /*0f80*/  @P0 F2F.F64.F32 R36, R0 ;  /* 0x0000000000240310 */ /* 0x0008240000201800 */
[----:B0---4-:R-:W-:Y:S05]  /*0f90*/  BRA `(.L_x_2915) ;  /* 0x0000000000147947 */ /* 0x011fea0003800000 */
.L_x_2935:
[----:B------:R-:W2:Y:S02]  /*0fa0*/  LDG.E.64 R36, desc[UR36][R4.64] ;  /* 0x0000002404247981 */ /* 0x000ea4000c1e1b00 */
[----:B--2---:R-:W4:Y:S02]  /*0fb0*/  I2F.F64.U64 R36, R36 ;  /* 0x0000002400247312 */ /* 0x004f240000301800 */
[----:B----4-:R-:W-:Y:S05]  /*0fc0*/  BRA `(.L_x_2915) ;  /* 0x0000000000087947 */ /* 0x010fea0003800000 */
.L_x_2934:
[----:B------:R-:W2:Y:S02]  /*0fd0*/  LDG.E R4, desc[UR36][R4.64] ;  /* 0x0000002404047981 */ /* 0x000ea4000c1e1900 */
[----:B--2---:R2:W3:Y:S02]  /*0fe0*/  I2F.F64.U32 R36, R4 ;  /* 0x0000000400247312 */ /* 0x0044e40000201800 */
.L_x_2915:
[----:B------:R-:W-:Y:S05]  /*0ff0*/  BSYNC.RECONVERGENT B6 ;  /* 0x0000000000067941 */ /* 0x000fea0003800200 */
.L_x_2909:
[----:B012---:R-:W0:Y:S01]  /*1000*/  LDC.64 R4, c[0x0][0x3b0] ;  /* 0x0000ec00ff047b82 */ /* 0x007e220000000a00 */
[----:B------:R-:W1:Y:S01]  /*1010*/  LDCU UR5, c[0x0][0x3c4] ;  /* 0x00007880ff0577ac */ /* 0x000e620008000800 */
        /* <DEDUP_REMOVED lines=18> */
.L_x_2942:
[----:B------:R-:W2:Y:S02]  /*1140*/  LDG.E.U8 R4, desc[UR36][R4.64] ;  /* 0x0000002404047981 */ /* 0x000ea4000c1e1100 */
[----:B--2---:R0:W1:Y:S02]  /*1150*/  I2F.F64.U16 R34, R4 ;  /* 0x0000000400227312 */ /* 0x0040640000101800 */
[----:B01----:R-:W-:Y:S05]  /*1160*/  BRA `(.L_x_2944) ;  /* 0x0000000c00647947 */ /* 0x003fea0003800000 */
.L_x_2941:
        /* <DEDUP_REMOVED lines=9> */
.L_x_2946:
[----:B------:R-:W2:Y:S02]  /*1200*/  LDG.E R4, desc[UR36][R4.64] ;  /* 0x0000002404047981 */ /* 0x000ea4000c1e1900 */
[----:B--2---:R0:W1:Y:S02]  /*1210*/  I2F.F64 R34, R4 ;  /* 0x0000000400227312 */ /* 0x0040640000201c00 */
[----:B01----:R-:W-:Y:S05]  /*1220*/  BRA `(.L_x_2944) ;  /* 0x0000000c00347947 */ /* 0x003fea0003800000 */
.L_x_2945:
[----:B------:R-:W2:Y:S02]  /*1230*/  LDG.E.U16 R4, desc[UR36][R4.64] ;  /* 0x0000002404047981 */ /* 0x000ea4000c1e1500 */
[----:B--2---:R0:W1:Y:S02]  /*1240*/  I2F.F64.S16 R34, R4 ;  /* 0x0000000400227312 */ /* 0x0040640000101c00 */
[----:B01----:R-:W-:Y:S05]  /*1250*/  BRA `(.L_x_2944) ;  /* 0x0000000c00287947 */ /* 0x003fea0003800000 */
.L_x_2940:
        /* <DEDUP_REMOVED lines=10> */
.L_x_2948:
[----:B------:R-:W2:Y:S02]  /*1300*/  LDG.E.U16 R0, desc[UR36][R4.64] ;  /* 0x0000002404007981 */ /* 0x000ea4000c1e1500 */
[----:B--2---:R-:W-:-:S05]  /*1310*/  HADD2.F32 R0, -RZ, R0.H0_H0 ;  /* 0x20000000ff007230 */ /* 0x004fca0000004100 */
[----:B------:R-:W-:-:S04]  /*1320*/  FMUL.FTZ R0, R0, 1 ;  /* 0x3f80000000007820 */ /* 0x000fc80000410000 */
[----:B------:R4:W0:Y:S02]  /*1330*/  F2F.F64.F32 R34, R0 ;  /* 0x0000000000227310 */ /* 0x0008240000201800 */
[----:B0---4-:R-:W-:Y:S05]  /*1340*/  BRA `(.L_x_2944) ;  /* 0x0000000800ec7947 */ /* 0x011fea0003800000 */
.L_x_2947:
        /* <DEDUP_REMOVED lines=10> */
.L_x_2950:
[----:B------:R-:W2:Y:S02]  /*13f0*/  LDG.E.U16 R4, desc[UR36][R4.64] ;  /* 0x0000002404047981 */ /* 0x000ea4000c1e1500 */
[----:B--2---:R-:W-:-:S05]  /*1400*/  HADD2.F32 R0, -RZ, R4.H0_H0 ;  /* 0x20000004ff007230 */ /* 0x004fca0000004100 */
[----:B------:R-:W-:-:S04]  /*1410*/  FMUL.FTZ R0, R0, 1 ;  /* 0x3f80000000007820 */ /* 0x000fc80000410000 */
[----:B------:R0:W1:Y:S02]  /*1420*/  F2F.F64.F32 R34, R0 ;  /* 0x0000000000227310 */ /* 0x0000640000201800 */
[----:B01----:R-:W-:Y:S05]  /*1430*/  BRA `(.L_x_2944) ;  /* 0x0000000800b07947 */ /* 0x003fea0003800000 */
.L_x_2949:
[----:B------:R4:W5:Y:S01]  /*1440*/  LDG.E.64 R34, desc[UR36][R4.64] ;  /* 0x0000002404227981 */ /* 0x000962000c1e1b00 */
[----:B------:R-:W-:Y:S05]  /*1450*/  BRA `(.L_x_2944) ;  /* 0x0000000800a87947 */ /* 0x000fea0003800000 */
.L_x_2939:
        /* <DEDUP_REMOVED lines=13> */
.L_x_2953:
[----:B------:R0:W5:Y:S01]  /*1530*/  LDG.E.64 R34, desc[UR36][R4.64] ;  /* 0x0000002404227981 */ /* 0x000162000c1e1b00 */
[----:B------:R-:W-:Y:S05]  /*1540*/  BRA `(.L_x_2944) ;  /* 0x00000008006c7947 */ /* 0x000fea0003800000 */
.L_x_2952:
        /* <DEDUP_REMOVED lines=25> */
[----:B------:R0:W1:Y:S02]  /*16e0*/  F2F.F64.F32 R34, R3 ;  /* 0x0000000300227310 */ /* 0x0000640000201800 */
[----:B01----:R-:W-:Y:S05]  /*16f0*/  BRA `(.L_x_2944) ;  /* 0x0000000800007947 */ /* 0x003fea0003800000 */
.L_x_2955:
        /* <DEDUP_REMOVED lines=13> */
[----:B------:R0:W1:Y:S02]  /*17d0*/  F2F.F64.F32 R34, R0 ;  /* 0x0000000000227310 */ /* 0x0000640000201800 */
[----:B01----:R-:W-:Y:S05]  /*17e0*/  BRA `(.L_x_2944) ;  /* 0x0000000400c47947 */ /* 0x003fea0003800000 */
.L_x_2954:
[----:B------:R-:W2:Y:S02]  /*17f0*/  LDG.E.U16 R0, desc[UR36][R4.64] ;  /* 0x0000002404007981 */ /* 0x000ea4000c1e1500 */
[----:B--2---:R-:W-:-:S04]  /*1800*/  IMAD.U32 R0, R0, 0x10000, RZ ;  /* 0x0001000000007824 */ /* 0x004fc800078e00ff */
[----:B------:R-:W-:-:S04]  /*1810*/  FMUL.FTZ R0, R0, 1 ;  /* 0x3f80000000007820 */ /* 0x000fc80000410000 */
[----:B------:R0:W1:Y:S02]  /*1820*/  F2F.F64.F32 R34, R0 ;  /* 0x0000000000227310 */ /* 0x0000640000201800 */
[----:B01----:R-:W-:Y:S05]  /*1830*/  BRA `(.L_x_2944) ;  /* 0x0000000400b07947 */ /* 0x003fea0003800000 */
.L_x_2951:
        /* <DEDUP_REMOVED lines=11> */
.L_x_2958:
        /* <DEDUP_REMOVED lines=21> */
.L_x_2960:
[----:B------:R-:W-:Y:S05]  /*1a40*/  BSYNC.RECONVERGENT B0 ;  /* 0x0000000000007941 */ /* 0x000fea0003800200 */
.L_x_2959:
[----:B------:R-:W-:Y:S01]  /*1a50*/  IMAD.SHL.U32 R0, R0, 0x100000, RZ ;  /* 0x0010000000007824 */ /* 0x000fe200078e00ff */
[----:B------:R-:W-:-:S04]  /*1a60*/  LEA R3, R3, 0x3b800000, 0x17 ;  /* 0x3b80000003037811 */ /* 0x000fc800078eb8ff */
[----:B------:R-:W-:-:S05]  /*1a70*/  LOP3.LUT R0, R3, R0, R7, 0xfe, !PT ;  /* 0x0000000003007212 */ /* 0x000fca00078efe07 */
[----:B------:R-:W-:-:S04]  /*1a80*/  FMUL.FTZ R0, R0, 1 ;  /* 0x3f80000000007820 */ /* 0x000fc80000410000 */
[----:B------:R4:W0:Y:S02]  /*1a90*/  F2F.F64.F32 R34, R0 ;  /* 0x0000000000227310 */ /* 0x0008240000201800 */
[----:B0---4-:R-:W-:Y:S05]  /*1aa0*/  BRA `(.L_x_2944) ;  /* 0x0000000400147947 */ /* 0x011fea0003800000 */
.L_x_2957:
        /* <DEDUP_REMOVED lines=21> */
.L_x_2962:
[----:B------:R-:W-:Y:S05]  /*1c00*/  BSYNC.RECONVERGENT B0 ;  /* 0x0000000000007941 */ /* 0x000fea0003800200 */
.L_x_2961:
[----:B------:R-:W-:Y:S01]  /*1c10*/  IMAD.SHL.U32 R0, R0, 0x200000, RZ ;  /* 0x0020000000007824 */ /* 0x000fe200078e00ff */
[----:B------:R-:W-:-:S04]  /*1c20*/  LEA R3, R3, 0x37800000, 0x17 ;  /* 0x3780000003037811 */ /* 0x000fc800078eb8ff */
[----:B------:R-:W-:-:S05]  /*1c30*/  LOP3.LUT R0, R3, R0, R7, 0xfe, !PT ;  /* 0x0000000003007212 */ /* 0x000fca00078efe07 */
[----:B------:R-:W-:-:S04]  /*1c40*/  FMUL.FTZ R0, R0, 1 ;  /* 0x3f80000000007820 */ /* 0x000fc80000410000 */
[----:B------:R4:W0:Y:S02]  /*1c50*/  F2F.F64.F32 R34, R0 ;  /* 0x0000000000227310 */ /* 0x0008240000201800 */
[----:B0---4-:R-:W-:Y:S05]  /*1c60*/  BRA `(.L_x_2944) ;  /* 0x0000000000a47947 */ /* 0x011fea0003800000 */
.L_x_2956:
[----:B------:R-:W-:-:S09]  /*1c70*/  UISETP.NE.AND UP0, UPT, UR4, 0x1c, UPT ;  /* 0x0000001c0400788c */ /* 0x000fd2000bf05270 */
[----:B------:R-:W-:Y:S05]  /*1c80*/  BRA.U !UP0, `(.L_x_2963) ;  /* 0x0000000108947547 */ /* 0x000fea000b800000 */
[----:B------:R-:W-:-:S09]  /*1c90*/  UISETP.NE.AND UP0, UPT, UR4, 0x1d, UPT ;  /* 0x0000001d0400788c */ /* 0x000fd2000bf05270 */
[----:B------:R-:W-:Y:S05]  /*1ca0*/  BRA.U !UP0, `(.L_x_2964) ;  /* 0x0000000108807547 */ /* 0x000fea000b800000 */
[----:B------:R-:W-:-:S09]  /*1cb0*/  UISETP.NE.AND UP0, UPT, UR4, 0x2c, UPT ;  /* 0x0000002c0400788c */ /* 0x000fd2000bf05270 */
[----:B------:R-:W-:Y:S05]  /*1cc0*/  BRA.U !UP0, `(.L_x_2965) ;  /* 0x0000000108487547 */ /* 0x000fea000b800000 */
.L_x_2943:
[----:B------:R-:W-:Y:S01]  /*1cd0*/  MOV R0, 0x0 ;  /* 0x0000000000007802 */ /* 0x000fe20000000f00 */
[----:B------:R-:W0:Y:S01]  /*1ce0*/  LDCU.64 UR4, c[0x4][0x128] ;  /* 0x01002500ff0477ac */ /* 0x000e220008000a00 */
[----:B------:R-:W-:Y:S02]  /*1cf0*/  IMAD.MOV.U32 R8, RZ, RZ, 0x4e ;  /* 0x0000004eff087424 */ /* 0x000fe400078e00ff */
[----:B------:R1:W2:Y:S01]  /*1d00*/  LDC.64 R14, c[0x4][R0] ;  /* 0x01000000000e7b82 */ /* 0x0002a20000000a00 */
[----:B------:R-:W4:Y:S01]  /*1d10*/  LDCU.64 UR6, c[0x4][0x130] ;  /* 0x01002600ff0677ac */ /* 0x000f220008000a00 */
[----:B------:R-:W-:Y:S02]  /*1d20*/  IMAD.MOV.U32 R12, RZ, RZ, 0x1 ;  /* 0x00000001ff0c7424 */ /* 0x000fe400078e00ff */
[----:B------:R-:W-:Y:S01]  /*1d30*/  IMAD.MOV.U32 R13, RZ, RZ, RZ ;  /* 0x000000ffff0d7224 */ /* 0x000fe200078e00ff */
[----:B------:R-:W3:Y:S01]  /*1d40*/  LDCU.64 UR8, c[0x4][0x8] ;  /* 0x01000100ff0877ac */ /* 0x000ee20008000a00 */
[----:B0-----:R-:W-:-:S02]  /*1d50*/  IMAD.U32 R4, RZ, RZ, UR4 ;  /* 0x00000004ff047e24 */ /* 0x001fc4000f8e00ff */
[----:B------:R-:W-:Y:S02]  /*1d60*/  IMAD.U32 R5, RZ, RZ, UR5 ;  /* 0x00000005ff057e24 */ /* 0x000fe4000f8e00ff */
[----:B----4-:R-:W-:Y:S02]  /*1d70*/  IMAD.U32 R6, RZ, RZ, UR6 ;  /* 0x00000006ff067e24 */ /* 0x010fe4000f8e00ff */
[----:B------:R-:W-:Y:S02]  /*1d80*/  IMAD.U32 R7, RZ, RZ, UR7 ;  /* 0x00000007ff077e24 */ /* 0x000fe4000f8e00ff */
[----:B---3--:R-:W-:Y:S02]  /*1d90*/  IMAD.U32 R10, RZ, RZ, UR8 ;  /* 0x00000008ff0a7e24 */ /* 0x008fe4000f8e00ff */
[----:B-1----:R-:W-:-:S07]  /*1da0*/  IMAD.U32 R11, RZ, RZ, UR9 ;  /* 0x00000009ff0b7e24 */ /* 0x002fce000f8e00ff */
[----:B------:R-:W-:-:S07]  /*1db0*/  LEPC R20, `(.L_x_2966) ;  /* 0x000000001014794e */ /* 0x000fce0000000000 */
[----:B--2--5:R-:W-:Y:S05]  /*1dc0*/  CALL.ABS.NOINC R14 ;  /* 0x000000000e007343 */ /* 0x024fea0003c00000 */
.L_x_2966:
[----:B------:R-:W-:Y:S01]  /*1dd0*/  CS2R R34, SRZ ;  /* 0x0000000000227805 */ /* 0x000fe2000001ff00 */
[----:B------:R-:W-:Y:S06]  /*1de0*/  BRA `(.L_x_2944) ;  /* 0x0000000000447947 */ /* 0x000fec0003800000 */
.L_x_2965:
        /* <DEDUP_REMOVED lines=10> */
[----:B------:R1:W2:Y:S02]  /*1e90*/  @P0 F2F.F64.F32 R34, R0 ;  /* 0x0000000000220310 */ /* 0x0002a40000201800 */
[----:B-12---:R-:W-:Y:S05]  /*1ea0*/  BRA `(.L_x_2944) ;  /* 0x0000000000147947 */ /* 0x006fea0003800000 */
.L_x_2964:
[----:B------:R-:W2:Y:S02]  /*1eb0*/  LDG.E.64 R34, desc[UR36][R4.64] ;  /* 0x0000002404227981 */ /* 0x000ea4000c1e1b00 */
[----:B--2---:R-:W1:Y:S02]  /*1ec0*/  I2F.F64.U64 R34, R34 ;  /* 0x0000002200227312 */ /* 0x004e640000301800 */
[----:B-1----:R-:W-:Y:S05]  /*1ed0*/  BRA `(.L_x_2944) ;  /* 0x0000000000087947 */ /* 0x002fea0003800000 */
.L_x_2963:
[----:B------:R-:W2:Y:S02]  /*1ee0*/  LDG.E R4, desc[UR36][R4.64] ;  /* 0x0000002404047981 */ /* 0x000ea4000c1e1900 */
[----:B--2---:R1:W2:Y:S02]  /*1ef0*/  I2F.F64.U32 R34, R4 ;  /* 0x0000000400227312 */ /* 0x0042a40000201800 */
.L_x_2944:
[----:B------:R-:W-:Y:S05]  /*1f00*/  BSYNC.RECONVERGENT B6 ;  /* 0x0000000000067941 */ /* 0x000fea0003800200 */
.L_x_2938:
[----:B------:R-:W-:-:S07]  /*1f10*/  VIADD R22, R2, 0x80 ;  /* 0x0000008002167836 */ /* 0x000fce0000000000 */
.L_x_2908:
[----:B------:R-:W-:Y:S05]  /*1f20*/  BSYNC.RECONVERGENT B7 ;  /* 0x0000000000077941 */ /* 0x000fea0003800200 */
.L_x_2907:
[----:B------:R-:W-:Y:S01]  /*1f30*/  ISETP.GE.AND P0, PT, R22, R23, PT ;  /* 0x000000171600720c */ /* 0x000fe20003f06270 */
[----:B------:R-:W-:Y:S01]  /*1f40*/  BSSY.RECONVERGENT B7, `(.L_x_2967) ;  /* 0x00001e8000077945 */ /* 0x000fe20003800200 */
[----:B------:R-:W-:Y:S02]  /*1f50*/  CS2R R24, SRZ ;  /* 0x0000000000187805 */ /* 0x000fe4000001ff00 */
[----:B------:R-:W-:-:S09]  /*1f60*/  CS2R R30, SRZ ;  /* 0x00000000001e7805 */ /* 0x000fd2000001ff00 */
[----:B------:R-:W-:Y:S05]  /*1f70*/  @P0 BRA `(.L_x_2968) ;  /* 0x0000001c00900947 */ /* 0x000fea0003800000 */
[----:B01--4-:R-:W0:Y:S01]  /*1f80*/  LDC.64 R4, c[0x0][0x3a8] ;  /* 0x0000ea00ff047b82 */ /* 0x013e220000000a00 */
        /* <DEDUP_REMOVED lines=18> */
[----:B----4-:R0:W1:Y:S02]  /*20b0*/  I2F.F64.S16 R24, R4 ;  /* 0x0000000400187312 */ /* 0x0100640000101c00 */
[----:B01----:R-:W-:Y:S05]  /*20c0*/  BRA `(.L_x_2975) ;  /* 0x0000000c00707947 */ /* 0x003fea0003800000 */
.L_x_2973:
[----:B------:R-:W4:Y:S02]  /*20d0*/  LDG.E.U8 R4, desc[UR36][R4.64] ;  /* 0x0000002404047981 */ /* 0x000f24000c1e1100 */
[----:B----4-:R0:W1:Y:S02]  /*20e0*/  I2F.F64.U16 R24, R4 ;  /* 0x0000000400187312 */ /* 0x0100640000101800 */
[----:B01----:R-:W-:Y:S05]  /*20f0*/  BRA `(.L_x_2975) ;  /* 0x0000000c00647947 */ /* 0x003fea0003800000 */
.L_x_2972:
[----:B------:R-:W-:-:S09]  /*2100*/  UISETP.NE.AND UP0, UPT, UR4, 0x2, UPT ;  /* 0x000000020400788c */ /* 0x000fd2000bf05270 */
[----:B------:R-:W-:Y:S05]  /*2110*/  BRA.U !UP0, `(.L_x_2976) ;  /* 0x0000000108287547 */ /* 0x000fea000b800000 */
[----:B------:R-:W-:-:S09]  /*2120*/  UISETP.NE.AND UP0, UPT, UR4, 0x3, UPT ;  /* 0x000000030400788c */ /* 0x000fd2000bf05270 */
[----:B------:R-:W-:Y:S05]  /*2130*/  BRA.U !UP0, `(.L_x_2977) ;  /* 0x0000000108147547 */ /* 0x000fea000b800000 */
[----:B------:R-:W-:-:S09]  /*2140*/  UISETP.NE.AND UP0, UPT, UR4, 0x4, UPT ;  /* 0x000000040400788c */ /* 0x000fd2000bf05270 */
[----:B------:R-:W-:Y:S05]  /*2150*/  BRA.U UP0, `(.L_x_2974) ;  /* 0x0000000900f07547 */ /* 0x000fea000b800000 */
[----:B------:R-:W4:Y:S02]  /*2160*/  LDG.E.64 R24, desc[UR36][R4.64] ;  /* 0x0000002404187981 */ /* 0x000f24000c1e1b00 */
[----:B----4-:R-:W0:Y:S02]  /*2170*/  I2F.F64.S64 R24, R24 ;  /* 0x0000001800187312 */ /* 0x010e240000301c00 */
[----:B0-----:R-:W-:Y:S05]  /*2180*/  BRA `(.L_x_2975) ;  /* 0x0000000c00407947 */ /* 0x001fea0003800000 */
.L_x_2977:
[----:B------:R-:W4:Y:S02]  /*2190*/  LDG.E R4, desc[UR36][R4.64] ;  /* 0x0000002404047981 */ /* 0x000f24000c1e1900 */
[----:B----4-:R0:W1:Y:S02]  /*21a0*/  I2F.F64 R24, R4 ;  /* 0x0000000400187312 */ /* 0x0100640000201c00 */
[----:B01----:R-:W-:Y:S05]  /*21b0*/  BRA `(.L_x_2975) ;  /* 0x0000000c00347947 */ /* 0x003fea0003800000 */
.L_x_2976:
[----:B------:R-:W4:Y:S02]  /*21c0*/  LDG.E.U16 R4, desc[UR36][R4.64] ;  /* 0x0000002404047981 */ /* 0x000f24000c1e1500 */
[----:B----4-:R0:W1:Y:S02]  /*21d0*/  I2F.F64.S16 R24, R4 ;  /* 0x0000000400187312 */ /* 0x0100640000101c00 */
[----:B01----:R-:W-:Y:S05]  /*21e0*/  BRA `(.L_x_2975) ;  /* 0x0000000c00287947 */ /* 0x003fea0003800000 */
.L_x_2971:
[----:B------:R-:W-:-:S09]  /*21f0*/  UISETP.GT.AND UP0, UPT, UR4, 0x6, UPT ;  /* 0x000000060400788c */ /* 0x000fd2000bf04270 */
[----:B------:R-:W-:Y:S05]  /*2200*/  BRA.U UP0, `(.L_x_2978) ;  /* 0x0000000100347547 */ /* 0x000fea000b800000 */
[----:B------:R-:W-:-:S09]  /*2210*/  UISETP.NE.AND UP0, UPT, UR4, 0x5, UPT ;  /* 0x000000050400788c */ /* 0x000fd2000bf05270 */
[----:B------:R-:W-:Y:S05]  /*2220*/  BRA.U !UP0, `(.L_x_2979) ;  /* 0x0000000108187547 */ /* 0x000fea000b800000 */
[----:B------:R-:W-:-:S09]  /*2230*/  UISETP.NE.AND UP0, UPT, UR4, 0x6, UPT ;  /* 0x000000060400788c */ /* 0x000fd2000bf05270 */
[----:B------:R-:W-:Y:S05]  /*2240*/  BRA.U UP0, `(.L_x_2974) ;  /* 0x0000000900b47547 */ /* 0x000fea000b800000 */
[----:B------:R-:W4:Y:S02]  /*2250*/  LDG.E R24, desc[UR36][R4.64] ;  /* 0x0000002404187981 */ /* 0x000f24000c1e1900 */
[----:B----4-:R-:W-:-:S06]  /*2260*/  FMUL.FTZ R24, R24, 1 ;  /* 0x3f80000018187820 */ /* 0x010fcc0000410000 */
[----:B------:R-:W0:Y:S02]  /*2270*/  F2F.F64.F32 R24, R24 ;  /* 0x0000001800187310 */ /* 0x000e240000201800 */
[----:B0-----:R-:W-:Y:S05]  /*2280*/  BRA `(.L_x_2975) ;  /* 0x0000000c00007947 */ /* 0x001fea0003800000 */
.L_x_2979:
[----:B------:R-:W4:Y:S02]  /*2290*/  LDG.E.U16 R0, desc[UR36][R4.64] ;  /* 0x0000002404007981 */ /* 0x000f24000c1e1500 */
[----:B----4-:R-:W-:-:S05]  /*22a0*/  HADD2.F32 R0, -RZ, R0.H0_H0 ;  /* 0x20000000ff007230 */ /* 0x010fca0000004100 */
[----:B------:R-:W-:-:S04]  /*22b0*/  FMUL.FTZ R0, R0, 1 ;  /* 0x3f80000000007820 */ /* 0x000fc80000410000 */
[----:B------:R0:W1:Y:S02]  /*22c0*/  F2F.F64.F32 R24, R0 ;  /* 0x0000000000187310 */ /* 0x0000640000201800 */
[----:B01----:R-:W-:Y:S05]  /*22d0*/  BRA `(.L_x_2975) ;  /* 0x0000000800ec7947 */ /* 0x003fea0003800000 */
.L_x_2978:
[----:B------:R-:W-:-:S09]  /*22e0*/  UISETP.NE.AND UP0, UPT, UR4, 0x7, UPT ;  /* 0x000000070400788c */ /* 0x000fd2000bf05270 */
[----:B------:R-:W-:Y:S05]  /*22f0*/  BRA.U !UP0, `(.L_x_2980) ;  /* 0x0000000108347547 */ /* 0x000fea000b800000 */
        /* <DEDUP_REMOVED lines=8> */
.L_x_2981:
[----:B------:R-:W4:Y:S02]  /*2380*/  LDG.E.U16 R4, desc[UR36][R4.64] ;  /* 0x0000002404047981 */ /* 0x000f24000c1e1500 */
[----:B----4-:R-:W-:-:S05]  /*2390*/  HADD2.F32 R0, -RZ, R4.H0_H0 ;  /* 0x20000004ff007230 */ /* 0x010fca0000004100 */
[----:B------:R-:W-:-:S04]  /*23a0*/  FMUL.FTZ R0, R0, 1 ;  /* 0x3f80000000007820 */ /* 0x000fc80000410000 */
[----:B------:R0:W1:Y:S02]  /*23b0*/  F2F.F64.F32 R24, R0 ;  /* 0x0000000000187310 */ /* 0x0000640000201800 */
[----:B01----:R-:W-:Y:S05]  /*23c0*/  BRA `(.L_x_2975) ;  /* 0x0000000800b07947 */ /* 0x003fea0003800000 */
.L_x_2980:
[----:B------:R0:W5:Y:S01]  /*23d0*/  LDG.E.64 R24, desc[UR36][R4.64] ;  /* 0x0000002404187981 */ /* 0x000162000c1e1b00 */
[----:B------:R-:W-:Y:S05]  /*23e0*/  BRA `(.L_x_2975) ;  /* 0x0000000800a87947 */ /* 0x000fea0003800000 */
.L_x_2970:
        /* <DEDUP_REMOVED lines=9> */
[----:B------:R-:W-:Y:S01]  /*2480*/  IMAD.MOV.U32 R24, RZ, RZ, RZ ;  /* 0x000000ffff187224 */ /* 0x000fe200078e00ff */
[----:B----4-:R-:W-:-:S04]  /*2490*/  ISETP.NE.AND P0, PT, R4, RZ, PT ;  /* 0x000000ff0400720c */ /* 0x010fc80003f05270 */
[----:B------:R-:W-:Y:S01]  /*24a0*/  FSEL R25, RZ, 1.875, !P0 ;  /* 0x3ff00000ff197808 */ /* 0x000fe20004000000 */
[----:B------:R-:W-:Y:S08]  /*24b0*/  BRA `(.L_x_2975) ;  /* 0x0000000800747947 */ /* 0x000ff00003800000 */
.L_x_2984:
[----:B------:R4:W5:Y:S01]  /*24c0*/  LDG.E.64 R24, desc[UR36][R4.64] ;  /* 0x0000002404187981 */ /* 0x000962000c1e1b00 */
[----:B------:R-:W-:Y:S05]  /*24d0*/  BRA `(.L_x_2975) ;  /* 0x00000008006c7947 */ /* 0x000fea0003800000 */
.L_x_2983:
        /* <DEDUP_REMOVED lines=27> */
.L_x_2986:
        /* <DEDUP_REMOVED lines=11> */
[----:B------:R-:W-:-:S05]  /*2740*/  LOP3.LUT R0, R0, 0x80000000, R3, 0xf8, !PT ;  /* 0x8000000000007812 */ /* 0x000fca00078ef803 */
[----:B------:R-:W-:-:S04]  /*2750*/  FMUL.FTZ R0, R0, 1 ;  /* 0x3f80000000007820 */ /* 0x000fc80000410000 */
[----:B------:R0:W1:Y:S02]  /*2760*/  F2F.F64.F32 R24, R0 ;  /* 0x0000000000187310 */ /* 0x0000640000201800 */
[----:B01----:R-:W-:Y:S05]  /*2770*/  BRA `(.L_x_2975) ;  /* 0x0000000400c47947 */ /* 0x003fea0003800000 */
.L_x_2985:
[----:B------:R-:W4:Y:S02]  /*2780*/  LDG.E.U16 R0, desc[UR36][R4.64] ;  /* 0x0000002404007981 */ /* 0x000f24000c1e1500 */
[----:B----4-:R-:W-:-:S04]  /*2790*/  IMAD.U32 R0, R0, 0x10000, RZ ;  /* 0x0001000000007824 */ /* 0x010fc800078e00ff */
[----:B------:R-:W-:-:S04]  /*27a0*/  FMUL.FTZ R0, R0, 1 ;  /* 0x3f80000000007820 */ /* 0x000fc80000410000 */
[----:B------:R0:W1:Y:S02]  /*27b0*/  F2F.F64.F32 R24, R0 ;  /* 0x0000000000187310 */ /* 0x0000640000201800 */
[----:B01----:R-:W-:Y:S05]  /*27c0*/  BRA `(.L_x_2975) ;  /* 0x0000000400b07947 */ /* 0x003fea0003800000 */
.L_x_2982:
        /* <DEDUP_REMOVED lines=9> */
[----:B----4-:R4:W0:Y:S02]  /*2860*/  I2F.F64.U16 R24, R4 ;  /* 0x0000000400187312 */ /* 0x0108240000101800 */
[----:B0---4-:R-:W-:Y:S05]  /*2870*/  BRA `(.L_x_2975) ;  /* 0x0000000400847947 */ /* 0x011fea0003800000 */
.L_x_2989:
[----:B------:R-:W4:Y:S01]  /*2880*/  LDG.E.U8 R4, desc[UR36][R4.64] ;  /* 0x0000002404047981 */ /* 0x000f22000c1e1100 */
[----:B------:R-:W-:Y:S02]  /*2890*/  CS2R R24, SRZ ;  /* 0x0000000000187805 */ /* 0x000fe4000001ff00 */
        /* <DEDUP_REMOVED lines=19> */
.L_x_2991:
[----:B------:R-:W-:Y:S05]  /*29d0*/  BSYNC.RECONVERGENT B0 ;  /* 0x0000000000007941 */ /* 0x000fea0003800200 */
.L_x_2990:
[----:B------:R-:W-:Y:S01]  /*29e0*/  IMAD.SHL.U32 R0, R0, 0x100000, RZ ;  /* 0x0010000000007824 */ /* 0x000fe200078e00ff */
[----:B------:R-:W-:-:S04]  /*29f0*/  LEA R3, R3, 0x3b800000, 0x17 ;  /* 0x3b80000003037811 */ /* 0x000fc800078eb8ff */
[----:B------:R-:W-:-:S05]  /*2a00*/  LOP3.LUT R0, R3, R0, R7, 0xfe, !PT ;  /* 0x0000000003007212 */ /* 0x000fca00078efe07 */
[----:B------:R-:W-:-:S04]  /*2a10*/  FMUL.FTZ R0, R0, 1 ;  /* 0x3f80000000007820 */ /* 0x000fc80000410000 */
[----:B------:R4:W0:Y:S02]  /*2a20*/  F2F.F64.F32 R24, R0 ;  /* 0x0000000000187310 */ /* 0x0008240000201800 */
[----:B0---4-:R-:W-:Y:S05]  /*2a30*/  BRA `(.L_x_2975) ;  /* 0x0000000400147947 */ /* 0x011fea0003800000 */
.L_x_2988:
        /* <DEDUP_REMOVED lines=21> */
.L_x_2993:
[----:B------:R-:W-:Y:S05]  /*2b90*/  BSYNC.RECONVERGENT B0 ;  /* 0x0000000000007941 */ /* 0x000fea0003800200 */
.L_x_2992:
[----:B------:R-:W-:Y:S01]  /*2ba0*/  IMAD.SHL.U32 R0, R0, 0x200000, RZ ;  /* 0x0020000000007824 */ /* 0x000fe200078e00ff */
[----:B------:R-:W-:-:S04]  /*2bb0*/  LEA R3, R3, 0x37800000, 0x17 ;  /* 0x3780000003037811 */ /* 0x000fc800078eb8ff */
[----:B------:R-:W-:-:S05]  /*2bc0*/  LOP3.LUT R0, R3, R0, R7, 0xfe, !PT ;  /* 0x0000000003007212 */ /* 0x000fca00078efe07 */
[----:B------:R-:W-:-:S04]  /*2bd0*/  FMUL.FTZ R0, R0, 1 ;  /* 0x3f80000000007820 */ /* 0x000fc80000410000 */
[----:B------:R4:W0:Y:S02]  /*2be0*/  F2F.F64.F32 R24, R0 ;  /* 0x0000000000187310 */ /* 0x0008240000201800 */
[----:B0---4-:R-:W-:Y:S05]  /*2bf0*/  BRA `(.L_x_2975) ;  /* 0x0000000000a47947 */ /* 0x011fea0003800000 */
.L_x_2987:
        /* <DEDUP_REMOVED lines=8> */
[----:B------:R-:W-:Y:S01]  /*2c80*/  IMAD.MOV.U32 R25, RZ, RZ, 0x38000000 ;  /* 0x38000000ff197424 */ /* 0x000fe200078e00ff */
[----:B----4-:R-:W-:-:S13]  /*2c90*/  ISETP.NE.AND P0, PT, R0, RZ, PT ;  /* 0x000000ff0000720c */ /* 0x010fda0003f05270 */
[----:B------:R-:W-:Y:S05]  /*2ca0*/  @!P0 BRA `(.L_x_2975) ;  /* 0x0000000000788947 */ /* 0x000fea0003800000 */
[----:B------:R-:W-:-:S13]  /*2cb0*/  ISETP.NE.AND P0, PT, R0, 0xff, PT ;  /* 0x000000ff0000780c */ /* 0x000fda0003f05270 */
[----:B------:R-:W-:Y:S02]  /*2cc0*/  @P0 IMAD.SHL.U32 R0, R0, 0x800000, RZ ;  /* 0x0080000000000824 */ /* 0x000fe400078e00ff */
[----:B------:R-:W-:Y:S02]  /*2cd0*/  @!P0 IMAD.MOV.U32 R24, RZ, RZ, 0x20000000 ;  /* 0x20000000ff188424 */ /* 0x000fe400078e00ff */
[----:B------:R-:W-:Y:S02]  /*2ce0*/  @!P0 IMAD.MOV.U32 R25, RZ, RZ, 0x7ff80000 ;  /* 0x7ff80000ff198424 */ /* 0x000fe400078e00ff */
[----:B------:R-:W-:-:S04]  /*2cf0*/  @P0 FMUL.FTZ R0, R0, 1 ;  /* 0x3f80000000000820 */ /* 0x000fc80000410000 */
[----:B------:R0:W1:Y:S02]  /*2d00*/  @P0 F2F.F64.F32 R24, R0 ;  /* 0x0000000000180310 */ /* 0x0000640000201800 */
[----:B01----:R-:W-:Y:S05]  /*2d10*/  BRA `(.L_x_2975) ;  /* 0x00000000005c7947 */ /* 0x003fea0003800000 */
.L_x_2974:
        /* <DEDUP_REMOVED lines=16> */
.L_x_2996:
[----:B------:R-:W-:Y:S01]  /*2e20*/  CS2R R24, SRZ ;  /* 0x0000000000187805 */ /* 0x000fe2000001ff00 */
[----:B------:R-:W-:Y:S06]  /*2e30*/  BRA `(.L_x_2975) ;  /* 0x0000000000147947 */ /* 0x000fec0003800000 */
.L_x_2995:
[----:B------:R-:W4:Y:S02]  /*2e40*/  LDG.E.64 R24, desc[UR36][R4.64] ;  /* 0x0000002404187981 */ /* 0x000f24000c1e1b00 */
[----:B----4-:R-:W0:Y:S02]  /*2e50*/  I2F.F64.U64 R24, R24 ;  /* 0x0000001800187312 */ /* 0x010e240000301800 */
[----:B0-----:R-:W-:Y:S05]  /*2e60*/  BRA `(.L_x_2975) ;  /* 0x0000000000087947 */ /* 0x001fea0003800000 */
.L_x_2994:
[----:B------:R-:W4:Y:S02]  /*2e70*/  LDG.E R4, desc[UR36][R4.64] ;  /* 0x0000002404047981 */ /* 0x000f24000c1e1900 */
[----:B----4-:R0:W1:Y:S02]  /*2e80*/  I2F.F64.U32 R24, R4 ;  /* 0x0000000400187312 */ /* 0x0100640000201800 */
.L_x_2975:
[----:B------:R-:W-:Y:S05]  /*2e90*/  BSYNC.RECONVERGENT B6 ;  /* 0x0000000000067941 */ /* 0x000fea0003800200 */
.L_x_2969:
        /* <DEDUP_REMOVED lines=18> */
[----:B----4-:R0:W4:Y:S02]  /*2fc0*/  I2F.F64.S16 R30, R4 ;  /* 0x00000004001e7312 */ /* 0x0101240000101c00 */
[----:B0---4-:R-:W-:Y:S05]  /*2fd0*/  BRA `(.L_x_3003) ;  /* 0x0000000c00707947 */ /* 0x011fea0003800000 */
.L_x_3001:
[----:B------:R-:W4:Y:S02]  /*2fe0*/  LDG.E.U8 R4, desc[UR36][R4.64] ;  /* 0x0000002404047981 */ /* 0x000f24000c1e1100 */
[----:B----4-:R0:W4:Y:S02]  /*2ff0*/  I2F.F64.U16 R30, R4 ;  /* 0x00000004001e7312 */ /* 0x0101240000101800 */
[----:B0---4-:R-:W-:Y:S05]  /*3000*/  BRA `(.L_x_3003) ;  /* 0x0000000c00647947 */ /* 0x011fea0003800000 */
.L_x_3000:
        /* <DEDUP_REMOVED lines=9> */
.L_x_3005:
[----:B------:R-:W4:Y:S02]  /*30a0*/  LDG.E R4, desc[UR36][R4.64] ;  /* 0x0000002404047981 */ /* 0x000f24000c1e1900 */
[----:B----4-:R0:W4:Y:S02]  /*30b0*/  I2F.F64 R30, R4 ;  /* 0x00000004001e7312 */ /* 0x0101240000201c00 */
[----:B0---4-:R-:W-:Y:S05]  /*30c0*/  BRA `(.L_x_3003) ;  /* 0x0000000c00347947 */ /* 0x011fea0003800000 */
.L_x_3004:
[----:B------:R-:W4:Y:S02]  /*30d0*/  LDG.E.U16 R4, desc[UR36][R4.64] ;  /* 0x0000002404047981 */ /* 0x000f24000c1e1500 */
[----:B----4-:R0:W4:Y:S02]  /*30e0*/  I2F.F64.S16 R30, R4 ;  /* 0x00000004001e7312 */ /* 0x0101240000101c00 */
[----:B0---4-:R-:W-:Y:S05]  /*30f0*/  BRA `(.L_x_3003) ;  /* 0x0000000c00287947 */ /* 0x011fea0003800000 */
.L_x_2999:
        /* <DEDUP_REMOVED lines=8> */
[----:B------:R-:W4:Y:S02]  /*3180*/  F2F.F64.F32 R30, R30 ;  /* 0x0000001e001e7310 */ /* 0x000f240000201800 */
[----:B----4-:R-:W-:Y:S05]  /*3190*/  BRA `(.L_x_3003) ;  /* 0x0000000c00007947 */ /* 0x010fea0003800000 */
.L_x_3007:
[----:B------:R-:W4:Y:S02]  /*31a0*/  LDG.E.U16 R0, desc[UR36][R4.64] ;  /* 0x0000002404007981 */ /* 0x000f24000c1e1500 */
[----:B----4-:R-:W-:-:S05]  /*31b0*/  HADD2.F32 R0, -RZ, R0.H0_H0 ;  /* 0x20000000ff007230 */ /* 0x010fca0000004100 */
[----:B------:R-:W-:-:S04]  /*31c0*/  FMUL.FTZ R0, R0, 1 ;  /* 0x3f80000000007820 */ /* 0x000fc80000410000 */
[----:B------:R4:W0:Y:S02]  /*31d0*/  F2F.F64.F32 R30, R0 ;  /* 0x00000000001e7310 */ /* 0x0008240000201800 */
[----:B0---4-:R-:W-:Y:S05]  /*31e0*/  BRA `(.L_x_3003) ;  /* 0x0000000800ec7947 */ /* 0x011fea0003800000 */
.L_x_3006:
        /* <DEDUP_REMOVED lines=10> */
.L_x_3009:
[----:B------:R-:W4:Y:S02]  /*3290*/  LDG.E.U16 R4, desc[UR36][R4.64] ;  /* 0x0000002404047981 */ /* 0x000f24000c1e1500 */
[----:B----4-:R-:W-:-:S05]  /*32a0*/  HADD2.F32 R0, -RZ, R4.H0_H0 ;  /* 0x20000004ff007230 */ /* 0x010fca0000004100 */
[----:B------:R-:W-:-:S04]  /*32b0*/  FMUL.FTZ R0, R0, 1 ;  /* 0x3f80000000007820 */ /* 0x000fc80000410000 */
[----:B------:R0:W4:Y:S02]  /*32c0*/  F2F.F64.F32 R30, R0 ;  /* 0x00000000001e7310 */ /* 0x0001240000201800 */
[----:B0---4-:R-:W-:Y:S05]  /*32d0*/  BRA `(.L_x_3003) ;  /* 0x0000000800b07947 */ /* 0x011fea0003800000 */
.L_x_3008:
[----:B------:R0:W5:Y:S01]  /*32e0*/  LDG.E.64 R30, desc[UR36][R4.64] ;  /* 0x00000024041e7981 */ /* 0x000162000c1e1b00 */
[----:B------:R-:W-:Y:S05]  /*32f0*/  BRA `(.L_x_3003) ;  /* 0x0000000800a87947 */ /* 0x000fea0003800000 */
.L_x_2998:
        /* <DEDUP_REMOVED lines=13> */
.L_x_3012:
[----:B------:R0:W5:Y:S01]  /*33d0*/  LDG.E.64 R30, desc[UR36][R4.64] ;  /* 0x00000024041e7981 */ /* 0x000162000c1e1b00 */
[----:B------:R-:W-:Y:S05]  /*33e0*/  BRA `(.L_x_3003) ;  /* 0x00000008006c7947 */ /* 0x000fea0003800000 */
.L_x_3011:
        /* <DEDUP_REMOVED lines=25> */
[----:B------:R0:W4:Y:S02]  /*3580*/  F2F.F64.F32 R30, R3 ;  /* 0x00000003001e7310 */ /* 0x0001240000201800 */
[----:B0---4-:R-:W-:Y:S05]  /*3590*/  BRA `(.L_x_3003) ;  /* 0x0000000800007947 */ /* 0x011fea0003800000 */
.L_x_3014:
        /* <DEDUP_REMOVED lines=13> */
[----:B------:R0:W4:Y:S02]  /*3670*/  F2F.F64.F32 R30, R0 ;  /* 0x00000000001e7310 */ /* 0x0001240000201800 */
[----:B0---4-:R-:W-:Y:S05]  /*3680*/  BRA `(.L_x_3003) ;  /* 0x0000000400c47947 */ /* 0x011fea0003800000 */
.L_x_3013:
[----:B------:R-:W4:Y:S02]  /*3690*/  LDG.E.U16 R0, desc[UR36][R4.64] ;  /* 0x0000002404007981 */ /* 0x000f24000c1e1500 */
[----:B----4-:R-:W-:-:S04]  /*36a0*/  IMAD.U32 R0, R0, 0x10000, RZ ;  /* 0x0001000000007824 */ /* 0x010fc800078e00ff */
[----:B------:R-:W-:-:S04]  /*36b0*/  FMUL.FTZ R0, R0, 1 ;  /* 0x3f80000000007820 */ /* 0x000fc80000410000 */
[----:B------:R0:W4:Y:S02]  /*36c0*/  F2F.F64.F32 R30, R0 ;  /* 0x00000000001e7310 */ /* 0x0001240000201800 */
[----:B0---4-:R-:W-:Y:S05]  /*36d0*/  BRA `(.L_x_3003) ;  /* 0x0000000400b07947 */ /* 0x011fea0003800000 */
.L_x_3010:
        /* <DEDUP_REMOVED lines=9> */
[----:B----4-:R0:W4:Y:S02]  /*3770*/  I2F.F64.U16 R30, R4 ;  /* 0x00000004001e7312 */ /* 0x0101240000101800 */
[----:B0---4-:R-:W-:Y:S05]  /*3780*/  BRA `(.L_x_3003) ;  /* 0x0000000400847947 */ /* 0x011fea0003800000 */
.L_x_3017:
        /* <DEDUP_REMOVED lines=21> */
.L_x_3019:
[----:B------:R-:W-:Y:S05]  /*38e0*/  BSYNC.RECONVERGENT B0 ;  /* 0x0000000000007941 */ /* 0x000fea0003800200 */
.L_x_3018:
[----:B------:R-:W-:Y:S01]  /*38f0*/  IMAD.SHL.U32 R0, R0, 0x100000, RZ ;  /* 0x0010000000007824 */ /* 0x000fe200078e00ff */
[----:B------:R-:W-:-:S04]  /*3900*/  LEA R3, R3, 0x3b800000, 0x17 ;  /* 0x3b80000003037811 */ /* 0x000fc800078eb8ff */
[----:B------:R-:W-:-:S05]  /*3910*/  LOP3.LUT R0, R3, R0, R7, 0xfe, !PT ;  /* 0x0000000003007212 */ /* 0x000fca00078efe07 */
[----:B------:R-:W-:-:S04]  /*3920*/  FMUL.FTZ R0, R0, 1 ;  /* 0x3f80000000007820 */ /* 0x000fc80000410000 */
[----:B------:R0:W4:Y:S02]  /*3930*/  F2F.F64.F32 R30, R0 ;  /* 0x00000000001e7310 */ /* 0x0001240000201800 */
[----:B0---4-:R-:W-:Y:S05]  /*3940*/  BRA `(.L_x_3003) ;  /* 0x0000000400147947 */ /* 0x011fea0003800000 */
.L_x_3016:
        /* <DEDUP_REMOVED lines=21> */
.L_x_3021:
[----:B------:R-:W-:Y:S05]  /*3aa0*/  BSYNC.RECONVERGENT B0 ;  /* 0x0000000000007941 */ /* 0x000fea0003800200 */
.L_x_3020:
[----:B------:R-:W-:Y:S01]  /*3ab0*/  IMAD.SHL.U32 R0, R0, 0x200000, RZ ;  /* 0x0020000000007824 */ /* 0x000fe200078e00ff */
[----:B------:R-:W-:-:S04]  /*3ac0*/  LEA R3, R3, 0x37800000, 0x17 ;  /* 0x3780000003037811 */ /* 0x000fc800078eb8ff */
[----:B------:R-:W-:-:S05]  /*3ad0*/  LOP3.LUT R0, R3, R0, R7, 0xfe, !PT ;  /* 0x0000000003007212 */ /* 0x000fca00078efe07 */
[----:B------:R-:W-:-:S04]  /*3ae0*/  FMUL.FTZ R0, R0, 1 ;  /* 0x3f80000000007820 */ /* 0x000fc80000410000 */
[----:B------:R0:W4:Y:S02]  /*3af0*/  F2F.F64.F32 R30, R0 ;  /* 0x00000000001e7310 */ /* 0x0001240000201800 */
[----:B0---4-:R-:W-:Y:S05]  /*3b00*/  BRA `(.L_x_3003) ;  /* 0x0000000000a47947 */ /* 0x011fea0003800000 */
.L_x_3015:
        /* <DEDUP_REMOVED lines=16> */
[----:B------:R0:W4:Y:S02]  /*3c10*/  @P0 F2F.F64.F32 R30, R0 ;  /* 0x00000000001e0310 */ /* 0x0001240000201800 */
[----:B0---4-:R-:W-:Y:S05]  /*3c20*/  BRA `(.L_x_3003) ;  /* 0x00000000005c7947 */ /* 0x011fea0003800000 */
.L_x_3002:
        /* <DEDUP_REMOVED lines=16> */
.L_x_3024:
[----:B------:R-:W-:Y:S01]  /*3d30*/  CS2R R30, SRZ ;  /* 0x00000000001e7805 */ /* 0x000fe2000001ff00 */
[----:B------:R-:W-:Y:S06]  /*3d40*/  BRA `(.L_x_3003) ;  /* 0x0000000000147947 */ /* 0x000fec0003800000 */
.L_x_3023:
[----:B------:R-:W4:Y:S02]  /*3d50*/  LDG.E.64 R30, desc[UR36][R4.64] ;  /* 0x00000024041e7981 */ /* 0x000f24000c1e1b00 */
[----:B----4-:R-:W0:Y:S02]  /*3d60*/  I2F.F64.U64 R30, R30 ;  /* 0x0000001e001e7312 */ /* 0x010e240000301800 */
[----:B0-----:R-:W-:Y:S05]  /*3d70*/  BRA `(.L_x_3003) ;  /* 0x0000000000087947 */ /* 0x001fea0003800000 */
.L_x_3022:
[----:B------:R-:W4:Y:S02]  /*3d80*/  LDG.E R4, desc[UR36][R4.64] ;  /* 0x0000002404047981 */ /* 0x000f24000c1e1900 */
[----:B----4-:R4:W0:Y:S02]  /*3d90*/  I2F.F64.U32 R30, R4 ;  /* 0x00000004001e7312 */ /* 0x0108240000201800 */
.L_x_3003:
[----:B------:R-:W-:Y:S05]  /*3da0*/  BSYNC.RECONVERGENT B6 ;  /* 0x0000000000067941 */ /* 0x000fea0003800200 */
.L_x_2997:
[----:B------:R-:W-:-:S07]  /*3db0*/  VIADD R22, R22, 0x80 ;  /* 0x0000008016167836 */ /* 0x000fce0000000000 */
.L_x_2968:
[----:B------:R-:W-:Y:S05]  /*3dc0*/  BSYNC.RECONVERGENT B7 ;  /* 0x0000000000077941 */ /* 0x000fea0003800200 */
.L_x_2967:
        /* <DEDUP_REMOVED lines=26> */
.L_x_3031:
[----:B------:R-:W4:Y:S02]  /*3f70*/  LDG.E.U8 R4, desc[UR36][R4.64] ;  /* 0x0000002404047981 */ /* 0x000f24000c1e1100 */
[----:B----4-:R0:W1:Y:S02]  /*3f80*/  I2F.F64.U16 R18, R4 ;  /* 0x0000000400127312 */ /* 0x0100640000101800 */
[----:B01----:R-:W-:Y:S05]  /*3f90*/  BRA `(.L_x_3033) ;  /* 0x0000000c00647947 */ /* 0x003fea0003800000 */
.L_x_3030:
        /* <DEDUP_REMOVED lines=9> */
.L_x_3035:
[----:B------:R-:W4:Y:S02]  /*4030*/  LDG.E R4, desc[UR36][R4.64] ;  /* 0x0000002404047981 */ /* 0x000f24000c1e1900 */
[----:B----4-:R0:W1:Y:S02]  /*4040*/  I2F.F64 R18, R4 ;  /* 0x0000000400127312 */ /* 0x0100640000201c00 */
[----:B01----:R-:W-:Y:S05]  /*4050*/  BRA `(.L_x_3033) ;  /* 0x0000000c00347947 */ /* 0x003fea0003800000 */
.L_x_3034:
[----:B------:R-:W4:Y:S02]  /*4060*/  LDG.E.U16 R4, desc[UR36][R4.64] ;  /* 0x0000002404047981 */ /* 0x000f24000c1e1500 */
[----:B----4-:R0:W1:Y:S02]  /*4070*/  I2F.F64.S16 R18, R4 ;  /* 0x0000000400127312 */ /* 0x0100640000101c00 */
[----:B01----:R-:W-:Y:S05]  /*4080*/  BRA `(.L_x_3033) ;  /* 0x0000000c00287947 */ /* 0x003fea0003800000 */
.L_x_3029:
        /* <DEDUP_REMOVED lines=10> */
.L_x_3037:
[----:B------:R-:W4:Y:S02]  /*4130*/  LDG.E.U16 R0, desc[UR36][R4.64] ;  /* 0x0000002404007981 */ /* 0x000f24000c1e1500 */
[----:B----4-:R-:W-:-:S05]  /*4140*/  HADD2.F32 R0, -RZ, R0.H0_H0 ;  /* 0x20000000ff007230 */ /* 0x010fca0000004100 */
[----:B------:R-:W-:-:S04]  /*4150*/  FMUL.FTZ R0, R0, 1 ;  /* 0x3f80000000007820 */ /* 0x000fc80000410000 */
[----:B------:R0:W1:Y:S02]  /*4160*/  F2F.F64.F32 R18, R0 ;  /* 0x0000000000127310 */ /* 0x0000640000201800 */
[----:B01----:R-:W-:Y:S05]  /*4170*/  BRA `(.L_x_3033) ;  /* 0x0000000800ec7947 */ /* 0x003fea0003800000 */
.L_x_3036:
        /* <DEDUP_REMOVED lines=8> */
[----:B------:R-:W1:Y:S02]  /*4200*/  F2F.F64.F32 R18, R18 ;  /* 0x0000001200127310 */ /* 0x000e640000201800 */
[----:B-1----:R-:W-:Y:S05]  /*4210*/  BRA `(.L_x_3033) ;  /* 0x0000000800c47947 */ /* 0x002fea0003800000 */
.L_x_3039:
[----:B------:R-:W4:Y:S02]  /*4220*/  LDG.E.U16 R4, desc[UR36][R4.64] ;  /* 0x0000002404047981 */ /* 0x000f24000c1e1500 */
[----:B----4-:R-:W-:-:S05]  /*4230*/  HADD2.F32 R0, -RZ, R4.H0_H0 ;  /* 0x20000004ff007230 */ /* 0x010fca0000004100 */
[----:B------:R-:W-:-:S04]  /*4240*/  FMUL.FTZ R0, R0, 1 ;  /* 0x3f80000000007820 */ /* 0x000fc80000410000 */
[----:B------:R1:W4:Y:S02]  /*4250*/  F2F.F64.F32 R18, R0 ;  /* 0x0000000000127310 */ /* 0x0003240000201800 */
[----:B-1--4-:R-:W-:Y:S05]  /*4260*/  BRA `(.L_x_3033) ;  /* 0x0000000800b07947 */ /* 0x012fea0003800000 */
.L_x_3038:
[----:B------:R0:W5:Y:S01]  /*4270*/  LDG.E.64 R18, desc[UR36][R4.64] ;  /* 0x0000002404127981 */ /* 0x000162000c1e1b00 */
[----:B------:R-:W-:Y:S05]  /*4280*/  BRA `(.L_x_3033) ;  /* 0x0000000800a87947 */ /* 0x000fea0003800000 */
.L_x_3028:
        /* <DEDUP_REMOVED lines=13> */
.L_x_3042:
[----:B------:R1:W5:Y:S01]  /*4360*/  LDG.E.64 R18, desc[UR36][R4.64] ;  /* 0x0000002404127981 */ /* 0x000362000c1e1b00 */
[----:B------:R-:W-:Y:S05]  /*4370*/  BRA `(.L_x_3033) ;  /* 0x00000008006c7947 */ /* 0x000fea0003800000 */
.L_x_3041:
        /* <DEDUP_REMOVED lines=26> */
[----:B-1--4-:R-:W-:Y:S05]  /*4520*/  BRA `(.L_x_3033) ;  /* 0x0000000800007947 */ /* 0x012fea0003800000 */
.L_x_3044:
        /* <DEDUP_REMOVED lines=14> */
[----:B-1--4-:R-:W-:Y:S05]  /*4610*/  BRA `(.L_x_3033) ;  /* 0x0000000400c47947 */ /* 0x012fea0003800000 */
.L_x_3043:
[----:B------:R-:W4:Y:S02]  /*4620*/  LDG.E.U16 R0, desc[UR36][R4.64] ;  /* 0x0000002404007981 */ /* 0x000f24000c1e1500 */
[----:B----4-:R-:W-:-:S04]  /*4630*/  IMAD.U32 R0, R0, 0x10000, RZ ;  /* 0x0001000000007824 */ /* 0x010fc800078e00ff */
[----:B------:R-:W-:-:S04]  /*4640*/  FMUL.FTZ R0, R0, 1 ;  /* 0x3f80000000007820 */ /* 0x000fc80000410000 */
[----:B------:R1:W4:Y:S02]  /*4650*/  F2F.F64.F32 R18, R0 ;  /* 0x0000000000127310 */ /* 0x0003240000201800 */
[----:B-1--4-:R-:W-:Y:S05]  /*4660*/  BRA `(.L_x_3033) ;  /* 0x0000000400b07947 */ /* 0x012fea0003800000 */
.L_x_3040:
        /* <DEDUP_REMOVED lines=9> */
[----:B----4-:R0:W1:Y:S02]  /*4700*/  I2F.F64.U16 R18, R4 ;  /* 0x0000000400127312 */ /* 0x0100640000101800 */
[----:B01----:R-:W-:Y:S05]  /*4710*/  BRA `(.L_x_3033) ;  /* 0x0000000400847947 */ /* 0x003fea0003800000 */
.L_x_3047:
        /* <DEDUP_REMOVED lines=21> */
.L_x_3049:
[----:B------:R-:W-:Y:S05]  /*4870*/  BSYNC.RECONVERGENT B0 ;  /* 0x0000000000007941 */ /* 0x000fea0003800200 */
.L_x_3048:
[----:B------:R-:W-:Y:S01]  /*4880*/  IMAD.SHL.U32 R0, R0, 0x100000, RZ ;  /* 0x0010000000007824 */ /* 0x000fe200078e00ff */
[----:B------:R-:W-:-:S04]  /*4890*/  LEA R3, R3, 0x3b800000, 0x17 ;  /* 0x3b80000003037811 */ /* 0x000fc800078eb8ff */
[----:B------:R-:W-:-:S05]  /*48a0*/  LOP3.LUT R0, R3, R0, R7, 0xfe, !PT ;  /* 0x0000000003007212 */ /* 0x000fca00078efe07 */
[----:B------:R-:W-:-:S04]  /*48b0*/  FMUL.FTZ R0, R0, 1 ;  /* 0x3f80000000007820 */ /* 0x000fc80000410000 */
[----:B------:R0:W1:Y:S02]  /*48c0*/  F2F.F64.F32 R18, R0 ;  /* 0x0000000000127310 */ /* 0x0000640000201800 */
[----:B01----:R-:W-:Y:S05]  /*48d0*/  BRA `(.L_x_3033) ;  /* 0x0000000400147947 */ /* 0x003fea0003800000 */
.L_x_3046:
        /* <DEDUP_REMOVED lines=21> */
.L_x_3051:
[----:B------:R-:W-:Y:S05]  /*4a30*/  BSYNC.RECONVERGENT B0 ;  /* 0x0000000000007941 */ /* 0x000fea0003800200 */
.L_x_3050:
[----:B------:R-:W-:Y:S01]  /*4a40*/  IMAD.SHL.U32 R0, R0, 0x200000, RZ ;  /* 0x0020000000007824 */ /* 0x000fe200078e00ff */
[----:B------:R-:W-:-:S04]  /*4a50*/  LEA R3, R3, 0x37800000, 0x17 ;  /* 0x3780000003037811 */ /* 0x000fc800078eb8ff */
[----:B------:R-:W-:-:S05]  /*4a60*/  LOP3.LUT R0, R3, R0, R7, 0xfe, !PT ;  /* 0x0000000003007212 */ /* 0x000fca00078efe07 */
[----:B------:R-:W-:-:S04]  /*4a70*/  FMUL.FTZ R0, R0, 1 ;  /* 0x3f80000000007820 */ /* 0x000fc80000410000 */
[----:B------:R0:W1:Y:S02]  /*4a80*/  F2F.F64.F32 R18, R0 ;  /* 0x0000000000127310 */ /* 0x0000640000201800 */
[----:B01----:R-:W-:Y:S05]  /*4a90*/  BRA `(.L_x_3033) ;  /* 0x0000000000a47947 */ /* 0x003fea0003800000 */
.L_x_3045:
        /* <DEDUP_REMOVED lines=18> */
.L_x_3032:
        /* <DEDUP_REMOVED lines=16> */
.L_x_3054:
[----:B------:R-:W-:Y:S01]  /*4cc0*/  CS2R R18, SRZ ;  /* 0x0000000000127805 */ /* 0x000fe2000001ff00 */
[----:B------:R-:W-:Y:S06]  /*4cd0*/  BRA `(.L_x_3033) ;  /* 0x0000000000147947 */ /* 0x000fec0003800000 */
.L_x_3053:
[----:B------:R-:W4:Y:S02]  /*4ce0*/  LDG.E.64 R18, desc[UR36][R4.64] ;  /* 0x0000002404127981 */ /* 0x000f24000c1e1b00 */
[----:B----4-:R-:W4:Y:S02]  /*4cf0*/  I2F.F64.U64 R18, R18 ;  /* 0x0000001200127312 */ /* 0x010f240000301800 */
[----:B----4-:R-:W-:Y:S05]  /*4d00*/  BRA `(.L_x_3033) ;  /* 0x0000000000087947 */ /* 0x010fea0003800000 */
.L_x_3052:
[----:B------:R-:W4:Y:S02]  /*4d10*/  LDG.E R4, desc[UR36][R4.64] ;  /* 0x0000002404047981 */ /* 0x000f24000c1e1900 */
[----:B----4-:R4:W0:Y:S02]  /*4d20*/  I2F.F64.U32 R18, R4 ;  /* 0x0000000400127312 */ /* 0x0108240000201800 */
.L_x_3033:
[----:B------:R-:W-:Y:S05]  /*4d30*/  BSYNC.RECONVERGENT B6 ;  /* 0x0000000000067941 */ /* 0x000fea0003800200 */
.L_x_3027:
[----:B01--4-:R-:W0:Y:S01]  /*4d40*/  LDC.64 R4, c[0x0][0x3b0] ;  /* 0x0000ec00ff047b82 */ /* 0x013e220000000a00 */
        /* <DEDUP_REMOVED lines=19> */
.L_x_3059:
[----:B------:R-:W4:Y:S02]  /*4e80*/  LDG.E.U8 R4, desc[UR36][R4.64] ;  /* 0x0000002404047981 */ /* 0x000f24000c1e1100 */
[----:B----4-:R0:W1:Y:S02]  /*4e90*/  I2F.F64.U16 R28, R4 ;  /* 0x00000004001c7312 */ /* 0x0100640000101800 */
[----:B01----:R-:W-:Y:S05]  /*4ea0*/  BRA `(.L_x_3061) ;  /* 0x0000000c00647947 */ /* 0x003fea0003800000 */
.L_x_3058:
        /* <DEDUP_REMOVED lines=9> */
.L_x_3063:
[----:B------:R-:W4:Y:S02]  /*4f40*/  LDG.E R4, desc[UR36][R4.64] ;  /* 0x0000002404047981 */ /* 0x000f24000c1e1900 */
[----:B----4-:R0:W1:Y:S02]  /*4f50*/  I2F.F64 R28, R4 ;  /* 0x00000004001c7312 */ /* 0x0100640000201c00 */
[----:B01----:R-:W-:Y:S05]  /*4f60*/  BRA `(.L_x_3061) ;  /* 0x0000000c00347947 */ /* 0x003fea0003800000 */
.L_x_3062:
[----:B------:R-:W4:Y:S02]  /*4f70*/  LDG.E.U16 R4, desc[UR36][R4.64] ;  /* 0x0000002404047981 */ /* 0x000f24000c1e1500 */
[----:B----4-:R0:W1:Y:S02]  /*4f80*/  I2F.F64.S16 R28, R4 ;  /* 0x00000004001c7312 */ /* 0x0100640000101c00 */
[----:B01----:R-:W-:Y:S05]  /*4f90*/  BRA `(.L_x_3061) ;  /* 0x0000000c00287947 */ /* 0x003fea0003800000 */
.L_x_3057:
        /* <DEDUP_REMOVED lines=10> */
.L_x_3065:
[----:B------:R-:W4:Y:S02]  /*5040*/  LDG.E.U16 R0, desc[UR36][R4.64] ;  /* 0x0000002404007981 */ /* 0x000f24000c1e1500 */
[----:B----4-:R-:W-:-:S05]  /*5050*/  HADD2.F32 R0, -RZ, R0.H0_H0 ;  /* 0x20000000ff007230 */ /* 0x010fca0000004100 */
[----:B------:R-:W-:-:S04]  /*5060*/  FMUL.FTZ R0, R0, 1 ;  /* 0x3f80000000007820 */ /* 0x000fc80000410000 */
[----:B------:R0:W1:Y:S02]  /*5070*/  F2F.F64.F32 R28, R0 ;  /* 0x00000000001c7310 */ /* 0x0000640000201800 */
[----:B01----:R-:W-:Y:S05]  /*5080*/  BRA `(.L_x_3061) ;  /* 0x0000000800ec7947 */ /* 0x003fea0003800000 */
.L_x_3064:
        /* <DEDUP_REMOVED lines=10> */
.L_x_3067:
[----:B------:R-:W4:Y:S02]  /*5130*/  LDG.E.U16 R4, desc[UR36][R4.64] ;  /* 0x0000002404047981 */ /* 0x000f24000c1e1500 */
[----:B----4-:R-:W-:-:S05]  /*5140*/  HADD2.F32 R0, -RZ, R4.H0_H0 ;  /* 0x20000004ff007230 */ /* 0x010fca0000004100 */
[----:B------:R-:W-:-:S04]  /*5150*/  FMUL.FTZ R0, R0, 1 ;  /* 0x3f80000000007820 */ /* 0x000fc80000410000 */
[----:B------:R0:W1:Y:S02]  /*5160*/  F2F.F64.F32 R28, R0 ;  /* 0x00000000001c7310 */ /* 0x0000640000201800 */
[----:B01----:R-:W-:Y:S05]  /*5170*/  BRA `(.L_x_3061) ;  /* 0x0000000800b07947 */ /* 0x003fea0003800000 */
.L_x_3066:
[----:B------:R0:W5:Y:S01]  /*5180*/  LDG.E.64 R28, desc[UR36][R4.64] ;  /* 0x00000024041c7981 */ /* 0x000162000c1e1b00 */
[----:B------:R-:W-:Y:S05]  /*5190*/  BRA `(.L_x_3061) ;  /* 0x0000000800a87947 */ /* 0x000fea0003800000 */
.L_x_3056:
        /* <DEDUP_REMOVED lines=13> */
.L_x_3070:
[----:B------:R0:W5:Y:S01]  /*5270*/  LDG.E.64 R28, desc[UR36][R4.64] ;  /* 0x00000024041c7981 */ /* 0x000162000c1e1b00 */
[----:B------:R-:W-:Y:S05]  /*5280*/  BRA `(.L_x_3061) ;  /* 0x00000008006c7947 */ /* 0x000fea0003800000 */
.L_x_3069:
        /* <DEDUP_REMOVED lines=27> */
.L_x_3072:
        /* <DEDUP_REMOVED lines=15> */
.L_x_3071:
[----:B------:R-:W4:Y:S02]  /*5530*/  LDG.E.U16 R0, desc[UR36][R4.64] ;  /* 0x0000002404007981 */ /* 0x000f24000c1e1500 */
[----:B----4-:R-:W-:-:S04]  /*5540*/  IMAD.U32 R0, R0, 0x10000, RZ ;  /* 0x0001000000007824 */ /* 0x010fc800078e00ff */
[----:B------:R-:W-:-:S04]  /*5550*/  FMUL.FTZ R0, R0, 1 ;  /* 0x3f80000000007820 */ /* 0x000fc80000410000 */
[----:B------:R0:W1:Y:S02]  /*5560*/  F2F.F64.F32 R28, R0 ;  /* 0x00000000001c7310 */ /* 0x0000640000201800 */
[----:B01----:R-:W-:Y:S05]  /*5570*/  BRA `(.L_x_3061) ;  /* 0x0000000400b07947 */ /* 0x003fea0003800000 */
.L_x_3068:
        /* <DEDUP_REMOVED lines=11> */
.L_x_3075:
        /* <DEDUP_REMOVED lines=21> */
.L_x_3077:
[----:B------:R-:W-:Y:S05]  /*5780*/  BSYNC.RECONVERGENT B0 ;  /* 0x0000000000007941 */ /* 0x000fea0003800200 */
.L_x_3076:
[----:B------:R-:W-:Y:S01]  /*5790*/  IMAD.SHL.U32 R0, R0, 0x100000, RZ ;  /* 0x0010000000007824 */ /* 0x000fe200078e00ff */
[----:B------:R-:W-:-:S04]  /*57a0*/  LEA R3, R3, 0x3b800000, 0x17 ;  /* 0x3b80000003037811 */ /* 0x000fc800078eb8ff */
[----:B------:R-:W-:-:S05]  /*57b0*/  LOP3.LUT R0, R3, R0, R7, 0xfe, !PT ;  /* 0x0000000003007212 */ /* 0x000fca00078efe07 */
[----:B------:R-:W-:-:S04]  /*57c0*/  FMUL.FTZ R0, R0, 1 ;  /* 0x3f80000000007820 */ /* 0x000fc80000410000 */
[----:B------:R0:W1:Y:S02]  /*57d0*/  F2F.F64.F32 R28, R0 ;  /* 0x00000000001c7310 */ /* 0x0000640000201800 */
[----:B01----:R-:W-:Y:S05]  /*57e0*/  BRA `(.L_x_3061) ;  /* 0x0000000400147947 */ /* 0x003fea0003800000 */
.L_x_3074:
        /* <DEDUP_REMOVED lines=21> */
.L_x_3079:
[----:B------:R-:W-:Y:S05]  /*5940*/  BSYNC.RECONVERGENT B0 ;  /* 0x0000000000007941 */ /* 0x000fea0003800200 */
.L_x_3078:
[----:B------:R-:W-:Y:S01]  /*5950*/  IMAD.SHL.U32 R0, R0, 0x200000, RZ ;  /* 0x0020000000007824 */ /* 0x000fe200078e00ff */
[----:B------:R-:W-:-:S04]  /*5960*/  LEA R3, R3, 0x37800000, 0x17 ;  /* 0x3780000003037811 */ /* 0x000fc800078eb8ff */
[----:B------:R-:W-:-:S05]  /*5970*/  LOP3.LUT R0, R3, R0, R7, 0xfe, !PT ;  /* 0x0000000003007212 */ /* 0x000fca00078efe07 */
[----:B------:R-:W-:-:S04]  /*5980*/  FMUL.FTZ R0, R0, 1 ;  /* 0x3f80000000007820 */ /* 0x000fc80000410000 */
[----:B------:R0:W1:Y:S02]  /*5990*/  F2F.F64.F32 R28, R0 ;  /* 0x00000000001c7310 */ /* 0x0000640000201800 */
[----:B01----:R-:W-:Y:S05]  /*59a0*/  BRA `(.L_x_3061) ;  /* 0x0000000000a47947 */ /* 0x003fea0003800000 */
.L_x_3073:
        /* <DEDUP_REMOVED lines=17> */
[----:B-1--4-:R-:W-:Y:S05]  /*5ac0*/  BRA `(.L_x_3061) ;  /* 0x00000000005c7947 */ /* 0x012fea0003800000 */
.L_x_3060:
        /* <DEDUP_REMOVED lines=16> */
.L_x_3082:
[----:B------:R-:W-:Y:S01]  /*5bd0*/  CS2R R28, SRZ ;  /* 0x00000000001c7805 */ /* 0x000fe2000001ff00 */
[----:B------:R-:W-:Y:S06]  /*5be0*/  BRA `(.L_x_3061) ;  /* 0x0000000000147947 */ /* 0x000fec0003800000 */
.L_x_3081:
[----:B------:R-:W4:Y:S02]  /*5bf0*/  LDG.E.64 R28, desc[UR36][R4.64] ;  /* 0x00000024041c7981 */ /* 0x000f24000c1e1b00 */
[----:B----4-:R-:W1:Y:S02]  /*5c00*/  I2F.F64.U64 R28, R28 ;  /* 0x0000001c001c7312 */ /* 0x010e640000301800 */
[----:B-1----:R-:W-:Y:S05]  /*5c10*/  BRA `(.L_x_3061) ;  /* 0x0000000000087947 */ /* 0x002fea0003800000 */
.L_x_3080:
[----:B------:R-:W4:Y:S02]  /*5c20*/  LDG.E R4, desc[UR36][R4.64] ;  /* 0x0000002404047981 */ /* 0x000f24000c1e1900 */
[----:B----4-:R1:W4:Y:S02]  /*5c30*/  I2F.F64.U32 R28, R4 ;  /* 0x00000004001c7312 */ /* 0x0103240000201800 */
.L_x_3061:
[----:B------:R-:W-:Y:S05]  /*5c40*/  BSYNC.RECONVERGENT B6 ;  /* 0x0000000000067941 */ /* 0x000fea0003800200 */
.L_x_3055:
[----:B------:R-:W-:-:S07]  /*5c50*/  VIADD R22, R22, 0x80 ;  /* 0x0000008016167836 */ /* 0x000fce0000000000 */
.L_x_3026:
[----:B------:R-:W-:Y:S05]  /*5c60*/  BSYNC.RECONVERGENT B7 ;  /* 0x0000000000077941 */ /* 0x000fea0003800200 */
.L_x_3025:
        /* <DEDUP_REMOVED lines=26> */
.L_x_3089:
[----:B------:R-:W4:Y:S02]  /*5e10*/  LDG.E.U8 R4, desc[UR36][R4.64] ;  /* 0x0000002404047981 */ /* 0x000f24000c1e1100 */
[----:B----4-:R0:W1:Y:S02]  /*5e20*/  I2F.F64.U16 R16, R4 ;  /* 0x0000000400107312 */ /* 0x0100640000101800 */
[----:B01----:R-:W-:Y:S05]  /*5e30*/  BRA `(.L_x_3091) ;  /* 0x0000000c00647947 */ /* 0x003fea0003800000 */
.L_x_3088:
        /* <DEDUP_REMOVED lines=9> */
.L_x_3093:
[----:B------:R-:W4:Y:S02]  /*5ed0*/  LDG.E R4, desc[UR36][R4.64] ;  /* 0x0000002404047981 */ /* 0x000f24000c1e1900 */
[----:B----4-:R0:W1:Y:S02]  /*5ee0*/  I2F.F64 R16, R4 ;  /* 0x0000000400107312 */ /* 0x0100640000201c00 */
[----:B01----:R-:W-:Y:S05]  /*5ef0*/  BRA `(.L_x_3091) ;  /* 0x0000000c00347947 */ /* 0x003fea0003800000 */
.L_x_3092:
[----:B------:R-:W4:Y:S02]  /*5f00*/  LDG.E.U16 R4, desc[UR36][R4.64] ;  /* 0x0000002404047981 */ /* 0x000f24000c1e1500 */
[----:B----4-:R0:W1:Y:S02]  /*5f10*/  I2F.F64.S16 R16, R4 ;  /* 0x0000000400107312 */ /* 0x0100640000101c00 */
[----:B01----:R-:W-:Y:S05]  /*5f20*/  BRA `(.L_x_3091) ;  /* 0x0000000c00287947 */ /* 0x003fea0003800000 */
.L_x_3087:
        /* <DEDUP_REMOVED lines=10> */
.L_x_3095:
[----:B------:R-:W4:Y:S02]  /*5fd0*/  LDG.E.U16 R0, desc[UR36][R4.64] ;  /* 0x0000002404007981 */ /* 0x000f24000c1e1500 */
[----:B----4-:R-:W-:-:S05]  /*5fe0*/  HADD2.F32 R0, -RZ, R0.H0_H0 ;  /* 0x20000000ff007230 */ /* 0x010fca0000004100 */
[----:B------:R-:W-:-:S04]  /*5ff0*/  FMUL.FTZ R0, R0, 1 ;  /* 0x3f80000000007820 */ /* 0x000fc80000410000 */
[----:B------:R1:W4:Y:S02]  /*6000*/  F2F.F64.F32 R16, R0 ;  /* 0x0000000000107310 */ /* 0x0003240000201800 */
[----:B-1--4-:R-:W-:Y:S05]  /*6010*/  BRA `(.L_x_3091) ;  /* 0x0000000800ec7947 */ /* 0x012fea0003800000 */
.L_x_3094:
        /* <DEDUP_REMOVED lines=10> */
.L_x_3097:
[----:B------:R-:W4:Y:S02]  /*60c0*/  LDG.E.U16 R4, desc[UR36][R4.64] ;  /* 0x0000002404047981 */ /* 0x000f24000c1e1500 */
[----:B----4-:R-:W-:-:S05]  /*60d0*/  HADD2.F32 R0, -RZ, R4.H0_H0 ;  /* 0x20000004ff007230 */ /* 0x010fca0000004100 */
[----:B------:R-:W-:-:S04]  /*60e0*/  FMUL.FTZ R0, R0, 1 ;  /* 0x3f80000000007820 */ /* 0x000fc80000410000 */
[----:B------:R1:W4:Y:S02]  /*60f0*/  F2F.F64.F32 R16, R0 ;  /* 0x0000000000107310 */ /* 0x0003240000201800 */
[----:B-1--4-:R-:W-:Y:S05]  /*6100*/  BRA `(.L_x_3091) ;  /* 0x0000000800b07947 */ /* 0x012fea0003800000 */
.L_x_3096:
[----:B------:R0:W5:Y:S01]  /*6110*/  LDG.E.64 R16, desc[UR36][R4.64] ;  /* 0x0000002404107981 */ /* 0x000162000c1e1b00 */
[----:B------:R-:W-:Y:S05]  /*6120*/  BRA `(.L_x_3091) ;  /* 0x0000000800a87947 */ /* 0x000fea0003800000 */
.L_x_3086:
        /* <DEDUP_REMOVED lines=13> */
.L_x_3100:
[----:B------:R1:W5:Y:S01]  /*6200*/  LDG.E.64 R16, desc[UR36][R4.64] ;  /* 0x0000002404107981 */ /* 0x000362000c1e1b00 */
[----:B------:R-:W-:Y:S05]  /*6210*/  BRA `(.L_x_3091) ;  /* 0x00000008006c7947 */ /* 0x000fea0003800000 */
.L_x_3099:
        /* <DEDUP_REMOVED lines=25> */
[----:B------:R4:W0:Y:S02]  /*63b0*/  F2F.F64.F32 R16, R3 ;  /* 0x0000000300107310 */ /* 0x0008240000201800 */
[----:B0---4-:R-:W-:Y:S05]  /*63c0*/  BRA `(.L_x_3091) ;  /* 0x0000000800007947 */ /* 0x011fea0003800000 */
.L_x_3102:
        /* <DEDUP_REMOVED lines=13> */
[----:B------:R4:W0:Y:S02]  /*64a0*/  F2F.F64.F32 R16, R0 ;  /* 0x0000000000107310 */ /* 0x0008240000201800 */
[----:B0---4-:R-:W-:Y:S05]  /*64b0*/  BRA `(.L_x_3091) ;  /* 0x0000000400c47947 */ /* 0x011fea0003800000 */
.L_x_3101:
[----:B------:R-:W4:Y:S02]  /*64c0*/  LDG.E.U16 R0, desc[UR36][R4.64] ;  /* 0x0000002404007981 */ /* 0x000f24000c1e1500 */
[----:B----4-:R-:W-:-:S04]  /*64d0*/  IMAD.U32 R0, R0, 0x10000, RZ ;  /* 0x0001000000007824 */ /* 0x010fc800078e00ff */
[----:B------:R-:W-:-:S04]  /*64e0*/  FMUL.FTZ R0, R0, 1 ;  /* 0x3f80000000007820 */ /* 0x000fc80000410000 */
[----:B------:R4:W0:Y:S02]  /*64f0*/  F2F.F64.F32 R16, R0 ;  /* 0x0000000000107310 */ /* 0x0008240000201800 */
[----:B0---4-:R-:W-:Y:S05]  /*6500*/  BRA `(.L_x_3091) ;  /* 0x0000000400b07947 */ /* 0x011fea0003800000 */
.L_x_3098:
        /* <DEDUP_REMOVED lines=11> */
.L_x_3105:
        /* <DEDUP_REMOVED lines=21> */
.L_x_3107:
[----:B------:R-:W-:Y:S05]  /*6710*/  BSYNC.RECONVERGENT B0 ;  /* 0x0000000000007941 */ /* 0x000fea0003800200 */
.L_x_3106:
[----:B------:R-:W-:Y:S01]  /*6720*/  IMAD.SHL.U32 R0, R0, 0x100000, RZ ;  /* 0x0010000000007824 */ /* 0x000fe200078e00ff */
[----:B------:R-:W-:-:S04]  /*6730*/  LEA R3, R3, 0x3b800000, 0x17 ;  /* 0x3b80000003037811 */ /* 0x000fc800078eb8ff */
[----:B------:R-:W-:-:S05]  /*6740*/  LOP3.LUT R0, R3, R0, R7, 0xfe, !PT ;  /* 0x0000000003007212 */ /* 0x000fca00078efe07 */
[----:B------:R-:W-:-:S04]  /*6750*/  FMUL.FTZ R0, R0, 1 ;  /* 0x3f80000000007820 */ /* 0x000fc80000410000 */
[----:B------:R0:W1:Y:S02]  /*6760*/  F2F.F64.F32 R16, R0 ;  /* 0x0000000000107310 */ /* 0x0000640000201800 */
[----:B01----:R-:W-:Y:S05]  /*6770*/  BRA `(.L_x_3091) ;  /* 0x0000000400147947 */ /* 0x003fea0003800000 */
.L_x_3104:
        /* <DEDUP_REMOVED lines=21> */
.L_x_3109:
[----:B------:R-:W-:Y:S05]  /*68d0*/  BSYNC.RECONVERGENT B0 ;  /* 0x0000000000007941 */ /* 0x000fea0003800200 */
.L_x_3108:
[----:B------:R-:W-:Y:S01]  /*68e0*/  IMAD.SHL.U32 R0, R0, 0x200000, RZ ;  /* 0x0020000000007824 */ /* 0x000fe200078e00ff */
[----:B------:R-:W-:-:S04]  /*68f0*/  LEA R3, R3, 0x37800000, 0x17 ;  /* 0x3780000003037811 */ /* 0x000fc800078eb8ff */
[----:B------:R-:W-:-:S05]  /*6900*/  LOP3.LUT R0, R3, R0, R7, 0xfe, !PT ;  /* 0x0000000003007212 */ /* 0x000fca00078efe07 */
[----:B------:R-:W-:-:S04]  /*6910*/  FMUL.FTZ R0, R0, 1 ;  /* 0x3f80000000007820 */ /* 0x000fc80000410000 */
[----:B------:R0:W1:Y:S02]  /*6920*/  F2F.F64.F32 R16, R0 ;  /* 0x0000000000107310 */ /* 0x0000640000201800 */
[----:B01----:R-:W-:Y:S05]  /*6930*/  BRA `(.L_x_3091) ;  /* 0x0000000000a47947 */ /* 0x003fea0003800000 */
.L_x_3103:
        /* <DEDUP_REMOVED lines=18> */
.L_x_3090:
        /* <DEDUP_REMOVED lines=16> */
.L_x_3112:
[----:B------:R-:W-:Y:S01]  /*6b60*/  CS2R R16, SRZ ;  /* 0x0000000000107805 */ /* 0x000fe2000001ff00 */
[----:B------:R-:W-:Y:S06]  /*6b70*/  BRA `(.L_x_3091) ;  /* 0x0000000000147947 */ /* 0x000fec0003800000 */
.L_x_3111:
[----:B------:R-:W4:Y:S02]  /*6b80*/  LDG.E.64 R16, desc[UR36][R4.64] ;  /* 0x0000002404107981 */ /* 0x000f24000c1e1b00 */
[----:B----4-:R-:W0:Y:S02]  /*6b90*/  I2F.F64.U64 R16, R16 ;  /* 0x0000001000107312 */ /* 0x010e240000301800 */
[----:B0-----:R-:W-:Y:S05]  /*6ba0*/  BRA `(.L_x_3091) ;  /* 0x0000000000087947 */ /* 0x001fea0003800000 */
.L_x_3110:
[----:B------:R-:W4:Y:S02]  /*6bb0*/  LDG.E R4, desc[UR36][R4.64] ;  /* 0x0000002404047981 */ /* 0x000f24000c1e1900 */
[----:B----4-:R4:W0:Y:S02]  /*6bc0*/  I2F.F64.U32 R16, R4 ;  /* 0x0000000400107312 */ /* 0x0108240000201800 */
.L_x_3091:
[----:B------:R-:W-:Y:S05]  /*6bd0*/  BSYNC.RECONVERGENT B6 ;  /* 0x0000000000067941 */ /* 0x000fea0003800200 */
.L_x_3085:
[----:B01--4-:R-:W0:Y:S01]  /*6be0*/  LDC.64 R4, c[0x0][0x3b0] ;  /* 0x0000ec00ff047b82 */ /* 0x013e220000000a00 */
        /* <DEDUP_REMOVED lines=18> */
.L_x_3116:
[----:B------:R-:W4:Y:S02]  /*6d10*/  LDG.E.U8 R4, desc[UR36][R4.64] ;  /* 0x0000002404047981 */ /* 0x000f24000c1e1100 */
[----:B----4-:R0:W1:Y:S02]  /*6d20*/  I2F.F64.U16 R26, R4 ;  /* 0x00000004001a7312 */ /* 0x0100640000101800 */
[----:B01----:R-:W-:Y:S05]  /*6d30*/  BRA `(.L_x_3084) ;  /* 0x0000000c00587947 */ /* 0x003fea0003800000 */
.L_x_3115:
        /* <DEDUP_REMOVED lines=9> */
.L_x_3119:
[----:B------:R-:W4:Y:S02]  /*6dd0*/  LDG.E R4, desc[UR36][R4.64] ;  /* 0x0000002404047981 */ /* 0x000f24000c1e1900 */
[----:B----4-:R0:W1:Y:S02]  /*6de0*/  I2F.F64 R26, R4 ;  /* 0x00000004001a7312 */ /* 0x0100640000201c00 */
[----:B01----:R-:W-:Y:S05]  /*6df0*/  BRA `(.L_x_3084) ;  /* 0x0000000c00287947 */ /* 0x003fea0003800000 */
.L_x_3118:
[----:B------:R-:W4:Y:S02]  /*6e00*/  LDG.E.U16 R4, desc[UR36][R4.64] ;  /* 0x0000002404047981 */ /* 0x000f24000c1e1500 */
[----:B----4-:R0:W1:Y:S02]  /*6e10*/  I2F.F64.S16 R26, R4 ;  /* 0x00000004001a7312 */ /* 0x0100640000101c00 */
[----:B01----:R-:W-:Y:S05]  /*6e20*/  BRA `(.L_x_3084) ;  /* 0x0000000c001c7947 */ /* 0x003fea0003800000 */
.L_x_3114:
        /* <DEDUP_REMOVED lines=10> */
.L_x_3121:
[----:B------:R-:W4:Y:S02]  /*6ed0*/  LDG.E.U16 R0, desc[UR36][R4.64] ;  /* 0x0000002404007981 */ /* 0x000f24000c1e1500 */
[----:B----4-:R-:W-:-:S05]  /*6ee0*/  HADD2.F32 R0, -RZ, R0.H0_H0 ;  /* 0x20000000ff007230 */ /* 0x010fca0000004100 */
[----:B------:R-:W-:-:S04]  /*6ef0*/  FMUL.FTZ R0, R0, 1 ;  /* 0x3f80000000007820 */ /* 0x000fc80000410000 */
[----:B------:R0:W1:Y:S02]  /*6f00*/  F2F.F64.F32 R26, R0 ;  /* 0x00000000001a7310 */ /* 0x0000640000201800 */
[----:B01----:R-:W-:Y:S05]  /*6f10*/  BRA `(.L_x_3084) ;  /* 0x0000000800e07947 */ /* 0x003fea0003800000 */
.L_x_3120:
        /* <DEDUP_REMOVED lines=10> */
.L_x_3123:
[----:B------:R-:W4:Y:S02]  /*6fc0*/  LDG.E.U16 R4, desc[UR36][R4.64] ;  /* 0x0000002404047981 */ /* 0x000f24000c1e1500 */
[----:B----4-:R-:W-:-:S05]  /*6fd0*/  HADD2.F32 R0, -RZ, R4.H0_H0 ;  /* 0x20000004ff007230 */ /* 0x010fca0000004100 */
[----:B------:R-:W-:-:S04]  /*6fe0*/  FMUL.FTZ R0, R0, 1 ;  /* 0x3f80000000007820 */ /* 0x000fc80000410000 */
[----:B------:R0:W1:Y:S02]  /*6ff0*/  F2F.F64.F32 R26, R0 ;  /* 0x00000000001a7310 */ /* 0x0000640000201800 */
[----:B01----:R-:W-:Y:S05]  /*7000*/  BRA `(.L_x_3084) ;  /* 0x0000000800a47947 */ /* 0x003fea0003800000 */
.L_x_3122:
[----:B------:R0:W5:Y:S01]  /*7010*/  LDG.E.64 R26, desc[UR36][R4.64] ;  /* 0x00000024041a7981 */ /* 0x000162000c1e1b00 */
[----:B------:R-:W-:Y:S05]  /*7020*/  BRA `(.L_x_3084) ;  /* 0x00000008009c7947 */ /* 0x000fea0003800000 */
.L_x_3113:
        /* <DEDUP_REMOVED lines=13> */
.L_x_3126:
[----:B------:R0:W5:Y:S01]  /*7100*/  LDG.E.64 R26, desc[UR36][R4.64] ;  /* 0x00000024041a7981 */ /* 0x000162000c1e1b00 */
[----:B------:R-:W-:Y:S05]  /*7110*/  BRA `(.L_x_3084) ;  /* 0x0000000800607947 */ /* 0x000fea0003800000 */
.L_x_3125:
        /* <DEDUP_REMOVED lines=27> */
.L_x_3128:
        /* <DEDUP_REMOVED lines=15> */
.L_x_3127:
[----:B------:R-:W4:Y:S02]  /*73c0*/  LDG.E.U16 R0, desc[UR36][R4.64] ;  /* 0x0000002404007981 */ /* 0x000f24000c1e1500 */
[----:B----4-:R-:W-:-:S04]  /*73d0*/  IMAD.U32 R0, R0, 0x10000, RZ ;  /* 0x0001000000007824 */ /* 0x010fc800078e00ff */
[----:B------:R-:W-:-:S04]  /*73e0*/  FMUL.FTZ R0, R0, 1 ;  /* 0x3f80000000007820 */ /* 0x000fc80000410000 */
[----:B------:R0:W1:Y:S02]  /*73f0*/  F2F.F64.F32 R26, R0 ;  /* 0x00000000001a7310 */ /* 0x0000640000201800 */
[----:B01----:R-:W-:Y:S05]  /*7400*/  BRA `(.L_x_3084) ;  /* 0x0000000400a47947 */ /* 0x003fea0003800000 */
.L_x_3124:
        /* <DEDUP_REMOVED lines=11> */
.L_x_3131:
[----:B------:R-:W4:Y:S02]  /*74c0*/  LDG.E.U8 R4, desc[UR36][R4.64] ;  /* 0x0000002404047981 */ /* 0x000f24000c1e1100 */
        /* <DEDUP_REMOVED lines=19> */
.L_x_3133:
[----:B------:R-:W-:Y:S05]  /*7600*/  BSYNC.RECONVERGENT B0 ;  /* 0x0000000000007941 */ /* 0x000fea0003800200 */
.L_x_3132:
[----:B------:R-:W-:Y:S01]  /*7610*/  IMAD.SHL.U32 R0, R0, 0x100000, RZ ;  /* 0x0010000000007824 */ /* 0x000fe200078e00ff */
[----:B------:R-:W-:-:S04]  /*7620*/  LEA R3, R3, 0x3b800000, 0x17 ;  /* 0x3b80000003037811 */ /* 0x000fc800078eb8ff */
[----:B------:R-:W-:-:S05]  /*7630*/  LOP3.LUT R0, R3, R0, R7, 0xfe, !PT ;  /* 0x0000000003007212 */ /* 0x000fca00078efe07 */
[----:B------:R-:W-:-:S04]  /*7640*/  FMUL.FTZ R0, R0, 1 ;  /* 0x3f80000000007820 */ /* 0x000fc80000410000 */
[----:B------:R0:W1:Y:S02]  /*7650*/  F2F.F64.F32 R26, R0 ;  /* 0x00000000001a7310 */ /* 0x0000640000201800 */
[----:B01----:R-:W-:Y:S05]  /*7660*/  BRA `(.L_x_3084) ;  /* 0x00000004000c7947 */ /* 0x003fea0003800000 */
.L_x_3130:
        /* <DEDUP_REMOVED lines=20> */
.L_x_3135:
[----:B------:R-:W-:Y:S05]  /*77b0*/  BSYNC.RECONVERGENT B0 ;  /* 0x0000000000007941 */ /* 0x000fea0003800200 */
.L_x_3134:
[----:B------:R-:W-:Y:S01]  /*77c0*/  IMAD.SHL.U32 R0, R0, 0x200000, RZ ;  /* 0x0020000000007824 */ /* 0x000fe200078e00ff */
[----:B------:R-:W-:-:S04]  /*77d0*/  LEA R3, R3, 0x37800000, 0x17 ;  /* 0x3780000003037811 */ /* 0x000fc800078eb8ff */
[----:B------:R-:W-:-:S05]  /*77e0*/  LOP3.LUT R0, R3, R0, R7, 0xfe, !PT ;  /* 0x0000000003007212 */ /* 0x000fca00078efe07 */
[----:B------:R-:W-:-:S04]  /*77f0*/  FMUL.FTZ R0, R0, 1 ;  /* 0x3f80000000007820 */ /* 0x000fc80000410000 */
[----:B------:R0:W1:Y:S02]  /*7800*/  F2F.F64.F32 R26, R0 ;  /* 0x00000000001a7310 */ /* 0x0000640000201800 */
[----:B01----:R-:W-:Y:S05]  /*7810*/  BRA `(.L_x_3084) ;  /* 0x0000000000a07947 */ /* 0x003fea0003800000 */
.L_x_3129:
        /* <DEDUP_REMOVED lines=18> */
.L_x_3117:
        /* <DEDUP_REMOVED lines=16> */
.L_x_3138:
[----:B------:R-:W-:Y:S05]  /*7a40*/  BRA `(.L_x_3084) ;  /* 0x0000000000147947 */ /* 0x000fea0003800000 */
.L_x_3137:
[----:B------:R-:W4:Y:S02]  /*7a50*/  LDG.E.64 R26, desc[UR36][R4.64] ;  /* 0x00000024041a7981 */ /* 0x000f24000c1e1b00 */
[----:B----4-:R-:W0:Y:S02]  /*7a60*/  I2F.F64.U64 R26, R26 ;  /* 0x0000001a001a7312 */ /* 0x010e240000301800 */
[----:B0-----:R-:W-:Y:S05]  /*7a70*/  BRA `(.L_x_3084) ;  /* 0x0000000000087947 */ /* 0x001fea0003800000 */
.L_x_3136:
[----:B------:R-:W4:Y:S02]  /*7a80*/  LDG.E R4, desc[UR36][R4.64] ;  /* 0x0000002404047981 */ /* 0x000f24000c1e1900 */
[----:B----4-:R0:W1:Y:S02]  /*7a90*/  I2F.F64.U32 R26, R4 ;  /* 0x00000004001a7312 */ /* 0x0100640000201800 */
.L_x_3084:
[----:B------:R-:W-:Y:S05]  /*7aa0*/  BSYNC.RECONVERGENT B7 ;  /* 0x0000000000077941 */ /* 0x000fea0003800200 */
.L_x_3083:
[----:B------:R-:W0:Y:S01]  /*7ab0*/  LDCU.64 UR4, c[0x0][0x388] ;  /* 0x00007100ff0477ac */ /* 0x000e220008000a00 */
[----:B------:R-:W2:Y:S01]  /*7ac0*/  LDC.U8 R22, c[0x0][0x3c8] ;  /* 0x0000f200ff167b82 */ /* 0x000ea20000000000 */
[----:B------:R-:W-:Y:S04]  /*7ad0*/  BSSY.RECONVERGENT B7, `(.L_x_3139) ;  /* 0x0000401000077945 */ /* 0x000fe80003800200 */
[----:B------:R-:W-:Y:S01]  /*7ae0*/  BSSY.RELIABLE B6, `(.L_x_3140) ;  /* 0x00002c5000067945 */ /* 0x000fe20003800100 */
[----:B------:R-:W3:Y:S01]  /*7af0*/  LDCU.64 UR6, c[0x0][0x390] ;  /* 0x00007200ff0677ac */ /* 0x000ee20008000a00 */
[----:B0----5:R-:W1:Y:S02]  /*7b00*/  DSETP.GTU.AND P1, PT, R30, UR4, PT ;  /* 0x000000041e007e2a */ /* 0x021e64000bf2c000 */
[----:B-1--4-:R-:W-:-:S02]  /*7b10*/  FSEL R4, R24, RZ, P1 ;  /* 0x000000ff18047208 */ /* 0x012fc40000800000 */
[----:B------:R-:W-:Y:S02]  /*7b20*/  FSEL R24, R25, RZ, P1 ;  /* 0x000000ff19187208 */ /* 0x000fe40000800000 */
[----:B------:R-:W-:-:S15]  /*7b30*/  ISETP.GE.AND P1, PT, R2, R23, PT ;  /* 0x000000170200720c */ /* 0x000fde0003f26270 */
[----:B------:R-:W-:-:S15]  /*7b40*/  NOP ;  /* 0x0000000000007918 */ /* 0x000fde0000000000 */
[----:B------:R-:W-:-:S15]  /*7b50*/  NOP ;  /* 0x0000000000007918 */ /* 0x000fde0000000000 */
[----:B------:R-:W-:-:S13]  /*7b60*/  NOP ;  /* 0x0000000000007918 */ /* 0x000fda0000000000 */
[----:B--2---:R-:W3:Y:S02]  /*7b70*/  DSETP.GTU.AND P6, PT, R34, UR4, PT ;  /* 0x0000000422007e2a */ /* 0x004ee4000bfcc000 */
[----:B---3--:R-:W-:Y:S02]  /*7b80*/  FSEL R5, R36, RZ, P6 ;  /* 0x000000ff24057208 */ /* 0x008fe40003000000 */
[----:B------:R-:W-:-:S15]  /*7b90*/  FSEL R36, R37, RZ, P6 ;  /* 0x000000ff25247208 */ /* 0x000fde0003000000 */
[----:B------:R-:W-:-:S15]  /*7ba0*/  NOP ;  /* 0x0000000000007918 */ /* 0x000fde0000000000 */
[----:B------:R-:W-:-:S15]  /*7bb0*/  NOP ;  /* 0x0000000000007918 */ /* 0x000fde0000000000 */
[----:B------:R-:W-:-:S15]  /*7bc0*/  NOP ;  /* 0x0000000000007918 */ /* 0x000fde0000000000 */
[----:B------:R-:W0:Y:S02]  /*7bd0*/  DSETP.GTU.AND P5, PT, R26, UR4, PT ;  /* 0x000000041a007e2a */ /* 0x000e24000bfac000 */
[----:B0-----:R-:W-:Y:S02]  /*7be0*/  FSEL R0, R16, RZ, P5 ;  /* 0x000000ff10007208 */ /* 0x001fe40002800000 */
[----:B------:R-:W-:-:S15]  /*7bf0*/  FSEL R16, R17, RZ, P5 ;  /* 0x000000ff11107208 */ /* 0x000fde0002800000 */
[----:B------:R-:W-:-:S15]  /*7c00*/  NOP ;  /* 0x0000000000007918 */ /* 0x000fde0000000000 */
[----:B------:R-:W-:-:S15]  /*7c10*/  NOP ;  /* 0x0000000000007918 */ /* 0x000fde0000000000 */
[----:B------:R-:W-:-:S15]  /*7c20*/  NOP ;  /* 0x0000000000007918 */ /* 0x000fde0000000000 */
[----:B------:R-:W0:Y:S02]  /*7c30*/  DSETP.GE.AND P0, PT, R34, UR6, PT ;  /* 0x0000000622007e2a */ /* 0x000e24000bf06000 */
[----:B0-----:R-:W-:Y:S02]  /*7c40*/  FSEL R6, R5, RZ, !P0 ;  /* 0x000000ff05067208 */ /* 0x001fe40004000000 */
[----:B------:R-:W-:-:S15]  /*7c50*/  FSEL R5, R36, RZ, !P0 ;  /* 0x000000ff24057208 */ /* 0x000fde0004000000 */
        /* <DEDUP_REMOVED lines=11> */
[----:B------:R-:W-:-:S03]  /*7d10*/  FSEL R17, R16, RZ, !P6 ;  /* 0x000000ff10117208 */ /* 0x000fc60007000000 */
[----:B------:R-:W-:-:S15]  /*7d20*/  IMAD.MOV.U32 R16, RZ, RZ, R0 ;  /* 0x000000ffff107224 */ /* 0x000fde00078e0000 */
[----:B------:R-:W-:-:S15]  /*7d30*/  NOP ;  /* 0x0000000000007918 */ /* 0x000fde0000000000 */
[----:B------:R-:W-:-:S15]  /*7d40*/  NOP ;  /* 0x0000000000007918 */ /* 0x000fde0000000000 */
[----:B------:R-:W-:-:S12]  /*7d50*/  NOP ;  /* 0x0000000000007918 */ /* 0x000fd80000000000 */
[----:B------:R-:W0:-:S15]  /*7d60*/  DSETP.GE.AND P2, PT, R30, UR6, PT ;  /* 0x000000061e007e2a */ /* 0x000e1e000bf46000 */
[----:B------:R-:W-:-:S15]  /*7d70*/  NOP ;  /* 0x0000000000007918 */ /* 0x000fde0000000000 */
[----:B------:R-:W-:-:S15]  /*7d80*/  NOP ;  /* 0x0000000000007918 */ /* 0x000fde0000000000 */
[----:B------:R-:W-:-:S15]  /*7d90*/  NOP ;  /* 0x0000000000007918 */ /* 0x000fde0000000000 */
[----:B------:R-:W-:-:S04]  /*7da0*/  NOP ;  /* 0x0000000000007918 */ /* 0x000fc80000000000 */
[----:B------:R0:W1:Y:S02]  /*7db0*/  DSETP.GE.AND P4, PT, R28, UR6, PT ;  /* 0x000000061c007e2a */ /* 0x000064000bf86000 */
[----:B0-----:R-:W-:Y:S01]  /*7dc0*/  FSEL R28, R4, RZ, !P2 ;  /* 0x000000ff041c7208 */ /* 0x001fe20005000000 */
[----:B------:R-:W-:Y:S01]  /*7dd0*/  IMAD.MOV.U32 R4, RZ, RZ, R6 ;  /* 0x000000ffff047224 */ /* 0x000fe200078e0006 */
[----:B------:R-:W-:Y:S02]  /*7de0*/  FSEL R29, R24, RZ, !P2 ;  /* 0x000000ff181d7208 */ /* 0x000fe40005000000 */
[----:B-1----:R-:W-:Y:S02]  /*7df0*/  FSEL R24, R3, RZ, !P4 ;  /* 0x000000ff03187208 */ /* 0x002fe40006000000 */
        /* <DEDUP_REMOVED lines=21> */
[----:B------:R-:W0:Y:S01]  /*7f50*/  F2I.F64.TRUNC R5, R4 ;  /* 0x0000000400057311 */ /* 0x000e22000030d100 */
[----:B------:R-:W-:Y:S01]  /*7f60*/  IMAD.MOV.U32 R2, RZ, RZ, R18 ;  /* 0x000000ffff027224 */ /* 0x000fe200078e0012 */
[----:B0-----:R0:W-:Y:S01]  /*7f70*/  STG.E.U8 desc[UR36][R8.64], R5 ;  /* 0x0000000508007986 */ /* 0x0011e2000c101124 */
[----:B------:R-:W-:Y:S05]  /*7f80*/  BRA `(.L_x_3147) ;  /* 0x0000001000e87947 */ /* 0x000fea0003800000 */
.L_x_3145:
[----:B------:R-:W0:Y:S01]  /*7f90*/  F2I.S64.F64.TRUNC R4, R4 ;  /* 0x0000000400047311 */ /* 0x000e22000030d900 */
[----:B------:R-:W-:Y:S02]  /*7fa0*/  IMAD.MOV.U32 R2, RZ, RZ, R18 ;  /* 0x000000ffff027224 */ /* 0x000fe400078e0012 */
[----:B0-----:R-:W-:-:S05]  /*7fb0*/  IMAD.MOV.U32 R3, RZ, RZ, R4 ;  /* 0x000000ffff037224 */ /* 0x001fca00078e0004 */
[----:B------:R0:W-:Y:S01]  /*7fc0*/  STG.E.U8 desc[UR36][R8.64], R3 ;  /* 0x0000000308007986 */ /* 0x0001e2000c101124 */
[----:B------:R-:W-:Y:S05]  /*7fd0*/  BRA `(.L_x_3147) ;  /* 0x0000001000d47947 */ /* 0x000fea0003800000 */
.L_x_3144:
[----:B------:R-:W-:-:S13]  /*7fe0*/  ISETP.NE.AND P0, PT, R0, 0x2, PT ;  /* 0x000000020000780c */ /* 0x000fda0003f05270 */
[----:B------:R-:W-:Y:S05]  /*7ff0*/  @!P0 BRA `(.L_x_3148) ;  /* 0x0000000000308947 */ /* 0x000fea0003800000 */
[----:B------:R-:W-:-:S13]  /*8000*/  ISETP.NE.AND P0, PT, R0, 0x3, PT ;  /* 0x000000030000780c */ /* 0x000fda0003f05270 */
[----:B------:R-:W-:Y:S05]  /*8010*/  @!P0 BRA `(.L_x_3149) ;  /* 0x0000000000188947 */ /* 0x000fea0003800000 */
[----:B------:R-:W-:-:S13]  /*8020*/  ISETP.NE.AND P0, PT, R0, 0x4, PT ;  /* 0x000000040000780c */ /* 0x000fda0003f05270 */
[----:B------:R-:W-:Y:S05]  /*8030*/  @P0 BRA `(.L_x_3146) ;  /* 0x0000000c00f40947 */ /* 0x000fea0003800000 */
[----:B------:R-:W0:Y:S01]  /*8040*/  F2I.S64.F64.TRUNC R4, R4 ;  /* 0x0000000400047311 */ /* 0x000e22000030d900 */
[----:B------:R-:W-:Y:S01]  /*8050*/  IMAD.MOV.U32 R2, RZ, RZ, R18 ;  /* 0x000000ffff027224 */ /* 0x000fe200078e0012 */
[----:B0-----:R0:W-:Y:S01]  /*8060*/  STG.E.64 desc[UR36][R8.64], R4 ;  /* 0x0000000408007986 */ /* 0x0011e2000c101b24 */
[----:B------:R-:W-:Y:S05]  /*8070*/  BRA `(.L_x_3147) ;  /* 0x0000001000ac7947 */ /* 0x000fea0003800000 */
.L_x_3149:
[----:B------:R-:W0:Y:S01]  /*8080*/  F2I.F64.TRUNC R5, R4 ;  /* 0x0000000400057311 */ /* 0x000e22000030d100 */
[----:B------:R-:W-:Y:S01]  /*8090*/  IMAD.MOV.U32 R2, RZ, RZ, R18 ;  /* 0x000000ffff027224 */ /* 0x000fe200078e0012 */
[----:B0-----:R0:W-:Y:S01]  /*80a0*/  STG.E desc[UR36][R8.64], R5 ;  /* 0x0000000508007986 */ /* 0x0011e2000c101924 */
[----:B------:R-:W-:Y:S05]  /*80b0*/  BRA `(.L_x_3147) ;  /* 0x00000010009c7947 */ /* 0x000fea0003800000 */
.L_x_3148:
[----:B------:R-:W0:Y:S01]  /*80c0*/  F2I.F64.TRUNC R5, R4 ;  /* 0x0000000400057311 */ /* 0x000e22000030d100 */
[----:B------:R-:W-:Y:S01]  /*80d0*/  IMAD.MOV.U32 R2, RZ, RZ, R18 ;  /* 0x000000ffff027224 */ /* 0x000fe200078e0012 */
[----:B0-----:R0:W-:Y:S01]  /*80e0*/  STG.E.U16 desc[UR36][R8.64], R5 ;  /* 0x0000000508007986 */ /* 0x0011e2000c101524 */
[----:B------:R-:W-:Y:S05]  /*80f0*/  BRA `(.L_x_3147) ;  /* 0x00000010008c7947 */ /* 0x000fea0003800000 */
.L_x_3143:
[----:B------:R-:W-:-:S13]  /*8100*/  ISETP.GT.AND P0, PT, R0, 0x6, PT ;  /* 0x000000060000780c */ /* 0x000fda0003f04270 */
[----:B------:R-:W-:Y:S05]  /*8110*/  @P0 BRA `(.L_x_3150) ;  /* 0x0000000000740947 */ /* 0x000fea0003800000 */
[----:B------:R-:W-:-:S13]  /*8120*/  ISETP.NE.AND P0, PT, R0, 0x5, PT ;  /* 0x000000050000780c */ /* 0x000fda0003f05270 */
[----:B------:R-:W-:Y:S05]  /*8130*/  @!P0 BRA `(.L_x_3151) ;  /* 0x0000000000388947 */ /* 0x000fea0003800000 */
[----:B------:R-:W-:-:S13]  /*8140*/  ISETP.NE.AND P0, PT, R0, 0x6, PT ;  /* 0x000000060000780c */ /* 0x000fda0003f05270 */
[----:B------:R-:W-:Y:S05]  /*8150*/  @P0 BRA `(.L_x_3146) ;  /* 0x0000000c00ac0947 */ /* 0x000fea0003800000 */
        /* <DEDUP_REMOVED lines=8> */
[----:B------:R-:W-:Y:S02]  /*81e0*/  IMAD.MOV.U32 R2, RZ, RZ, R18 ;  /* 0x000000ffff027224 */ /* 0x000fe400078e0012 */
[----:B0-----:R-:W-:-:S05]  /*81f0*/  @!P0 FMUL R3, R3, 1.175494350822287508e-38 ;  /* 0x0080000003038820 */ /* 0x001fca0000400000 */
[----:B------:R3:W-:Y:S01]  /*8200*/  STG.E desc[UR36][R8.64], R3 ;  /* 0x0000000308007986 */ /* 0x0007e2000c101924 */
[----:B------:R-:W-:Y:S05]  /*8210*/  BRA `(.L_x_3147) ;  /* 0x0000001000447947 */ /* 0x000fea0003800000 */
.L_x_3151:
        /* <DEDUP_REMOVED lines=10> */
[----:B------:R-:W-:-:S05]  /*82c0*/  F2FP.F16.F32.PACK_AB R0, RZ, R0 ;  /* 0x00000000ff00723e */ /* 0x000fca00000000ff */
[----:B------:R4:W-:Y:S01]  /*82d0*/  STG.E.U16 desc[UR36][R8.64], R0 ;  /* 0x0000000008007986 */ /* 0x0009e2000c101524 */
[----:B------:R-:W-:Y:S05]  /*82e0*/  BRA `(.L_x_3147) ;  /* 0x0000001000107947 */ /* 0x000fea0003800000 */
.L_x_3150:
[----:B------:R-:W-:-:S13]  /*82f0*/  ISETP.NE.AND P0, PT, R0, 0x7, PT ;  /* 0x000000070000780c */ /* 0x000fda0003f05270 */
[----:B------:R-:W-:Y:S05]  /*8300*/  @!P0 BRA `(.L_x_3152) ;  /* 0x00000000007c8947 */ /* 0x000fea0003800000 */
        /* <DEDUP_REMOVED lines=13> */
[----:B0-----:R-:W-:Y:S01]  /*83e0*/  @!P0 FMUL R6, R6, 1.175494350822287508e-38 ;  /* 0x0080000006068820 */ /* 0x001fe20000400000 */
[----:B------:R-:W-:-:S04]  /*83f0*/  IMAD.MOV.U32 R2, RZ, RZ, R18 ;  /* 0x000000ffff027224 */ /* 0x000fc800078e0012 */
[----:B------:R1:W-:Y:S01]  /*8400*/  STG.E.64 desc[UR36][R8.64], R6 ;  /* 0x0000000608007986 */ /* 0x0003e2000c101b24 */
[----:B------:R-:W-:Y:S05]  /*8410*/  BRA `(.L_x_3147) ;  /* 0x0000000c00c47947 */ /* 0x000fea0003800000 */
.L_x_3153:
        /* <DEDUP_REMOVED lines=10> */
[----:B------:R-:W-:-:S04]  /*84c0*/  F2FP.F16.F32.PACK_AB R3, RZ, R0 ;  /* 0x00000000ff03723e */ /* 0x000fc800000000ff */
[----:B------:R-:W-:-:S05]  /*84d0*/  PRMT R3, R3, 0x5410, RZ ;  /* 0x0000541003037816 */ /* 0x000fca00000000ff */
[----:B------:R2:W-:Y:S01]  /*84e0*/  STG.E desc[UR36][R8.64], R3 ;  /* 0x0000000308007986 */ /* 0x0005e2000c101924 */
[----:B------:R-:W-:Y:S05]  /*84f0*/  BRA `(.L_x_3147) ;  /* 0x0000000c008c7947 */ /* 0x000fea0003800000 */
.L_x_3152:
[----:B------:R0:W-:Y:S01]  /*8500*/  STG.E.64 desc[UR36][R8.64], R4 ;  /* 0x0000000408007986 */ /* 0x0001e2000c101b24 */
[----:B------:R-:W-:Y:S01]  /*8510*/  IMAD.MOV.U32 R2, RZ, RZ, R18 ;  /* 0x000000ffff027224 */ /* 0x000fe200078e0012 */
[----:B------:R-:W-:Y:S06]  /*8520*/  BRA `(.L_x_3147) ;  /* 0x0000000c00807947 */ /* 0x000fec0003800000 */
.L_x_3142:
        /* <DEDUP_REMOVED lines=8> */
[----:B------:R-:W0:Y:S01]  /*85b0*/  DSETP.NEU.AND P0, PT, R4, RZ, PT ;  /* 0x000000ff0400722a */ /* 0x000e220003f0d000 */
[----:B------:R-:W-:Y:S01]  /*85c0*/  IMAD.MOV.U32 R2, RZ, RZ, R18 ;  /* 0x000000ffff027224 */ /* 0x000fe200078e0012 */
[----:B0-----:R-:W-:-:S05]  /*85d0*/  SEL R3, RZ, 0x1, !P0 ;  /* 0x00000001ff037807 */ /* 0x001fca0004000000 */
[----:B------:R0:W-:Y:S01]  /*85e0*/  STG.E.U8 desc[UR36][R8.64], R3 ;  /* 0x0000000308007986 */ /* 0x0001e2000c101124 */
[----:B------:R-:W-:Y:S05]  /*85f0*/  BRA `(.L_x_3147) ;  /* 0x0000000c004c7947 */ /* 0x000fea0003800000 */
.L_x_3156:
[----:B------:R-:W-:Y:S01]  /*8600*/  CS2R R6, SRZ ;  /* 0x0000000000067805 */ /* 0x000fe2000001ff00 */
[----:B------:R-:W-:-:S04]  /*8610*/  IMAD.MOV.U32 R2, RZ, RZ, R18 ;  /* 0x000000ffff027224 */ /* 0x000fc800078e0012 */
[----:B------:R0:W-:Y:S01]  /*8620*/  STG.E.128 desc[UR36][R8.64], R4 ;  /* 0x0000000408007986 */ /* 0x0001e2000c101d24 */
[----:B------:R-:W-:Y:S05]  /*8630*/  BRA `(.L_x_3147) ;  /* 0x0000000c003c7947 */ /* 0x000fea0003800000 */
.L_x_3155:
        /* <DEDUP_REMOVED lines=27> */
.L_x_3160:
[----:B------:R-:W-:Y:S05]  /*87f0*/  BSYNC.RECONVERGENT B0 ;  /* 0x0000000000007941 */ /* 0x000fea0003800200 */
.L_x_3159:
[----:B------:R-:W-:Y:S01]  /*8800*/  LOP3.LUT R3, R0, 0x80, R3, 0xf8, !PT ;  /* 0x0000008000037812 */ /* 0x000fe200078ef803 */
[----:B------:R-:W-:-:S04]  /*8810*/  IMAD.MOV.U32 R2, RZ, RZ, R18 ;  /* 0x000000ffff027224 */ /* 0x000fc800078e0012 */
[----:B------:R0:W-:Y:S01]  /*8820*/  STG.E.U8 desc[UR36][R8.64], R3 ;  /* 0x0000000308007986 */ /* 0x0001e2000c101124 */
[----:B------:R-:W-:Y:S05]  /*8830*/  BRA `(.L_x_3147) ;  /* 0x0000000800bc7947 */ /* 0x000fea0003800000 */
.L_x_3158:
        /* <DEDUP_REMOVED lines=23> */
.L_x_3162:
[----:B------:R-:W-:Y:S05]  /*89b0*/  BSYNC.RECONVERGENT B0 ;  /* 0x0000000000007941 */ /* 0x000fea0003800200 */
.L_x_3161:
[----:B------:R-:W-:Y:S01]  /*89c0*/  LOP3.LUT R3, R0, 0x80, R3, 0xf8, !PT ;  /* 0x0000008000037812 */ /* 0x000fe200078ef803 */
[----:B------:R-:W-:-:S04]  /*89d0*/  IMAD.MOV.U32 R2, RZ, RZ, R18 ;  /* 0x000000ffff027224 */ /* 0x000fc800078e0012 */
[----:B------:R0:W-:Y:S01]  /*89e0*/  STG.E.U8 desc[UR36][R8.64], R3 ;  /* 0x0000000308007986 */ /* 0x0001e2000c101124 */
[----:B------:R-:W-:Y:S05]  /*89f0*/  BRA `(.L_x_3147) ;  /* 0x00000008004c7947 */ /* 0x000fea0003800000 */
.L_x_3157:
        /* <DEDUP_REMOVED lines=10> */
[----:B------:R-:W-:-:S05]  /*8aa0*/  F2FP.BF16.F32.PACK_AB R0, RZ, R0 ;  /* 0x00000000ff00723e */ /* 0x000fca00000010ff */
[----:B------:R0:W-:Y:S01]  /*8ab0*/  STG.E.U16 desc[UR36][R8.64], R0 ;  /* 0x0000000008007986 */ /* 0x0001e2000c101524 */
[----:B------:R-:W-:Y:S05]  /*8ac0*/  BRA `(.L_x_3147) ;  /* 0x0000000800187947 */ /* 0x000fea0003800000 */
.L_x_3154:
        /* <DEDUP_REMOVED lines=8> */
[----:B------:R-:W0:Y:S01]  /*8b50*/  F2I.U32.F64.TRUNC R5, R4 ;  /* 0x0000000400057311 */ /* 0x000e22000030d000 */
[----:B------:R-:W-:Y:S01]  /*8b60*/  IMAD.MOV.U32 R2, RZ, RZ, R18 ;  /* 0x000000ffff027224 */ /* 0x000fe200078e0012 */
[----:B0-----:R0:W-:Y:S01]  /*8b70*/  STG.E.U16 desc[UR36][R8.64], R5 ;  /* 0x0000000508007986 */ /* 0x0011e2000c101524 */
[----:B------:R-:W-:Y:S05]  /*8b80*/  BRA `(.L_x_3147) ;  /* 0x0000000400e87947 */ /* 0x000fea0003800000 */
.L_x_3165:
        /* <DEDUP_REMOVED lines=21> */
.L_x_3168:
[----:B------:R-:W-:-:S04]  /*8ce0*/  SHF.R.U32.HI R0, RZ, 0x14, R3 ;  /* 0x00000014ff007819 */ /* 0x000fc80000011603 */
[----:B------:R-:W-:-:S04]  /*8cf0*/  LOP3.LUT R0, R0, 0x1, RZ, 0xc0, !PT ;  /* 0x0000000100007812 */ /* 0x000fc800078ec0ff */
[----:B------:R-:W-:-:S04]  /*8d00*/  IADD3 R0, PT, PT, R3, 0x487ffff, R0 ;  /* 0x0487ffff03007810 */ /* 0x000fc80007ffe000 */
[----:B------:R-:W-:-:S04]  /*8d10*/  SHF.R.U32.HI R0, RZ, 0x14, R0 ;  /* 0x00000014ff007819 */ /* 0x000fc80000011600 */
[----:B------:R-:W-:-:S07]  /*8d20*/  LOP3.LUT R2, R0, 0xff, RZ, 0xc0, !PT ;  /* 0x000000ff00027812 */ /* 0x000fce00078ec0ff */
.L_x_3169:
[----:B------:R-:W-:-:S04]  /*8d30*/  SHF.R.U32.HI R3, RZ, 0x18, R3 ;  /* 0x00000018ff037819 */ /* 0x000fc80000011603 */
[----:B------:R-:W-:-:S04]  /*8d40*/  LOP3.LUT R2, R2, 0x80, R3, 0xf8, !PT ;  /* 0x0000008002027812 */ /* 0x000fc800078ef803 */
[----:B------:R-:W-:-:S07]  /*8d50*/  PRMT R0, R2, 0x7610, R0 ;  /* 0x0000761002007816 */ /* 0x000fce0000000000 */
.L_x_3167:
[----:B------:R-:W-:Y:S05]  /*8d60*/  BSYNC.RECONVERGENT B0 ;  /* 0x0000000000007941 */ /* 0x000fea0003800200 */
.L_x_3166:
[----:B------:R0:W-:Y:S01]  /*8d70*/  STG.E.U8 desc[UR36][R8.64], R0 ;  /* 0x0000000008007986 */ /* 0x0001e2000c101124 */
[----:B------:R-:W-:Y:S01]  /*8d80*/  IMAD.MOV.U32 R2, RZ, RZ, R18 ;  /* 0x000000ffff027224 */ /* 0x000fe200078e0012 */
[----:B------:R-:W-:Y:S06]  /*8d90*/  BRA `(.L_x_3147) ;  /* 0x0000000400647947 */ /* 0x000fec0003800000 */
.L_x_3164:
        /* <DEDUP_REMOVED lines=21> */
.L_x_3172:
[----:B------:R-:W-:-:S04]  /*8ef0*/  SHF.R.U32.HI R0, RZ, 0x15, R3 ;  /* 0x00000015ff007819 */ /* 0x000fc80000011603 */
[----:B------:R-:W-:-:S04]  /*8f00*/  LOP3.LUT R0, R0, 0x1, RZ, 0xc0, !PT ;  /* 0x0000000100007812 */ /* 0x000fc800078ec0ff */
[----:B------:R-:W-:-:S04]  /*8f10*/  IADD3 R0, PT, PT, R3, 0x88fffff, R0 ;  /* 0x088fffff03007810 */ /* 0x000fc80007ffe000 */
[----:B------:R-:W-:-:S04]  /*8f20*/  SHF.R.U32.HI R0, RZ, 0x15, R0 ;  /* 0x00000015ff007819 */ /* 0x000fc80000011600 */
[----:B------:R-:W-:-:S07]  /*8f30*/  LOP3.LUT R2, R0, 0xff, RZ, 0xc0, !PT ;  /* 0x000000ff00027812 */ /* 0x000fce00078ec0ff */
.L_x_3173:
[----:B------:R-:W-:-:S04]  /*8f40*/  SHF.R.U32.HI R3, RZ, 0x18, R3 ;  /* 0x00000018ff037819 */ /* 0x000fc80000011603 */
[----:B------:R-:W-:-:S04]  /*8f50*/  LOP3.LUT R2, R2, 0x80, R3, 0xf8, !PT ;  /* 0x0000008002027812 */ /* 0x000fc800078ef803 */
[----:B------:R-:W-:-:S07]  /*8f60*/  PRMT R0, R2, 0x7610, R0 ;  /* 0x0000761002007816 */ /* 0x000fce0000000000 */
.L_x_3171:
[----:B------:R-:W-:Y:S05]  /*8f70*/  BSYNC.RECONVERGENT B0 ;  /* 0x0000000000007941 */ /* 0x000fea0003800200 */
.L_x_3170:
[----:B------:R0:W-:Y:S01]  /*8f80*/  STG.E.U8 desc[UR36][R8.64], R0 ;  /* 0x0000000008007986 */ /* 0x0001e2000c101124 */
[----:B------:R-:W-:Y:S01]  /*8f90*/  IMAD.MOV.U32 R2, RZ, RZ, R18 ;  /* 0x000000ffff027224 */ /* 0x000fe200078e0012 */
[----:B------:R-:W-:Y:S06]  /*8fa0*/  BRA `(.L_x_3147) ;  /* 0x0000000000e07947 */ /* 0x000fec0003800000 */
.L_x_3163:
[----:B------:R-:W-:-:S13]  /*8fb0*/  ISETP.NE.AND P0, PT, R0, 0x1c, PT ;  /* 0x0000001c0000780c */ /* 0x000fda0003f05270 */
[----:B------:R-:W-:Y:S05]  /*8fc0*/  @!P0 BRA `(.L_x_3174) ;  /* 0x0000000000cc8947 */ /* 0x000fea0003800000 */
[----:B------:R-:W-:-:S13]  /*8fd0*/  ISETP.NE.AND P0, PT, R0, 0x1d, PT ;  /* 0x0000001d0000780c */ /* 0x000fda0003f05270 */
[----:B------:R-:W-:Y:S05]  /*8fe0*/  @!P0 BRA `(.L_x_3175) ;  /* 0x0000000000b48947 */ /* 0x000fea0003800000 */
[----:B------:R-:W-:-:S13]  /*8ff0*/  ISETP.NE.AND P0, PT, R0, 0x2c, PT ;  /* 0x0000002c0000780c */ /* 0x000fda0003f05270 */
[----:B------:R-:W-:Y:S05]  /*9000*/  @!P0 BRA `(.L_x_3176) ;  /* 0x0000000000488947 */ /* 0x000fea0003800000 */
.L_x_3146:
        /* <DEDUP_REMOVED lines=16> */
.L_x_3177:
[----:B------:R-:W-:Y:S01]  /*9110*/  IMAD.MOV.U32 R2, RZ, RZ, R18 ;  /* 0x000000ffff027224 */ /* 0x000fe200078e0012 */
[----:B------:R-:W-:Y:S06]  /*9120*/  BRA `(.L_x_3147) ;  /* 0x0000000000807947 */ /* 0x000fec0003800000 */
.L_x_3176:
        /* <DEDUP_REMOVED lines=20> */
[----:B------:R-:W-:Y:S02]  /*9270*/  @!P0 IMAD.MOV R0, RZ, RZ, R2 ;  /* 0x000000ffff008224 */ /* 0x000fe400078e0202 */
[----:B------:R-:W-:Y:S02]  /*9280*/  IMAD.MOV.U32 R2, RZ, RZ, R18 ;  /* 0x000000ffff027224 */ /* 0x000fe400078e0012 */
[----:B------:R-:W-:-:S05]  /*9290*/  @P2 IMAD.MOV.U32 R3, RZ, RZ, R0 ;  /* 0x000000ffff032224 */ /* 0x000fca00078e0000 */
[----:B------:R0:W-:Y:S01]  /*92a0*/  STG.E.U8 desc[UR36][R8.64], R3 ;  /* 0x0000000308007986 */ /* 0x0001e2000c101124 */
[----:B------:R-:W-:Y:S05]  /*92b0*/  BRA `(.L_x_3147) ;  /* 0x00000000001c7947 */ /* 0x000fea0003800000 */
.L_x_3175:
[----:B------:R-:W0:Y:S01]  /*92c0*/  F2I.U64.F64.TRUNC R4, R4 ;  /* 0x0000000400047311 */ /* 0x000e22000030d800 */
[----:B------:R-:W-:Y:S01]  /*92d0*/  IMAD.MOV.U32 R2, RZ, RZ, R18 ;  /* 0x000000ffff027224 */ /* 0x000fe200078e0012 */
[----:B0-----:R0:W-:Y:S01]  /*92e0*/  STG.E.64 desc[UR36][R8.64], R4 ;  /* 0x0000000408007986 */ /* 0x0011e2000c101b24 */
[----:B------:R-:W-:Y:S05]  /*92f0*/  BRA `(.L_x_3147) ;  /* 0x00000000000c7947 */ /* 0x000fea0003800000 */
.L_x_3174:
[----:B------:R-:W0:Y:S01]  /*9300*/  F2I.U32.F64.TRUNC R5, R4 ;  /* 0x0000000400057311 */ /* 0x000e22000030d000 */
[----:B------:R-:W-:Y:S01]  /*9310*/  IMAD.MOV.U32 R2, RZ, RZ, R18 ;  /* 0x000000ffff027224 */ /* 0x000fe200078e0012 */
[----:B0-----:R0:W-:Y:S06]  /*9320*/  STG.E desc[UR36][R8.64], R5 ;  /* 0x0000000508007986 */ /* 0x0011ec000c101924 */
.L_x_3147:
[----:B------:R-:W-:-:S13]  /*9330*/  ISETP.GE.AND P0, PT, R2, R23, PT ;  /* 0x000000170200720c */ /* 0x000fda0003f06270 */
[----:B------:R-:W-:Y:S05]  /*9340*/  @P0 BREAK.RELIABLE B6 ;  /* 0x0000000000060942 */ /* 0x000fea0003800100 */
[----:B------:R-:W-:Y:S05]  /*9350*/  @P0 BRA `(.L_x_3178) ;  /* 0x0000002400e00947 */ /* 0x000fea0003800000 */
[----:B------:R-:W2:Y:S01]  /*9360*/  LDCU UR4, c[0x0][0x3cc] ;  /* 0x00007980ff0477ac */ /* 0x000ea20008000800 */
[----:B0-----:R-:W0:Y:S01]  /*9370*/  LDC.64 R4, c[0x0][0x3a0] ;  /* 0x0000e800ff047b82 */ /* 0x001e220000000a00 */
[----:B----4-:R-:W-:Y:S01]  /*9380*/  IMAD R0, R33, 0x200, R2 ;  /* 0x0000020021007824 */ /* 0x010fe200078e0202 */
[----:B-1----:R-:W-:-:S03]  /*9390*/  PRMT R6, R22, 0x9910, RZ ;  /* 0x0000991016067816 */ /* 0x002fc600000000ff */
[----:B--23--:R-:W-:Y:S02]  /*93a0*/  IMAD R3, R0, UR4, RZ ;  /* 0x0000000400037c24 */ /* 0x00cfe4000f8e02ff */
        /* <DEDUP_REMOVED lines=13> */
[----:B------:R-:W0:Y:S02]  /*9480*/  F2I.F64.TRUNC R29, R28 ;  /* 0x0000001c001d7311 */ /* 0x000e24000030d100 */
[----:B0-----:R0:W-:Y:S01]  /*9490*/  STG.E.U8 desc[UR36][R4.64], R29 ;  /* 0x0000001d04007986 */ /* 0x0011e2000c101124 */
[----:B------:R-:W-:Y:S05]  /*94a0*/  BRA `(.L_x_3184) ;  /* 0x0000001000907947 */ /* 0x000fea0003800000 */
.L_x_3182:
[----:B------:R-:W0:Y:S02]  /*94b0*/  F2I.S64.F64.TRUNC R28, R28 ;  /* 0x0000001c001c7311 */ /* 0x000e24000030d900 */
[----:B0-----:R-:W-:-:S05]  /*94c0*/  IMAD.MOV.U32 R3, RZ, RZ, R28 ;  /* 0x000000ffff037224 */ /* 0x001fca00078e001c */
[----:B------:R0:W-:Y:S01]  /*94d0*/  STG.E.U8 desc[UR36][R4.64], R3 ;  /* 0x0000000304007986 */ /* 0x0001e2000c101124 */
[----:B------:R-:W-:Y:S05]  /*94e0*/  BRA `(.L_x_3184) ;  /* 0x0000001000807947 */ /* 0x000fea0003800000 */
.L_x_3181:
[----:B------:R-:W-:-:S13]  /*94f0*/  ISETP.NE.AND P0, PT, R0, 0x2, PT ;  /* 0x000000020000780c */ /* 0x000fda0003f05270 */
[----:B------:R-:W-:Y:S05]  /*9500*/  @!P0 BRA `(.L_x_3185) ;  /* 0x0000000000288947 */ /* 0x000fea0003800000 */
[----:B------:R-:W-:-:S13]  /*9510*/  ISETP.NE.AND P0, PT, R0, 0x3, PT ;  /* 0x000000030000780c */ /* 0x000fda0003f05270 */
[----:B------:R-:W-:Y:S05]  /*9520*/  @!P0 BRA `(.L_x_3186) ;  /* 0x0000000000148947 */ /* 0x000fea0003800000 */
[----:B------:R-:W-:-:S13]  /*9530*/  ISETP.NE.AND P0, PT, R0, 0x4, PT ;  /* 0x000000040000780c */ /* 0x000fda0003f05270 */
[----:B------:R-:W-:Y:S05]  /*9540*/  @P0 BRA `(.L_x_3183) ;  /* 0x0000000c00240947 */ /* 0x000fea0003800000 */
[----:B------:R-:W0:Y:S02]  /*9550*/  F2I.S64.F64.TRUNC R28, R28 ;  /* 0x0000001c001c7311 */ /* 0x000e24000030d900 */
[----:B0-----:R0:W-:Y:S01]  /*9560*/  STG.E.64 desc[UR36][R4.64], R28 ;  /* 0x0000001c04007986 */ /* 0x0011e2000c101b24 */
[----:B------:R-:W-:Y:S05]  /*9570*/  BRA `(.L_x_3184) ;  /* 0x00000010005c7947 */ /* 0x000fea0003800000 */
.L_x_3186:
[----:B------:R-:W0:Y:S02]  /*9580*/  F2I.F64.TRUNC R29, R28 ;  /* 0x0000001c001d7311 */ /* 0x000e24000030d100 */
[----:B0-----:R0:W-:Y:S01]  /*9590*/  STG.E desc[UR36][R4.64], R29 ;  /* 0x0000001d04007986 */ /* 0x0011e2000c101924 */
[----:B------:R-:W-:Y:S05]  /*95a0*/  BRA `(.L_x_3184) ;  /* 0x0000001000507947 */ /* 0x000fea0003800000 */
.L_x_3185:
[----:B------:R-:W0:Y:S02]  /*95b0*/  F2I.F64.TRUNC R29, R28 ;  /* 0x0000001c001d7311 */ /* 0x000e24000030d100 */
[----:B0-----:R0:W-:Y:S01]  /*95c0*/  STG.E.U16 desc[UR36][R4.64], R29 ;  /* 0x0000001d04007986 */ /* 0x0011e2000c101524 */
[----:B------:R-:W-:Y:S05]  /*95d0*/  BRA `(.L_x_3184) ;  /* 0x0000001000447947 */ /* 0x000fea0003800000 */
.L_x_3180:
        /* <DEDUP_REMOVED lines=17> */
.L_x_3188:
        /* <DEDUP_REMOVED lines=12> */
.L_x_3187:
        /* <DEDUP_REMOVED lines=18> */
.L_x_3190:
        /* <DEDUP_REMOVED lines=13> */
.L_x_3189:
[----:B------:R0:W-:Y:S01]  /*99a0*/  STG.E.64 desc[UR36][R4.64], R28 ;  /* 0x0000001c04007986 */ /* 0x0001e2000c101b24 */
[----:B------:R-:W-:Y:S05]  /*99b0*/  BRA `(.L_x_3184) ;  /* 0x0000000c004c7947 */ /* 0x000fea0003800000 */
.L_x_3179:
        /* <DEDUP_REMOVED lines=10> */
[----:B------:R-:W0:Y:S02]  /*9a60*/  F2I.U32.F64.TRUNC R29, R28 ;  /* 0x0000001c001d7311 */ /* 0x000e24000030d000 */
[----:B0-----:R0:W-:Y:S01]  /*9a70*/  STG.E.U16 desc[UR36][R4.64], R29 ;  /* 0x0000001d04007986 */ /* 0x0011e2000c101524 */
[----:B------:R-:W-:Y:S05]  /*9a80*/  BRA `(.L_x_3184) ;  /* 0x0000000c00187947 */ /* 0x000fea0003800000 */
.L_x_3194:
        /* <DEDUP_REMOVED lines=26> */
.L_x_3197:
[----:B------:R-:W-:-:S04]  /*9c30*/  SHF.R.U32.HI R3, RZ, 0x18, R7 ;  /* 0x00000018ff037819 */ /* 0x000fc80000011607 */
[----:B------:R-:W-:-:S07]  /*9c40*/  LOP3.LUT R0, R0, 0x80, R3, 0xf8, !PT ;  /* 0x0000008000007812 */ /* 0x000fce00078ef803 */
.L_x_3196:
[----:B------:R-:W-:Y:S05]  /*9c50*/  BSYNC.RECONVERGENT B0 ;  /* 0x0000000000007941 */ /* 0x000fea0003800200 */
.L_x_3195:
[----:B------:R0:W-:Y:S01]  /*9c60*/  STG.E.U8 desc[UR36][R4.64], R0 ;  /* 0x0000000004007986 */ /* 0x0001e2000c101124 */
[----:B------:R-:W-:Y:S05]  /*9c70*/  BRA `(.L_x_3184) ;  /* 0x00000008009c7947 */ /* 0x000fea0003800000 */
.L_x_3193:
        /* <DEDUP_REMOVED lines=26> */
.L_x_3200:
[----:B------:R-:W-:-:S04]  /*9e20*/  SHF.R.U32.HI R3, RZ, 0x18, R7 ;  /* 0x00000018ff037819 */ /* 0x000fc80000011607 */
[----:B------:R-:W-:-:S07]  /*9e30*/  LOP3.LUT R0, R0, 0x80, R3, 0xf8, !PT ;  /* 0x0000008000007812 */ /* 0x000fce00078ef803 */
.L_x_3199:
[----:B------:R-:W-:Y:S05]  /*9e40*/  BSYNC.RECONVERGENT B0 ;  /* 0x0000000000007941 */ /* 0x000fea0003800200 */
.L_x_3198:
[----:B------:R0:W-:Y:S01]  /*9e50*/  STG.E.U8 desc[UR36][R4.64], R0 ;  /* 0x0000000004007986 */ /* 0x0001e2000c101124 */
[----:B------:R-:W-:Y:S05]  /*9e60*/  BRA `(.L_x_3184) ;  /* 0x0000000800207947 */ /* 0x000fea0003800000 */
.L_x_3192:
        /* <DEDUP_REMOVED lines=30> */
.L_x_3202:
[----:B------:R-:W0:Y:S02]  /*a050*/  F2I.U64.F64.TRUNC R28, R28 ;  /* 0x0000001c001c7311 */ /* 0x000e24000030d800 */
[----:B0-----:R0:W-:Y:S01]  /*a060*/  STG.E.64 desc[UR36][R4.64], R28 ;  /* 0x0000001c04007986 */ /* 0x0011e2000c101b24 */
[----:B------:R-:W-:Y:S05]  /*a070*/  BRA `(.L_x_3184) ;  /* 0x00000004009c7947 */ /* 0x000fea0003800000 */
.L_x_3201:
[----:B------:R-:W0:Y:S02]  /*a080*/  F2I.U32.F64.TRUNC R29, R28 ;  /* 0x0000001c001d7311 */ /* 0x000e24000030d000 */
[----:B0-----:R0:W-:Y:S01]  /*a090*/  STG.E desc[UR36][R4.64], R29 ;  /* 0x0000001d04007986 */ /* 0x0011e2000c101924 */
[----:B------:R-:W-:Y:S05]  /*a0a0*/  BRA `(.L_x_3184) ;  /* 0x0000000400907947 */ /* 0x000fea0003800000 */
.L_x_3191:
[----:B------:R-:W-:-:S13]  /*a0b0*/  ISETP.GT.AND P0, PT, R0, 0xe, PT ;  /* 0x0000000e0000780c */ /* 0x000fda0003f04270 */
[----:B------:R-:W-:Y:S05]  /*a0c0*/  @P0 BRA `(.L_x_3203) ;  /* 0x00000000002c0947 */ /* 0x000fea0003800000 */
[----:B------:R-:W-:-:S13]  /*a0d0*/  ISETP.NE.AND P0, PT, R0, 0xa, PT ;  /* 0x0000000a0000780c */ /* 0x000fda0003f05270 */
[----:B------:R-:W-:Y:S05]  /*a0e0*/  @!P0 BRA `(.L_x_3204) ;  /* 0x0000000000188947 */ /* 0x000fea0003800000 */
[----:B------:R-:W-:-:S13]  /*a0f0*/  ISETP.NE.AND P0, PT, R0, 0xb, PT ;  /* 0x0000000b0000780c */ /* 0x000fda0003f05270 */
[----:B------:R-:W-:Y:S05]  /*a100*/  @P0 BRA `(.L_x_3183) ;  /* 0x0000000000340947 */ /* 0x000fea0003800000 */
[----:B------:R-:W0:Y:S02]  /*a110*/  DSETP.NEU.AND P0, PT, R28, RZ, PT ;  /* 0x000000ff1c00722a */ /* 0x000e240003f0d000 */
[----:B0-----:R-:W-:-:S05]  /*a120*/  SEL R3, RZ, 0x1, !P0 ;  /* 0x00000001ff037807 */ /* 0x001fca0004000000 */
[----:B------:R0:W-:Y:S01]  /*a130*/  STG.E.U8 desc[UR36][R4.64], R3 ;  /* 0x0000000304007986 */ /* 0x0001e2000c101124 */
[----:B------:R-:W-:Y:S05]  /*a140*/  BRA `(.L_x_3184) ;  /* 0x0000000400687947 */ /* 0x000fea0003800000 */
.L_x_3204:
[----:B------:R-:W-:-:S05]  /*a150*/  CS2R R30, SRZ ;  /* 0x00000000001e7805 */ /* 0x000fca000001ff00 */
[----:B------:R1:W-:Y:S01]  /*a160*/  STG.E.128 desc[UR36][R4.64], R28 ;  /* 0x0000001c04007986 */ /* 0x0003e2000c101d24 */
[----:B------:R-:W-:Y:S05]  /*a170*/  BRA `(.L_x_3184) ;  /* 0x00000004005c7947 */ /* 0x000fea0003800000 */
.L_x_3203:
[----:B------:R-:W-:-:S13]  /*a180*/  ISETP.NE.AND P0, PT, R0, 0xf, PT ;  /* 0x0000000f0000780c */ /* 0x000fda0003f05270 */
[----:B------:R-:W-:Y:S05]  /*a190*/  @!P0 BRA `(.L_x_3205) ;  /* 0x0000000400288947 */ /* 0x000fea0003800000 */
[----:B------:R-:W-:-:S13]  /*a1a0*/  ISETP.NE.AND P0, PT, R0, 0x17, PT ;  /* 0x000000170000780c */ /* 0x000fda0003f05270 */
[----:B------:R-:W-:Y:S05]  /*a1b0*/  @!P0 BRA `(.L_x_3206) ;  /* 0x0000000000b08947 */ /* 0x000fea0003800000 */
[----:B------:R-:W-:-:S13]  /*a1c0*/  ISETP.NE.AND P0, PT, R0, 0x18, PT ;  /* 0x000000180000780c */ /* 0x000fda0003f05270 */
[----:B------:R-:W-:Y:S05]  /*a1d0*/  @!P0 BRA `(.L_x_3207) ;  /* 0x0000000000448947 */ /* 0x000fea0003800000 */
.L_x_3183:
        /* <DEDUP_REMOVED lines=16> */
.L_x_3208:
[----:B------:R-:W-:Y:S05]  /*a2e0*/  BRA `(.L_x_3184) ;  /* 0x0000000400007947 */ /* 0x000fea0003800000 */
.L_x_3207:
        /* <DEDUP_REMOVED lines=21> */
.L_x_3210:
[----:B------:R-:W-:Y:S05]  /*a440*/  BSYNC.RECONVERGENT B0 ;  /* 0x0000000000007941 */ /* 0x000fea0003800200 */
.L_x_3209:
[----:B------:R-:W-:-:S05]  /*a450*/  LOP3.LUT R3, R0, 0x80, R3, 0xf8, !PT ;  /* 0x0000008000037812 */ /* 0x000fca00078ef803 */
[----:B------:R3:W-:Y:S01]  /*a460*/  STG.E.U8 desc[UR36][R4.64], R3 ;  /* 0x0000000304007986 */ /* 0x0007e2000c101124 */
[----:B------:R-:W-:Y:S05]  /*a470*/  BRA `(.L_x_3184) ;  /* 0x00000000009c7947 */ /* 0x000fea0003800000 */
.L_x_3206:
        /* <DEDUP_REMOVED lines=20> */
.L_x_3212:
[----:B------:R-:W-:Y:S01]  /*a5c0*/  IMAD.MOV.U32 R0, RZ, RZ, 0x7f ;  /* 0x0000007fff007424 */ /* 0x000fe200078e00ff */
[----:B------:R-:W-:-:S04]  /*a5d0*/  ISETP.GT.U32.AND P0, PT, R3, 0x7f800000, PT ;  /* 0x7f8000000300780c */ /* 0x000fc80003f04070 */
[----:B------:R-:W-:-:S09]  /*a5e0*/  SEL R0, R0, 0x7c, P0 ;  /* 0x0000007c00007807 */ /* 0x000fd20000000000 */
.L_x_3213:
[----:B------:R-:W-:Y:S05]  /*a5f0*/  BSYNC.RECONVERGENT B0 ;  /* 0x0000000000007941 */ /* 0x000fea0003800200 */
.L_x_3211:
[----:B------:R-:W-:-:S04]  /*a600*/  SHF.R.U32.HI R3, RZ, 0x18, R7 ;  /* 0x00000018ff037819 */ /* 0x000fc80000011607 */
[----:B------:R-:W-:-:S05]  /*a610*/  LOP3.LUT R3, R0, 0x80, R3, 0xf8, !PT ;  /* 0x0000008000037812 */ /* 0x000fca00078ef803 */
[----:B------:R2:W-:Y:S01]  /*a620*/  STG.E.U8 desc[UR36][R4.64], R3 ;  /* 0x0000000304007986 */ /* 0x0005e2000c101124 */
[----:B------:R-:W-:Y:S05]  /*a630*/  BRA `(.L_x_3184) ;  /* 0x00000000002c7947 */ /* 0x000fea0003800000 */
.L_x_3205:
        /* <DEDUP_REMOVED lines=10> */
[----:B------:R4:W-:Y:S02]  /*a6e0*/  STG.E.U16 desc[UR36][R4.64], R0 ;  /* 0x0000000004007986 */ /* 0x0009e4000c101524 */
.L_x_3184:
[----:B------:R-:W-:-:S07]  /*a6f0*/  VIADD R2, R2, 0x80 ;  /* 0x0000008002027836 */ /* 0x000fce0000000000 */
.L_x_3141:
[----:B------:R-:W-:-:S13]  /*a700*/  ISETP.GE.AND P0, PT, R2, R23, PT ;  /* 0x000000170200720c */ /* 0x000fda0003f06270 */
[----:B------:R-:W-:Y:S05]  /*a710*/  @P0 BREAK.RELIABLE B6 ;  /* 0x0000000000060942 */ /* 0x000fea0003800100 */
[----:B------:R-:W-:Y:S05]  /*a720*/  @P0 BRA `(.L_x_3178) ;  /* 0x0000001000ec0947 */ /* 0x000fea0003800000 */
[----:B------:R-:W-:Y:S05]  /*a730*/  BSYNC.RELIABLE B6 ;  /* 0x0000000000067941 */ /* 0x000fea0003800100 */
.L_x_3140:
        /* <DEDUP_REMOVED lines=21> */
.L_x_3217:
[----:B------:R-:W0:Y:S02]  /*a890*/  F2I.S64.F64.TRUNC R24, R24 ;  /* 0x0000001800187311 */ /* 0x000e24000030d900 */
[----:B0-----:R-:W-:-:S05]  /*a8a0*/  IMAD.MOV.U32 R3, RZ, RZ, R24 ;  /* 0x000000ffff037224 */ /* 0x001fca00078e0018 */
[----:B------:R0:W-:Y:S01]  /*a8b0*/  STG.E.U8 desc[UR36][R4.64], R3 ;  /* 0x0000000304007986 */ /* 0x0001e2000c101124 */
[----:B------:R-:W-:Y:S05]  /*a8c0*/  BRA `(.L_x_3219) ;  /* 0x0000001000807947 */ /* 0x000fea0003800000 */
.L_x_3216:
        /* <DEDUP_REMOVED lines=9> */
.L_x_3221:
[----:B------:R-:W0:Y:S02]  /*a960*/  F2I.F64.TRUNC R25, R24 ;  /* 0x0000001800197311 */ /* 0x000e24000030d100 */
[----:B0-----:R0:W-:Y:S01]  /*a970*/  STG.E desc[UR36][R4.64], R25 ;  /* 0x0000001904007986 */ /* 0x0011e2000c101924 */
[----:B------:R-:W-:Y:S05]  /*a980*/  BRA `(.L_x_3219) ;  /* 0x0000001000507947 */ /* 0x000fea0003800000 */
.L_x_3220:
[----:B------:R-:W0:Y:S02]  /*a990*/  F2I.F64.TRUNC R25, R24 ;  /* 0x0000001800197311 */ /* 0x000e24000030d100 */
[----:B0-----:R0:W-:Y:S01]  /*a9a0*/  STG.E.U16 desc[UR36][R4.64], R25 ;  /* 0x0000001904007986 */ /* 0x0011e2000c101524 */
[----:B------:R-:W-:Y:S05]  /*a9b0*/  BRA `(.L_x_3219) ;  /* 0x0000001000447947 */ /* 0x000fea0003800000 */
.L_x_3215:
        /* <DEDUP_REMOVED lines=17> */
.L_x_3223:
        /* <DEDUP_REMOVED lines=12> */
.L_x_3222:
        /* <DEDUP_REMOVED lines=18> */
.L_x_3225:
        /* <DEDUP_REMOVED lines=13> */
.L_x_3224:
[----:B------:R0:W-:Y:S01]  /*ad80*/  STG.E.64 desc[UR36][R4.64], R24 ;  /* 0x0000001804007986 */ /* 0x0001e2000c101b24 */
[----:B------:R-:W-:Y:S05]  /*ad90*/  BRA `(.L_x_3219) ;  /* 0x0000000c004c7947 */ /* 0x000fea0003800000 */
.L_x_3214:
        /* <DEDUP_REMOVED lines=13> */
.L_x_3229:
        /* <DEDUP_REMOVED lines=26> */
.L_x_3232:
[----:B------:R-:W-:-:S04]  /*b010*/  SHF.R.U32.HI R3, RZ, 0x18, R7 ;  /* 0x00000018ff037819 */ /* 0x000fc80000011607 */
[----:B------:R-:W-:-:S07]  /*b020*/  LOP3.LUT R0, R0, 0x80, R3, 0xf8, !PT ;  /* 0x0000008000007812 */ /* 0x000fce00078ef803 */
.L_x_3231:
[----:B------:R-:W-:Y:S05]  /*b030*/  BSYNC.RECONVERGENT B0 ;  /* 0x0000000000007941 */ /* 0x000fea0003800200 */
.L_x_3230:
[----:B------:R0:W-:Y:S01]  /*b040*/  STG.E.U8 desc[UR36][R4.64], R0 ;  /* 0x0000000004007986 */ /* 0x0001e2000c101124 */
[----:B------:R-:W-:Y:S05]  /*b050*/  BRA `(.L_x_3219) ;  /* 0x00000008009c7947 */ /* 0x000fea0003800000 */
.L_x_3228:
        /* <DEDUP_REMOVED lines=26> */
.L_x_3235:
[----:B------:R-:W-:-:S04]  /*b200*/  SHF.R.U32.HI R3, RZ, 0x18, R7 ;  /* 0x00000018ff037819 */ /* 0x000fc80000011607 */
[----:B------:R-:W-:-:S07]  /*b210*/  LOP3.LUT R0, R0, 0x80, R3, 0xf8, !PT ;  /* 0x0000008000007812 */ /* 0x000fce00078ef803 */
.L_x_3234:
[----:B------:R-:W-:Y:S05]  /*b220*/  BSYNC.RECONVERGENT B0 ;  /* 0x0000000000007941 */ /* 0x000fea0003800200 */
.L_x_3233:
[----:B------:R0:W-:Y:S01]  /*b230*/  STG.E.U8 desc[UR36][R4.64], R0 ;  /* 0x0000000004007986 */ /* 0x0001e2000c101124 */
[----:B------:R-:W-:Y:S05]  /*b240*/  BRA `(.L_x_3219) ;  /* 0x0000000800207947 */ /* 0x000fea0003800000 */
.L_x_3227:
        /* <DEDUP_REMOVED lines=30> */
.L_x_3237:
[----:B------:R-:W0:Y:S02]  /*b430*/  F2I.U64.F64.TRUNC R24, R24 ;  /* 0x0000001800187311 */ /* 0x000e24000030d800 */
[----:B0-----:R0:W-:Y:S01]  /*b440*/  STG.E.64 desc[UR36][R4.64], R24 ;  /* 0x0000001804007986 */ /* 0x0011e2000c101b24 */
[----:B------:R-:W-:Y:S05]  /*b450*/  BRA `(.L_x_3219) ;  /* 0x00000004009c7947 */ /* 0x000fea0003800000 */
.L_x_3236:
[----:B------:R-:W0:Y:S02]  /*b460*/  F2I.U32.F64.TRUNC R25, R24 ;  /* 0x0000001800197311 */ /* 0x000e24000030d000 */
[----:B0-----:R0:W-:Y:S01]  /*b470*/  STG.E desc[UR36][R4.64], R25 ;  /* 0x0000001904007986 */ /* 0x0011e2000c101924 */
[----:B------:R-:W-:Y:S05]  /*b480*/  BRA `(.L_x_3219) ;  /* 0x0000000400907947 */ /* 0x000fea0003800000 */
.L_x_3226:
        /* <DEDUP_REMOVED lines=10> */
.L_x_3239:
[----:B------:R-:W-:-:S05]  /*b530*/  CS2R R26, SRZ ;  /* 0x00000000001a7805 */ /* 0x000fca000001ff00 */
[----:B------:R4:W-:Y:S01]  /*b540*/  STG.E.128 desc[UR36][R4.64], R24 ;  /* 0x0000001804007986 */ /* 0x0009e2000c101d24 */
[----:B------:R-:W-:Y:S05]  /*b550*/  BRA `(.L_x_3219) ;  /* 0x00000004005c7947 */ /* 0x000fea0003800000 */
.L_x_3238:
[----:B------:R-:W-:-:S13]  /*b560*/  ISETP.NE.AND P0, PT, R0, 0xf, PT ;  /* 0x0000000f0000780c */ /* 0x000fda0003f05270 */
[----:B------:R-:W-:Y:S05]  /*b570*/  @!P0 BRA `(.L_x_3240) ;  /* 0x0000000400288947 */ /* 0x000fea0003800000 */
[----:B------:R-:W-:-:S13]  /*b580*/  ISETP.NE.AND P0, PT, R0, 0x17, PT ;  /* 0x000000170000780c */ /* 0x000fda0003f05270 */
[----:B------:R-:W-:Y:S05]  /*b590*/  @!P0 BRA `(.L_x_3241) ;  /* 0x0000000000b08947 */ /* 0x000fea0003800000 */
[----:B------:R-:W-:-:S13]  /*b5a0*/  ISETP.NE.AND P0, PT, R0, 0x18, PT ;  /* 0x000000180000780c */ /* 0x000fda0003f05270 */
[----:B------:R-:W-:Y:S05]  /*b5b0*/  @!P0 BRA `(.L_x_3242) ;  /* 0x0000000000448947 */ /* 0x000fea0003800000 */
.L_x_3218:
        /* <DEDUP_REMOVED lines=16> */
.L_x_3243:
[----:B------:R-:W-:Y:S05]  /*b6c0*/  BRA `(.L_x_3219) ;  /* 0x0000000400007947 */ /* 0x000fea0003800000 */
.L_x_3242:
        /* <DEDUP_REMOVED lines=21> */
.L_x_3245:
[----:B------:R-:W-:Y:S05]  /*b820*/  BSYNC.RECONVERGENT B0 ;  /* 0x0000000000007941 */ /* 0x000fea0003800200 */
.L_x_3244:
[----:B------:R-:W-:-:S05]  /*b830*/  LOP3.LUT R3, R0, 0x80, R3, 0xf8, !PT ;  /* 0x0000008000037812 */ /* 0x000fca00078ef803 */
[----:B------:R1:W-:Y:S01]  /*b840*/  STG.E.U8 desc[UR36][R4.64], R3 ;  /* 0x0000000304007986 */ /* 0x0003e2000c101124 */
[----:B------:R-:W-:Y:S05]  /*b850*/  BRA `(.L_x_3219) ;  /* 0x00000000009c7947 */ /* 0x000fea0003800000 */
.L_x_3241:
        /* <DEDUP_REMOVED lines=20> */
.L_x_3247:
[----:B------:R-:W-:Y:S01]  /*b9a0*/  IMAD.MOV.U32 R0, RZ, RZ, 0x7f ;  /* 0x0000007fff007424 */ /* 0x000fe200078e00ff */
[----:B------:R-:W-:-:S04]  /*b9b0*/  ISETP.GT.U32.AND P0, PT, R3, 0x7f800000, PT ;  /* 0x7f8000000300780c */ /* 0x000fc80003f04070 */
[----:B------:R-:W-:-:S09]  /*b9c0*/  SEL R0, R0, 0x7c, P0 ;  /* 0x0000007c00007807 */ /* 0x000fd20000000000 */
.L_x_3248:
[----:B------:R-:W-:Y:S05]  /*b9d0*/  BSYNC.RECONVERGENT B0 ;  /* 0x0000000000007941 */ /* 0x000fea0003800200 */
.L_x_3246:
[----:B------:R-:W-:-:S04]  /*b9e0*/  SHF.R.U32.HI R3, RZ, 0x18, R7 ;  /* 0x00000018ff037819 */ /* 0x000fc80000011607 */
[----:B------:R-:W-:-:S05]  /*b9f0*/  LOP3.LUT R3, R0, 0x80, R3, 0xf8, !PT ;  /* 0x0000008000037812 */ /* 0x000fca00078ef803 */
[----:B------:R0:W-:Y:S01]  /*ba00*/  STG.E.U8 desc[UR36][R4.64], R3 ;  /* 0x0000000304007986 */ /* 0x0001e2000c101124 */
[----:B------:R-:W-:Y:S05]  /*ba10*/  BRA `(.L_x_3219) ;  /* 0x00000000002c7947 */ /* 0x000fea0003800000 */
.L_x_3240:
        /* <DEDUP_REMOVED lines=11> */
.L_x_3219:
[----:B------:R-:W-:-:S07]  /*bad0*/  VIADD R2, R2, 0x80 ;  /* 0x0000008002027836 */ /* 0x000fce0000000000 */
.L_x_3178:
[----:B------:R-:W-:Y:S05]  /*bae0*/  BSYNC.RECONVERGENT B7 ;  /* 0x0000000000077941 */ /* 0x000fea0003800200 */
.L_x_3139:
[----:B------:R-:W-:-:S13]  /*baf0*/  ISETP.GE.AND P0, PT, R2, R23, PT ;  /* 0x000000170200720c */ /* 0x000fda0003f06270 */
[----:B------:R-:W-:Y:S05]  /*bb00*/  @P0 EXIT ;  /* 0x000000000000094d */ /* 0x000fea0003800000 */
[----:B01234-:R-:W0:Y:S01]  /*bb10*/  LDC.64 R4, c[0x0][0x3a0] ;  /* 0x0000e800ff047b82 */ /* 0x01fe220000000a00 */
[----:B------:R-:W1:Y:S01]  /*bb20*/  LDCU UR4, c[0x0][0x3cc] ;  /* 0x00007980ff0477ac */ /* 0x000e620008000800 */
[----:B------:R-:W-:Y:S01]  /*bb30*/  PRMT R0, R22, 0x9910, RZ ;  /* 0x0000991016007816 */ /* 0x000fe200000000ff */
        /* <DEDUP_REMOVED lines=15> */
[----:B0-----:R-:W-:Y:S01]  /*bc30*/  STG.E.U8 desc[UR36][R2.64], R17 ;  /* 0x0000001102007986 */ /* 0x001fe2000c101124 */
[----:B------:R-:W-:Y:S05]  /*bc40*/  EXIT ;  /* 0x000000000000794d */ /* 0x000fea0003800000 */
.L_x_3252:
[----:B------:R-:W0:Y:S02]  /*bc50*/  F2I.S64.F64.TRUNC R16, R16 ;  /* 0x0000001000107311 */ /* 0x000e24000030d900 */
[----:B0-----:R-:W-:-:S05]  /*bc60*/  IMAD.MOV.U32 R5, RZ, RZ, R16 ;  /* 0x000000ffff057224 */ /* 0x001fca00078e0010 */
[----:B------:R-:W-:Y:S01]  /*bc70*/  STG.E.U8 desc[UR36][R2.64], R5 ;  /* 0x0000000502007986 */ /* 0x000fe2000c101124 */
[----:B------:R-:W-:Y:S05]  /*bc80*/  EXIT ;  /* 0x000000000000794d */ /* 0x000fea0003800000 */
.L_x_3251:
[----:B------:R-:W-:-:S13]  /*bc90*/  ISETP.NE.AND P0, PT, R0, 0x2, PT ;  /* 0x000000020000780c */ /* 0x000fda0003f05270 */
[----:B------:R-:W-:Y:S05]  /*bca0*/  @!P0 BRA `(.L_x_3254) ;  /* 0x0000000000288947 */ /* 0x000fea0003800000 */
[----:B------:R-:W-:-:S13]  /*bcb0*/  ISETP.NE.AND P0, PT, R0, 0x3, PT ;  /* 0x000000030000780c */ /* 0x000fda0003f05270 */
[----:B------:R-:W-:Y:S05]  /*bcc0*/  @!P0 BRA `(.L_x_3255) ;  /* 0x0000000000148947 */ /* 0x000fea0003800000 */
[----:B------:R-:W-:-:S13]  /*bcd0*/  ISETP.NE.AND P0, PT, R0, 0x4, PT ;  /* 0x000000040000780c */ /* 0x000fda0003f05270 */
[----:B------:R-:W-:Y:S05]  /*bce0*/  @P0 BRA `(.L_x_3253) ;  /* 0x0000000c00240947 */ /* 0x000fea0003800000 */
[----:B------:R-:W0:Y:S02]  /*bcf0*/  F2I.S64.F64.TRUNC R16, R16 ;  /* 0x0000001000107311 */ /* 0x000e24000030d900 */
[----:B0-----:R-:W-:Y:S01]  /*bd00*/  STG.E.64 desc[UR36][R2.64], R16 ;  /* 0x0000001002007986 */ /* 0x001fe2000c101b24 */
[----:B------:R-:W-:Y:S05]  /*bd10*/  EXIT ;  /* 0x000000000000794d */ /* 0x000fea0003800000 */
.L_x_3255:
[----:B------:R-:W0:Y:S02]  /*bd20*/  F2I.F64.TRUNC R17, R16 ;  /* 0x0000001000117311 */ /* 0x000e24000030d100 */
[----:B0-----:R-:W-:Y:S01]  /*bd30*/  STG.E desc[UR36][R2.64], R17 ;  /* 0x0000001102007986 */ /* 0x001fe2000c101924 */
[----:B------:R-:W-:Y:S05]  /*bd40*/  EXIT ;  /* 0x000000000000794d */ /* 0x000fea0003800000 */
.L_x_3254:
[----:B------:R-:W0:Y:S02]  /*bd50*/  F2I.F64.TRUNC R17, R16 ;  /* 0x0000001000117311 */ /* 0x000e24000030d100 */
[----:B0-----:R-:W-:Y:S01]  /*bd60*/  STG.E.U16 desc[UR36][R2.64], R17 ;  /* 0x0000001102007986 */ /* 0x001fe2000c101524 */
[----:B------:R-:W-:Y:S05]  /*bd70*/  EXIT ;  /* 0x000000000000794d */ /* 0x000fea0003800000 */
.L_x_3250:
        /* <DEDUP_REMOVED lines=15> */
[----:B------:R-:W-:Y:S01]  /*be70*/  STG.E desc[UR36][R2.64], R5 ;  /* 0x0000000502007986 */ /* 0x000fe2000c101924 */
[----:B------:R-:W-:Y:S05]  /*be80*/  EXIT ;  /* 0x000000000000794d */ /* 0x000fea0003800000 */
.L_x_3257:
        /* <DEDUP_REMOVED lines=10> */
[----:B------:R-:W-:Y:S01]  /*bf30*/  STG.E.U16 desc[UR36][R2.64], R0 ;  /* 0x0000000002007986 */ /* 0x000fe2000c101524 */
[----:B------:R-:W-:Y:S05]  /*bf40*/  EXIT ;  /* 0x000000000000794d */ /* 0x000fea0003800000 */
.L_x_3256:
        /* <DEDUP_REMOVED lines=16> */
[----:B------:R-:W-:Y:S01]  /*c050*/  STG.E.64 desc[UR36][R2.64], R4 ;  /* 0x0000000402007986 */ /* 0x000fe2000c101b24 */
[----:B------:R-:W-:Y:S05]  /*c060*/  EXIT ;  /* 0x000000000000794d */ /* 0x000fea0003800000 */
.L_x_3259:
        /* <DEDUP_REMOVED lines=11> */
[----:B------:R-:W-:Y:S01]  /*c120*/  STG.E desc[UR36][R2.64], R5 ;  /* 0x0000000502007986 */ /* 0x000fe2000c101924 */
[----:B------:R-:W-:Y:S05]  /*c130*/  EXIT ;  /* 0x000000000000794d */ /* 0x000fea0003800000 */
.L_x_3258:
[----:B------:R-:W-:Y:S01]  /*c140*/  STG.E.64 desc[UR36][R2.64], R16 ;  /* 0x0000001002007986 */ /* 0x000fe2000c101b24 */
[----:B------:R-:W-:Y:S05]  /*c150*/  EXIT ;  /* 0x000000000000794d */ /* 0x000fea0003800000 */
.L_x_3249:
        /* <DEDUP_REMOVED lines=11> */
[----:B0-----:R-:W-:Y:S01]  /*c210*/  STG.E.U16 desc[UR36][R2.64], R17 ;  /* 0x0000001102007986 */ /* 0x001fe2000c101524 */
[----:B------:R-:W-:Y:S05]  /*c220*/  EXIT ;  /* 0x000000000000794d */ /* 0x000fea0003800000 */
.L_x_3263:
        /* <DEDUP_REMOVED lines=26> */
.L_x_3266:
[----:B------:R-:W-:-:S04]  /*c3d0*/  SHF.R.U32.HI R5, RZ, 0x18, R5 ;  /* 0x00000018ff057819 */ /* 0x000fc80000011605 */
[----:B------:R-:W-:-:S07]  /*c3e0*/  LOP3.LUT R0, R0, 0x80, R5, 0xf8, !PT ;  /* 0x0000008000007812 */ /* 0x000fce00078ef805 */
.L_x_3265:
[----:B------:R-:W-:Y:S05]  /*c3f0*/  BSYNC.RECONVERGENT B0 ;  /* 0x0000000000007941 */ /* 0x000fea0003800200 */
.L_x_3264:
[----:B------:R-:W-:Y:S01]  /*c400*/  STG.E.U8 desc[UR36][R2.64], R0 ;  /* 0x0000000002007986 */ /* 0x000fe2000c101124 */
[----:B------:R-:W-:Y:S05]  /*c410*/  EXIT ;  /* 0x000000000000794d */ /* 0x000fea0003800000 */
.L_x_3262:
        /* <DEDUP_REMOVED lines=26> */
.L_x_3269:
[----:B------:R-:W-:-:S04]  /*c5c0*/  SHF.R.U32.HI R5, RZ, 0x18, R5 ;  /* 0x00000018ff057819 */ /* 0x000fc80000011605 */
[----:B------:R-:W-:-:S07]  /*c5d0*/  LOP3.LUT R0, R0, 0x80, R5, 0xf8, !PT ;  /* 0x0000008000007812 */ /* 0x000fce00078ef805 */
.L_x_3268:
[----:B------:R-:W-:Y:S05]  /*c5e0*/  BSYNC.RECONVERGENT B0 ;  /* 0x0000000000007941 */ /* 0x000fea0003800200 */
.L_x_3267:
[----:B------:R-:W-:Y:S01]  /*c5f0*/  STG.E.U8 desc[UR36][R2.64], R0 ;  /* 0x0000000002007986 */ /* 0x000fe2000c101124 */
[----:B------:R-:W-:Y:S05]  /*c600*/  EXIT ;  /* 0x000000000000794d */ /* 0x000fea0003800000 */
.L_x_3261:
        /* <DEDUP_REMOVED lines=30> */
.L_x_3271:
[----:B------:R-:W0:Y:S02]  /*c7f0*/  F2I.U64.F64.TRUNC R16, R16 ;  /* 0x0000001000107311 */ /* 0x000e24000030d800 */
[----:B0-----:R-:W-:Y:S01]  /*c800*/  STG.E.64 desc[UR36][R2.64], R16 ;  /* 0x0000001002007986 */ /* 0x001fe2000c101b24 */
[----:B------:R-:W-:Y:S05]  /*c810*/  EXIT ;  /* 0x000000000000794d */ /* 0x000fea0003800000 */
.L_x_3270:
[----:B------:R-:W0:Y:S02]  /*c820*/  F2I.U32.F64.TRUNC R17, R16 ;  /* 0x0000001000117311 */ /* 0x000e24000030d000 */
[----:B0-----:R-:W-:Y:S01]  /*c830*/  STG.E desc[UR36][R2.64], R17 ;  /* 0x0000001102007986 */ /* 0x001fe2000c101924 */
[----:B------:R-:W-:Y:S05]  /*c840*/  EXIT ;  /* 0x000000000000794d */ /* 0x000fea0003800000 */
.L_x_3260:
        /* <DEDUP_REMOVED lines=8> */
[----:B------:R-:W-:Y:S01]  /*c8d0*/  STG.E.U8 desc[UR36][R2.64], R5 ;  /* 0x0000000502007986 */ /* 0x000fe2000c101124 */
[----:B------:R-:W-:Y:S05]  /*c8e0*/  EXIT ;  /* 0x000000000000794d */ /* 0x000fea0003800000 */
.L_x_3273:
[----:B------:R-:W-:-:S05]  /*c8f0*/  CS2R R18, SRZ ;  /* 0x0000000000127805 */ /* 0x000fca000001ff00 */
[----:B------:R-:W-:Y:S01]  /*c900*/  STG.E.128 desc[UR36][R2.64], R16 ;  /* 0x0000001002007986 */ /* 0x000fe2000c101d24 */
[----:B------:R-:W-:Y:S05]  /*c910*/  EXIT ;  /* 0x000000000000794d */ /* 0x000fea0003800000 */
.L_x_3272:
[----:B------:R-:W-:-:S13]  /*c920*/  ISETP.NE.AND P0, PT, R0, 0xf, PT ;  /* 0x0000000f0000780c */ /* 0x000fda0003f05270 */
[----:B------:R-:W-:Y:S05]  /*c930*/  @!P0 BRA `(.L_x_3274) ;  /* 0x0000000400288947 */ /* 0x000fea0003800000 */
[----:B------:R-:W-:-:S13]  /*c940*/  ISETP.NE.AND P0, PT, R0, 0x17, PT ;  /* 0x000000170000780c */ /* 0x000fda0003f05270 */
[----:B------:R-:W-:Y:S05]  /*c950*/  @!P0 BRA `(.L_x_3275) ;  /* 0x0000000000b08947 */ /* 0x000fea0003800000 */
[----:B------:R-:W-:-:S13]  /*c960*/  ISETP.NE.AND P0, PT, R0, 0x18, PT ;  /* 0x000000180000780c */ /* 0x000fda0003f05270 */
[----:B------:R-:W-:Y:S05]  /*c970*/  @!P0 BRA `(.L_x_3276) ;  /* 0x0000000000448947 */ /* 0x000fea0003800000 */
.L_x_3253:
        /* <DEDUP_REMOVED lines=16> */
.L_x_3277:
[----:B------:R-:W-:Y:S05]  /*ca80*/  EXIT ;  /* 0x000000000000794d */ /* 0x000fea0003800000 */
.L_x_3276:
        /* <DEDUP_REMOVED lines=21> */
.L_x_3279:
[----:B------:R-:W-:Y:S05]  /*cbe0*/  BSYNC.RECONVERGENT B0 ;  /* 0x0000000000007941 */ /* 0x000fea0003800200 */
.L_x_3278:
[----:B------:R-:W-:-:S05]  /*cbf0*/  LOP3.LUT R5, R0, 0x80, R5, 0xf8, !PT ;  /* 0x0000008000057812 */ /* 0x000fca00078ef805 */
[----:B------:R-:W-:Y:S01]  /*cc00*/  STG.E.U8 desc[UR36][R2.64], R5 ;  /* 0x0000000502007986 */ /* 0x000fe2000c101124 */
[----:B------:R-:W-:Y:S05]  /*cc10*/  EXIT ;  /* 0x000000000000794d */ /* 0x000fea0003800000 */
.L_x_3275:
        /* <DEDUP_REMOVED lines=20> */
.L_x_3281:
[----:B------:R-:W-:Y:S01]  /*cd60*/  IMAD.MOV.U32 R0, RZ, RZ, 0x7f ;  /* 0x0000007fff007424 */ /* 0x000fe200078e00ff */
[----:B------:R-:W-:-:S04]  /*cd70*/  ISETP.GT.U32.AND P0, PT, R4, 0x7f800000, PT ;  /* 0x7f8000000400780c */ /* 0x000fc80003f04070 */
[----:B------:R-:W-:-:S09]  /*cd80*/  SEL R0, R0, 0x7c, P0 ;  /* 0x0000007c00007807 */ /* 0x000fd20000000000 */
.L_x_3282:
[----:B------:R-:W-:Y:S05]  /*cd90*/  BSYNC.RECONVERGENT B0 ;  /* 0x0000000000007941 */ /* 0x000fea0003800200 */
.L_x_3280:
[----:B------:R-:W-:-:S04]  /*cda0*/  SHF.R.U32.HI R5, RZ, 0x18, R5 ;  /* 0x00000018ff057819 */ /* 0x000fc80000011605 */
[----:B------:R-:W-:-:S05]  /*cdb0*/  LOP3.LUT R5, R0, 0x80, R5, 0xf8, !PT ;  /* 0x0000008000057812 */ /* 0x000fca00078ef805 */
[----:B------:R-:W-:Y:S01]  /*cdc0*/  STG.E.U8 desc[UR36][R2.64], R5 ;  /* 0x0000000502007986 */ /* 0x000fe2000c101124 */
[----:B------:R-:W-:Y:S05]  /*cdd0*/  EXIT ;  /* 0x000000000000794d */ /* 0x000fea0003800000 */
.L_x_3274:
        /* <DEDUP_REMOVED lines=10> */
[----:B------:R-:W-:Y:S01]  /*ce80*/  STG.E.U16 desc[UR36][R2.64], R0 ;  /* 0x0000000002007986 */ /* 0x000fe2000c101524 */
[----:B------:R-:W-:Y:S05]  /*ce90*/  EXIT ;  /* 0x000000000000794d */ /* 0x000fea0003800000 */
.L_x_3283:
        /* <DEDUP_REMOVED lines=14> */
.L_x_3342:


//--------------------- .text._ZN2at6native18elementwise_kernelILi128ELi2EZNS0_22gpu_kernel_impl_nocastIZZZNS0_65_GLOBAL__N__eb3311e5_27_ActivationHardtanhKernel_cu_9e10b42f_293624hardtanh_backward_kernelERNS_14TensorIteratorERKN3c106ScalarES9_ENKUlvE_clEvENKUlvE_clEvEUlddE_EEvRNS_18TensorIteratorBaseERKT_EUliE_EEviT1_ --------------------------
	.section	.text._ZN2at6native18elementwise_kernelILi128ELi2EZNS0_22gpu_kernel_impl_nocastIZZZNS0_65_GLOBAL__N__eb3311e5_27_ActivationHardtanhKernel_cu_9e10b42f_293624hardtanh_backward_kernelERNS_14TensorIteratorERKN3c106ScalarES9_ENKUlvE_clEvENKUlvE_clEvEUlddE_EEvRNS_18TensorIteratorBaseERKT_EUliE_EEviT1_,"ax",@progbits
	.align	128
        .global         _ZN2at6native18elementwise_kernelILi128ELi2EZNS0_22gpu_kernel_impl_nocastIZZZNS0_65_GLOBAL__N__eb3311e5_27_ActivationHardtanhKernel_cu_9e10b42f_293624hardtanh_backward_kernelERNS_14TensorIteratorERKN3c106ScalarES9_ENKUlvE_clEvENKUlvE_clEvEUlddE_EEvRNS_18TensorIteratorBaseERKT_EUliE_EEviT1_
        .type           _ZN2at6native18elementwise_kernelILi128ELi2EZNS0_22gpu_kernel_impl_nocastIZZZNS0_65_GLOBAL__N__eb3311e5_27_ActivationHardtanhKernel_cu_9e10b42f_293624hardtanh_backward_kernelERNS_14TensorIteratorERKN3c106ScalarES9_ENKUlvE_clEvENKUlvE_clEvEUlddE_EEvRNS_18TensorIteratorBaseERKT_EUliE_EEviT1_,@function
        .size           _ZN2at6native18elementwise_kernelILi128ELi2EZNS0_22gpu_kernel_impl_nocastIZZZNS0_65_GLOBAL__N__eb3311e5_27_ActivationHardtanhKernel_cu_9e10b42f_293624hardtanh_backward_kernelERNS_14TensorIteratorERKN3c106ScalarES9_ENKUlvE_clEvENKUlvE_clEvEUlddE_EEvRNS_18TensorIteratorBaseERKT_EUliE_EEviT1_,(.L_x_3343 - _ZN2at6native18elementwise_kernelILi128ELi2EZNS0_22gpu_kernel_impl_nocastIZZZNS0_65_GLOBAL__N__eb3311e5_27_ActivationHardtanhKernel_cu_9e10b42f_293624hardtanh_backward_kernelERNS_14TensorIteratorERKN3c106ScalarES9_ENKUlvE_clEvENKUlvE_clEvEUlddE_EEvRNS_18TensorIteratorBaseERKT_EUliE_EEviT1_)
        .other          _ZN2at6native18elementwise_kernelILi128ELi2EZNS0_22gpu_kernel_impl_nocastIZZZNS0_65_GLOBAL__N__eb3311e5_27_ActivationHardtanhKernel_cu_9e10b42f_293624hardtanh_backward_kernelERNS_14TensorIteratorERKN3c106ScalarES9_ENKUlvE_clEvENKUlvE_clEvEUlddE_EEvRNS_18TensorIteratorBaseERKT_EUliE_EEviT1_,@"STO_CUDA_ENTRY STV_DEFAULT"
_ZN2at6native18elementwise_kernelILi128ELi2EZNS0_22gpu_kernel_impl_nocastIZZZNS0_65_GLOBAL__N__eb3311e5_27_ActivationHardtanhKernel_cu_9e10b42f_293624hardtanh_backward_kernelERNS_14TensorIteratorERKN3c106ScalarES9_ENKUlvE_clEvENKUlvE_clEvEUlddE_EEvRNS_18TensorIteratorBaseERKT_EUliE_EEviT1_:
.text._ZN2at6native18elementwise_kernelILi128ELi2EZNS0_22gpu_kernel_impl_nocastIZZZNS0_65_GLOBAL__N__eb3311e5_27_ActivationHardtanhKernel_cu_9e10b42f_293624hardtanh_backward_kernelERNS_14TensorIteratorERKN3c106ScalarES9_ENKUlvE_clEvENKUlvE_clEvEUlddE_EEvRNS_18TensorIteratorBaseERKT_EUliE_EEviT1_:
        /* <DEDUP_REMOVED lines=14> */
[----:B------:R-:W1:Y:S01]  /*00e0*/  LDCU.64 UR8, c[0x0][0x600] ;  /* 0x0000c000ff0877ac */ /* 0x000e620008000a00 */
[----:B0-----:R-:W1:Y:S06]  /*00f0*/  LDG.E.64 R4, desc[UR6][R4.64] ;  /* 0x0000000604047981 */ /* 0x001e6c000c1e1b00 */
[----:B------:R-:W0:Y:S01]  /*0100*/  LDC.64 R10, c[0x0][0x5e8] ;  /* 0x00017a00ff0a7b82 */ /* 0x000e220000000a00 */
[----:B------:R-:W-:Y:S01]  /*0110*/  CS2R R6, SRZ ;  /* 0x0000000000067805 */ /* 0x000fe2000001ff00 */
[----:B-1----:R-:W1:Y:S02]  /*0120*/  DSETP.GTU.AND P0, PT, R4, UR8, PT ;  /* 0x0000000804007e2a */ /* 0x002e64000bf0c000 */
[----:B01----:R-:W-:Y:S05]  /*0130*/  @!P0 BRA `(.L_x_3287) ;  /* 0x0000000000188947 */ /* 0x003fea0003800000 */
[----:B------:R-:W0:Y:S01]  /*0140*/  LDC.64 R8, c[0x0][0x5f0] ;  /* 0x00017c00ff087b82 */ /* 0x000e220000000a00 */
[----:B------:R-:W1:Y:S01]  /*0150*/  LDCU.64 UR8, c[0x0][0x608] ;  /* 0x0000c100ff0877ac */ /* 0x000e620008000a00 */
[----:B0-----:R-:W2:Y:S01]  /*0160*/  LDG.E.64 R8, desc[UR6][R8.64] ;  /* 0x0000000608087981 */ /* 0x001ea2000c1e1b00 */
[----:B-1----:R-:W2:Y:S02]  /*0170*/  DSETP.GE.AND P0, PT, R4, UR8, PT ;  /* 0x0000000804007e2a */ /* 0x002ea4000bf06000 */
[----:B--2---:R-:W-:Y:S02]  /*0180*/  FSEL R6, R8, RZ, !P0 ;  /* 0x000000ff08067208 */ /* 0x004fe40004000000 */
[----:B------:R-:W-:-:S07]  /*0190*/  FSEL R7, R9, RZ, !P0 ;  /* 0x000000ff09077208 */ /* 0x000fce0004000000 */
.L_x_3287:
[----:B------:R0:W-:Y:S01]  /*01a0*/  STG.E.64 desc[UR6][R10.64], R6 ;  /* 0x000000060a007986 */ /* 0x0001e2000c101b06 */
[----:B------:R-:W-:-:S07]  /*01b0*/  IADD3 R3, PT, PT, R3, 0x80, RZ ;  /* 0x0000008003037810 */ /* 0x000fce0007ffe0ff */
.L_x_3286:
[----:B------:R-:W-:Y:S05]  /*01c0*/  BSYNC.RECONVERGENT B0 ;  /* 0x0000000000007941 */ /* 0x000fea0003800200 */
.L_x_3285:
[----:B------:R-:W-:-:S13]  /*01d0*/  ISETP.GE.AND P0, PT, R3, UR4, PT ;  /* 0x0000000403007c0c */ /* 0x000fda000bf06270 */
[----:B------:R-:W-:Y:S05]  /*01e0*/  @P0 EXIT ;  /* 0x000000000000094d */ /* 0x000fea0003800000 */
[----:B------:R-:W1:Y:S01]  /*01f0*/  LDC.64 R2, c[0x0][0x5f8] ;  /* 0x00017e00ff027b82 */ /* 0x000e620000000a00 */
[----:B------:R-:W2:Y:S01]  /*0200*/  LDCU.64 UR4, c[0x0][0x600] ;  /* 0x0000c000ff0477ac */ /* 0x000ea20008000a00 */
[----:B-1----:R-:W2:Y:S06]  /*0210*/  LDG.E.64 R2, desc[UR6][R2.64] ;  /* 0x0000000602027981 */ /* 0x002eac000c1e1b00 */
[----:B------:R-:W1:Y:S01]  /*0220*/  LDC.64 R8, c[0x0][0x5e8] ;  /* 0x00017a00ff087b82 */ /* 0x000e620000000a00 */
[----:B------:R-:W-:Y:S01]  /*0230*/  CS2R R4, SRZ ;  /* 0x0000000000047805 */ /* 0x000fe2000001ff00 */
[----:B--2---:R-:W2:Y:S02]  /*0240*/  DSETP.GTU.AND P0, PT, R2, UR4, PT ;  /* 0x0000000402007e2a */ /* 0x004ea4000bf0c000 */
[----:B-12---:R-:W-:Y:S05]  /*0250*/  @!P0 BRA `(.L_x_3288) ;  /* 0x0000000000188947 */ /* 0x006fea0003800000 */
[----:B0-----:R-:W0:Y:S01]  /*0260*/  LDC.64 R6, c[0x0][0x5f0] ;  /* 0x00017c00ff067b82 */ /* 0x001e220000000a00 */
[----:B------:R-:W1:Y:S01]  /*0270*/  LDCU.64 UR4, c[0x0][0x608] ;  /* 0x0000c100ff0477ac */ /* 0x000e620008000a00 */
[----:B0-----:R-:W2:Y:S01]  /*0280*/  LDG.E.64 R4, desc[UR6][R6.64] ;  /* 0x0000000606047981 */ /* 0x001ea2000c1e1b00 */
[----:B-1----:R-:W2:Y:S02]  /*0290*/  DSETP.GE.AND P0, PT, R2, UR4, PT ;  /* 0x0000000402007e2a */ /* 0x002ea4000bf06000 */
[----:B--2---:R-:W-:Y:S02]  /*02a0*/  FSEL R4, R4, RZ, !P0 ;  /* 0x000000ff04047208 */ /* 0x004fe40004000000 */
[----:B------:R-:W-:-:S07]  /*02b0*/  FSEL R5, R5, RZ, !P0 ;  /* 0x000000ff05057208 */ /* 0x000fce0004000000 */
.L_x_3288:
[----:B------:R-:W-:Y:S01]  /*02c0*/  STG.E.64 desc[UR6][R8.64], R4 ;  /* 0x0000000408007986 */ /* 0x000fe2000c101b06 */
[----:B------:R-:W-:Y:S05]  /*02d0*/  EXIT ;  /* 0x000000000000794d */ /* 0x000fea0003800000 */
.L_x_3284:
        /* <DEDUP_REMOVED lines=355> */
.L_x_3291:
[----:B------:R-:W0:Y:S02]  /*1910*/  LDCU.64 UR8, c[0x0][0x5f8] ;  /* 0x0000bf00ff0877ac */ /* 0x000e240008000a00 */
[----:B0-----:R-:W-:-:S04]  /*1920*/  IADD3 R8, P0, PT, R6, UR8, RZ ;  /* 0x0000000806087c10 */ /* 0x001fc8000ff1e0ff */
[----:B------:R-:W-:Y:S01]  /*1930*/  IADD3.X R9, PT, PT, RZ, UR9, RZ, P0, !PT ;  /* 0x00000009ff097c10 */ /* 0x000fe200087fe4ff */
[----:B------:R-:W0:Y:S05]  /*1940*/  LDCU.64 UR8, c[0x0][0x600] ;  /* 0x0000c000ff0877ac */ /* 0x000e2a0008000a00 */
[----:B------:R-:W0:Y:S02]  /*1950*/  LDG.E.64 R8, desc[UR6][R8.64] ;  /* 0x0000000608087981 */ /* 0x000e24000c1e1b00 */
[----:B0-----:R-:W0:Y:S01]  /*1960*/  DSETP.GTU.AND P0, PT, R8, UR8, PT ;  /* 0x0000000808007e2a */ /* 0x001e22000bf0c000 */
[----:B------:R-:W1:Y:S01]  /*1970*/  LDCU.64 UR8, c[0x0][0x5e8] ;  /* 0x0000bd00ff0877ac */ /* 0x000e620008000a00 */
[----:B0-----:R-:W0:Y:S08]  /*1980*/  @P0 LDC.64 R6, c[0x0][0x5f0] ;  /* 0x00017c00ff060b82 */ /* 0x001e300000000a00 */
[----:B------:R-:W2:Y:S01]  /*1990*/  @P0 LDC.64 R12, c[0x0][0x608] ;  /* 0x00018200ff0c0b82 */ /* 0x000ea20000000a00 */
[----:B0-----:R-:W-:-:S04]  /*19a0*/  @P0 IADD3 R6, P1, PT, R4, R6, RZ ;  /* 0x0000000604060210 */ /* 0x001fc80007f3e0ff */
[----:B------:R-:W-:-:S06]  /*19b0*/  @P0 IADD3.X R7, PT, PT, RZ, R7, RZ, P1, !PT ;  /* 0x00000007ff070210 */ /* 0x000fcc0000ffe4ff */
[----:B------:R-:W3:Y:S01]  /*19c0*/  @P0 LDG.E.64 R6, desc[UR6][R6.64] ;  /* 0x0000000606060981 */ /* 0x000ee2000c1e1b00 */
[----:B-1----:R-:W-:Y:S02]  /*19d0*/  IADD3 R10, P2, PT, R5, UR8, RZ ;  /* 0x00000008050a7c10 */ /* 0x002fe4000ff5e0ff */
[----:B------:R-:W-:Y:S02]  /*19e0*/  CS2R R4, SRZ ;  /* 0x0000000000047805 */ /* 0x000fe4000001ff00 */
[----:B------:R-:W-:Y:S02]  /*19f0*/  IADD3 R3, PT, PT, R3, 0x80, RZ ;  /* 0x0000008003037810 */ /* 0x000fe40007ffe0ff */
[----:B------:R-:W-:-:S15]  /*1a00*/  IADD3.X R11, PT, PT, RZ, UR9, RZ, P2, !PT ;  /* 0x00000009ff0b7c10 */ /* 0x000fde00097fe4ff */
[----:B------:R-:W-:-:S15]  /*1a10*/  NOP ;  /* 0x0000000000007918 */ /* 0x000fde0000000000 */
[----:B------:R-:W-:-:S06]  /*1a20*/  NOP ;  /* 0x0000000000007918 */ /* 0x000fcc0000000000 */
[----:B--2---:R-:W3:Y:S02]  /*1a30*/  @P0 DSETP.GE.AND P1, PT, R8, R12, PT ;  /* 0x0000000c0800022a */ /* 0x004ee40003f26000 */
[----:B---3--:R-:W-:Y:S02]  /*1a40*/  @P0 FSEL R8, R6, RZ, !P1 ;  /* 0x000000ff06080208 */ /* 0x008fe40004800000 */
[----:B------:R-:W-:Y:S02]  /*1a50*/  @P0 FSEL R9, R7, RZ, !P1 ;  /* 0x000000ff07090208 */ /* 0x000fe40004800000 */
[----:B------:R-:W-:Y:S02]  /*1a60*/  @P0 MOV R4, R8 ;  /* 0x0000000800040202 */ /* 0x000fe40000000f00 */
[----:B------:R-:W-:-:S05]  /*1a70*/  @P0 MOV R5, R9 ;  /* 0x0000000900050202 */ /* 0x000fca0000000f00 */
[----:B------:R0:W-:Y:S02]  /*1a80*/  STG.E.64 desc[UR6][R10.64], R4 ;  /* 0x000000040a007986 */ /* 0x0001e4000c101b06 */
.L_x_3290:
[----:B------:R-:W-:Y:S05]  /*1a90*/  BSYNC.RECONVERGENT B0 ;  /* 0x0000000000007941 */ /* 0x000fea0003800200 */
.L_x_3289:
        /* <DEDUP_REMOVED lines=350> */
.L_x_3292:
[----:B------:R-:W0:Y:S01]  /*3080*/  LDCU.128 UR8, c[0x0][0x5f0] ;  /* 0x0000be00ff0877ac */ /* 0x000e220008000c00 */
[----:B------:R-:W1:Y:S01]  /*3090*/  LDCU.64 UR4, c[0x0][0x600] ;  /* 0x0000c000ff0477ac */ /* 0x000e620008000a00 */
[----:B0-----:R-:W-:-:S04]  /*30a0*/  IADD3 R6, P0, PT, R4, UR10, RZ ;  /* 0x0000000a04067c10 */ /* 0x001fc8000ff1e0ff */
[----:B------:R-:W-:-:S06]  /*30b0*/  IADD3.X R7, PT, PT, RZ, UR11, RZ, P0, !PT ;  /* 0x0000000bff077c10 */ /* 0x000fcc00087fe4ff */
[----:B------:R-:W1:Y:S01]  /*30c0*/  LDG.E.64 R6, desc[UR6][R6.64] ;  /* 0x0000000606067981 */ /* 0x000e62000c1e1b00 */
[----:B------:R-:W-:-:S04]  /*30d0*/  IADD3 R4, P1, PT, R2, UR8, RZ ;  /* 0x0000000802047c10 */ /* 0x000fc8000ff3e0ff */
[----:B------:R-:W-:Y:S01]  /*30e0*/  IADD3.X R5, PT, PT, RZ, UR9, RZ, P1, !PT ;  /* 0x00000009ff057c10 */ /* 0x000fe20008ffe4ff */
[----:B-1----:R-:W0:Y:S01]  /*30f0*/  DSETP.GTU.AND P0, PT, R6, UR4, PT ;  /* 0x0000000406007e2a */ /* 0x002e22000bf0c000 */
[----:B------:R-:W1:Y:S04]  /*3100*/  LDCU.64 UR4, c[0x0][0x5e8] ;  /* 0x0000bd00ff0477ac */ /* 0x000e680008000a00 */
[----:B0-----:R-:W2:Y:S01]  /*3110*/  @P0 LDG.E.64 R4, desc[UR6][R4.64] ;  /* 0x0000000604040981 */ /* 0x001ea2000c1e1b00 */
[----:B------:R-:W0:Y:S01]  /*3120*/  @P0 LDC.64 R10, c[0x0][0x608] ;  /* 0x00018200ff0a0b82 */ /* 0x000e220000000a00 */
[----:B-1----:R-:W-:Y:S02]  /*3130*/  IADD3 R8, P2, PT, R3, UR4, RZ ;  /* 0x0000000403087c10 */ /* 0x002fe4000ff5e0ff */
[----:B------:R-:W-:-:S02]  /*3140*/  CS2R R2, SRZ ;  /* 0x0000000000027805 */ /* 0x000fc4000001ff00 */
[----:B------:R-:W-:-:S15]  /*3150*/  IADD3.X R9, PT, PT, RZ, UR5, RZ, P2, !PT ;  /* 0x00000005ff097c10 */ /* 0x000fde00097fe4ff */
[----:B------:R-:W-:-:S15]  /*3160*/  NOP ;  /* 0x0000000000007918 */ /* 0x000fde0000000000 */
[----:B------:R-:W-:-:S15]  /*3170*/  NOP ;  /* 0x0000000000007918 */ /* 0x000fde0000000000 */
[----:B------:R-:W-:-:S08]  /*3180*/  NOP ;  /* 0x0000000000007918 */ /* 0x000fd00000000000 */
[----:B0-----:R-:W2:Y:S02]  /*3190*/  @P0 DSETP.GE.AND P1, PT, R6, R10, PT ;  /* 0x0000000a0600022a */ /* 0x001ea40003f26000 */
[----:B--2---:R-:W-:Y:S02]  /*31a0*/  @P0 FSEL R0, R4, RZ, !P1 ;  /* 0x000000ff04000208 */ /* 0x004fe40004800000 */
[----:B------:R-:W-:Y:S02]  /*31b0*/  @P0 FSEL R7, R5, RZ, !P1 ;  /* 0x000000ff05070208 */ /* 0x000fe40004800000 */
[----:B------:R-:W-:Y:S02]  /*31c0*/  @P0 MOV R2, R0 ;  /* 0x0000000000020202 */ /* 0x000fe40000000f00 */
[----:B------:R-:W-:-:S05]  /*31d0*/  @P0 MOV R3, R7 ;  /* 0x0000000700030202 */ /* 0x000fca0000000f00 */
[----:B------:R-:W-:Y:S01]  /*31e0*/  STG.E.64 desc[UR6][R8.64], R2 ;  /* 0x0000000208007986 */ /* 0x000fe2000c101b06 */
[----:B------:R-:W-:Y:S05]  /*31f0*/  EXIT ;  /* 0x000000000000794d */ /* 0x000fea0003800000 */
.L_x_3293:
        /* <DEDUP_REMOVED lines=16> */
.L_x_3343:


//--------------------- .text._ZN2at6native27unrolled_elementwise_kernelIZZZNS0_65_GLOBAL__N__eb3311e5_27_ActivationHardtanhKernel_cu_9e10b42f_293624hardtanh_backward_kernelERNS_14TensorIteratorERKN3c106ScalarES8_ENKUlvE_clEvENKUlvE_clEvEUlddE_St5arrayIPcLm3EELi4E23TrivialOffsetCalculatorILi2EjESF_ILi1EjENS0_6memory15LoadWithoutCastENSI_16StoreWithoutCastEEEviT_T0_T2_T3_T4_T5_ --------------------------
	.section	.text._ZN2at6native27unrolled_elementwise_kernelIZZZNS0_65_GLOBAL__N__eb3311e5_27_ActivationHardtanhKernel_cu_9e10b42f_293624hardtanh_backward_kernelERNS_14TensorIteratorERKN3c106ScalarES8_ENKUlvE_clEvENKUlvE_clEvEUlddE_St5arrayIPcLm3EELi4E23TrivialOffsetCalculatorILi2EjESF_ILi1EjENS0_6memory15LoadWithoutCastENSI_16StoreWithoutCastEEEviT_T0_T2_T3_T4_T5_,"ax",@progbits
	.align	128
        .global         _ZN2at6native27unrolled_elementwise_kernelIZZZNS0_65_GLOBAL__N__eb3311e5_27_ActivationHardtanhKernel_cu_9e10b42f_293624hardtanh_backward_kernelERNS_14TensorIteratorERKN3c106ScalarES8_ENKUlvE_clEvENKUlvE_clEvEUlddE_St5arrayIPcLm3EELi4E23TrivialOffsetCalculatorILi2EjESF_ILi1EjENS0_6memory15LoadWithoutCastENSI_16StoreWithoutCastEEEviT_T0_T2_T3_T4_T5_
        .type           _ZN2at6native27unrolled_elementwise_kernelIZZZNS0_65_GLOBAL__N__eb3311e5_27_ActivationHardtanhKernel_cu_9e10b42f_293624hardtanh_backward_kernelERNS_14TensorIteratorERKN3c106ScalarES8_ENKUlvE_clEvENKUlvE_clEvEUlddE_St5arrayIPcLm3EELi4E23TrivialOffsetCalculatorILi2EjESF_ILi1EjENS0_6memory15LoadWithoutCastENSI_16StoreWithoutCastEEEviT_T0_T2_T3_T4_T5_,@function
        .size           _ZN2at6native27unrolled_elementwise_kernelIZZZNS0_65_GLOBAL__N__eb3311e5_27_ActivationHardtanhKernel_cu_9e10b42f_293624hardtanh_backward_kernelERNS_14TensorIteratorERKN3c106ScalarES8_ENKUlvE_clEvENKUlvE_clEvEUlddE_St5arrayIPcLm3EELi4E23TrivialOffsetCalculatorILi2EjESF_ILi1EjENS0_6memory15LoadWithoutCastENSI_16StoreWithoutCastEEEviT_T0_T2_T3_T4_T5_,(.L_x_3344 - _ZN2at6native27unrolled_elementwise_kernelIZZZNS0_65_GLOBAL__N__eb3311e5_27_ActivationHardtanhKernel_cu_9e10b42f_293624hardtanh_backward_kernelERNS_14TensorIteratorERKN3c106ScalarES8_ENKUlvE_clEvENKUlvE_clEvEUlddE_St5arrayIPcLm3EELi4E23TrivialOffsetCalculatorILi2EjESF_ILi1EjENS0_6memory15LoadWithoutCastENSI_16StoreWithoutCastEEEviT_T0_T2_T3_T4_T5_)
        .other          _ZN2at6native27unrolled_elementwise_kernelIZZZNS0_65_GLOBAL__N__eb3311e5_27_ActivationHardtanhKernel_cu_9e10b42f_293624hardtanh_backward_kernelERNS_14TensorIteratorERKN3c106ScalarES8_ENKUlvE_clEvENKUlvE_clEvEUlddE_St5arrayIPcLm3EELi4E23TrivialOffsetCalculatorILi2EjESF_ILi1EjENS0_6memory15LoadWithoutCastENSI_16StoreWithoutCastEEEviT_T0_T2_T3_T4_T5_,@"STO_CUDA_ENTRY STV_DEFAULT"
_ZN2at6native27unrolled_elementwise_kernelIZZZNS0_65_GLOBAL__N__eb3311e5_27_ActivationHardtanhKernel_cu_9e10b42f_293624hardtanh_backward_kernelERNS_14TensorIteratorERKN3c106ScalarES8_ENKUlvE_clEvENKUlvE_clEvEUlddE_St5arrayIPcLm3EELi4E23TrivialOffsetCalculatorILi2EjESF_ILi1EjENS0_6memory15LoadWithoutCastENSI_16StoreWithoutCastEEEviT_T0_T2_T3_T4_T5_:
.text._ZN2at6native27unrolled_elementwise_kernelIZZZNS0_65_GLOBAL__N__eb3311e5_27_ActivationHardtanhKernel_cu_9e10b42f_293624hardtanh_backward_kernelERNS_14TensorIteratorERKN3c106ScalarES8_ENKUlvE_clEvENKUlvE_clEvEUlddE_St5arrayIPcLm3EELi4E23TrivialOffsetCalculatorILi2EjESF_ILi1EjENS0_6memory15LoadWithoutCastENSI_16StoreWithoutCastEEEviT_T0_T2_T3_T4_T5_:
[----:B------:R-:W-:Y:S01]  /*0000*/  LDC R1, c[0x0][0x37c] ;  /* 0x0000df00ff017b82 */ /* 0x000fe20000000800 */
[----:B------:R-:W0:Y:S07]  /*0010*/  S2R R0, SR_CTAID.X ;  /* 0x0000000000007919 */ /* 0x000e2e0000002500 */
[----:B------:R-:W0:Y:S01]  /*0020*/  LDC R3, c[0x0][0x380] ;  /* 0x0000e000ff037b82 */ /* 0x000e220000000800 */
[----:B------:R-:W1:Y:S01]  /*0030*/  LDCU.64 UR4, c[0x0][0x358] ;  /* 0x00006b00ff0477ac */ /* 0x000e620008000a00 */
[----:B------:R-:W-:Y:S01]  /*0040*/  CS2R R8, SRZ ;  /* 0x0000000000087805 */ /* 0x000fe2000001ff00 */
[----:B------:R-:W2:Y:S01]  /*0050*/  S2R R29, SR_TID.X ;  /* 0x00000000001d7919 */ /* 0x000ea20000002100 */
[----:B------:R-:W-:-:S02]  /*0060*/  CS2R R26, SRZ ;  /* 0x00000000001a7805 */ /* 0x000fc4000001ff00 */
[----:B------:R-:W-:Y:S01]  /*0070*/  CS2R R24, SRZ ;  /* 0x0000000000187805 */ /* 0x000fe2000001ff00 */
[----:B------:R-:W3:Y:S01]  /*0080*/  LDCU.64 UR6, c[0x0][0x388] ;  /* 0x00007100ff0677ac */ /* 0x000ee20008000a00 */
[----:B------:R-:W4:Y:S01]  /*0090*/  LDCU.64 UR8, c[0x0][0x390] ;  /* 0x00007200ff0877ac */ /* 0x000f220008000a00 */
[----:B0-----:R-:W-:Y:S02]  /*00a0*/  IMAD R2, R0, -0x200, R3 ;  /* 0xfffffe0000027824 */ /* 0x001fe400078e0203 */
[----:B--2---:R-:W-:-:S03]  /*00b0*/  IMAD.MOV.U32 R3, RZ, RZ, R29 ;  /* 0x000000ffff037224 */ /* 0x004fc600078e001d */
[----:B------:R-:W-:-:S13]  /*00c0*/  ISETP.GE.AND P0, PT, R29, R2, PT ;  /* 0x000000021d00720c */ /* 0x000fda0003f06270 */
[----:B------:R-:W-:Y:S01]  /*00d0*/  @!P0 VIADD R29, R3, 0x80 ;  /* 0x00000080031d8836 */ /* 0x000fe20000000000 */
[----:B------:R-:W0:Y:S01]  /*00e0*/  @!P0 LDC.64 R20, c[0x0][0x3b0] ;  /* 0x0000ec00ff148b82 */ /* 0x000e220000000a00 */
[----:B------:R-:W-:-:S03]  /*00f0*/  @!P0 IMAD R19, R0, 0x200, R3 ;  /* 0x0000020000138824 */ /* 0x000fc600078e0203 */
[----:B------:R-:W-:-:S04]  /*0100*/  ISETP.GE.AND P1, PT, R29, R2, PT ;  /* 0x000000021d00720c */ /* 0x000fc80003f26270 */
[----:B------:R-:W2:Y:S09]  /*0110*/  @!P0 LDC.64 R16, c[0x0][0x3a8] ;  /* 0x0000ea00ff108b82 */ /* 0x000eb20000000a00 */
[----:B------:R-:W-:Y:S01]  /*0120*/  @!P1 IMAD R5, R0, 0x200, R29 ;  /* 0x0000020000059824 */ /* 0x000fe200078e021d */
[----:B------:R-:W5:Y:S01]  /*0130*/  @!P1 LDC.64 R22, c[0x0][0x3b0] ;  /* 0x0000ec00ff169b82 */ /* 0x000f620000000a00 */
[----:B------:R-:W-:-:S05]  /*0140*/  @!P1 VIADD R29, R29, 0x80 ;  /* 0x000000801d1d9836 */ /* 0x000fca0000000000 */
[----:B------:R-:W-:Y:S01]  /*0150*/  ISETP.GE.AND P3, PT, R29, R2, PT ;  /* 0x000000021d00720c */ /* 0x000fe20003f66270 */
[C---:B0-----:R-:W-:Y:S01]  /*0160*/  @!P0 IMAD.WIDE.U32 R20, R19.reuse, 0x8, R20 ;  /* 0x0000000813148825 */ /* 0x041fe200078e0014 */
[----:B------:R-:W0:Y:S04]  /*0170*/  @!P1 LDC.64 R12, c[0x0][0x3a8] ;  /* 0x0000ea00ff0c9b82 */ /* 0x000e280000000a00 */
[----:B-1----:R1:W3:Y:S01]  /*0180*/  @!P0 LDG.E.64 R8, desc[UR4][R20.64] ;  /* 0x0000000414088981 */ /* 0x0022e2000c1e1b00 */
[----:B--2---:R-:W-:-:S06]  /*0190*/  @!P0 IMAD.WIDE.U32 R16, R19, 0x8, R16 ;  /* 0x0000000813108825 */ /* 0x004fcc00078e0010 */
[----:B------:R-:W-:Y:S01]  /*01a0*/  @!P3 IMAD R4, R0, 0x200, R29 ;  /* 0x000002000004b824 */ /* 0x000fe200078e021d */
[----:B------:R-:W2:Y:S01]  /*01b0*/  @!P3 LDC.64 R6, c[0x0][0x3b0] ;  /* 0x0000ec00ff06bb82 */ /* 0x000ea20000000a00 */
[----:B------:R-:W-:-:S05]  /*01c0*/  @!P3 VIADD R29, R29, 0x80 ;  /* 0x000000801d1db836 */ /* 0x000fca0000000000 */
[----:B------:R-:W-:Y:S02]  /*01d0*/  ISETP.GE.AND P2, PT, R29, R2, PT ;  /* 0x000000021d00720c */ /* 0x000fe40003f46270 */
[----:B------:R-:W4:Y:S11]  /*01e0*/  @!P3 LDC.64 R14, c[0x0][0x3a8] ;  /* 0x0000ea00ff0ebb82 */ /* 0x000f360000000a00 */
[----:B------:R-:W4:Y:S08]  /*01f0*/  @!P2 LDC.64 R10, c[0x0][0x3b0] ;  /* 0x0000ec00ff0aab82 */ /* 0x000f300000000a00 */
[----:B-1----:R-:W1:Y:S01]  /*0200*/  @!P2 LDC.64 R20, c[0x0][0x3a8] ;  /* 0x0000ea00ff14ab82 */ /* 0x002e620000000a00 */
[----:B------:R-:W-:Y:S01]  /*0210*/  CS2R R18, SRZ ;  /* 0x0000000000127805 */ /* 0x000fe2000001ff00 */
[----:B-----5:R-:W-:-:S05]  /*0220*/  @!P1 IMAD.WIDE.U32 R22, R5, 0x8, R22 ;  /* 0x0000000805169825 */ /* 0x020fca00078e0016 */
[----:B------:R5:W3:Y:S01]  /*0230*/  @!P0 LDG.E.64 R18, desc[UR4][R16.64] ;  /* 0x0000000410128981 */ /* 0x000ae2000c1e1b00 */
[----:B--2---:R-:W-:-:S03]  /*0240*/  @!P3 IMAD.WIDE.U32 R6, R4, 0x8, R6 ;  /* 0x000000080406b825 */ /* 0x004fc600078e0006 */
[----:B------:R2:W3:Y:S01]  /*0250*/  @!P1 LDG.E.64 R24, desc[UR4][R22.64] ;  /* 0x0000000416189981 */ /* 0x0004e2000c1e1b00 */
[----:B0-----:R-:W-:-:S03]  /*0260*/  @!P1 IMAD.WIDE.U32 R12, R5, 0x8, R12 ;  /* 0x00000008050c9825 */ /* 0x001fc600078e000c */
[----:B------:R-:W3:Y:S01]  /*0270*/  @!P3 LDG.E.64 R26, desc[UR4][R6.64] ;  /* 0x00000004061ab981 */ /* 0x000ee2000c1e1b00 */
[----:B-----5:R-:W-:Y:S01]  /*0280*/  @!P2 IMAD R17, R0, 0x200, R29 ;  /* 0x000002000011a824 */ /* 0x020fe200078e021d */
[----:B------:R-:W-:Y:S01]  /*0290*/  CS2R R28, SRZ ;  /* 0x00000000001c7805 */ /* 0x000fe2000001ff00 */
[----:B----4-:R-:W-:Y:S01]  /*02a0*/  @!P3 IMAD.WIDE.U32 R14, R4, 0x8, R14 ;  /* 0x00000008040eb825 */ /* 0x010fe200078e000e */
[----:B------:R-:W-:-:S03]  /*02b0*/  CS2R R4, SRZ ;  /* 0x0000000000047805 */ /* 0x000fc6000001ff00 */
[----:B------:R-:W-:-:S03]  /*02c0*/  @!P2 IMAD.WIDE.U32 R10, R17, 0x8, R10 ;  /* 0x00000008110aa825 */ /* 0x000fc600078e000a */
[----:B------:R-:W4:Y:S01]  /*02d0*/  @!P3 LDG.E.64 R4, desc[UR4][R14.64] ;  /* 0x000000040e04b981 */ /* 0x000f22000c1e1b00 */
[----:B-1----:R-:W-:Y:S01]  /*02e0*/  @!P2 IMAD.WIDE.U32 R20, R17, 0x8, R20 ;  /* 0x000000081114a825 */ /* 0x002fe200078e0014 */
[----:B------:R-:W-:Y:S02]  /*02f0*/  CS2R R16, SRZ ;  /* 0x0000000000107805 */ /* 0x000fe4000001ff00 */
[----:B------:R0:W5:Y:S04]  /*0300*/  @!P2 LDG.E.64 R28, desc[UR4][R10.64] ;  /* 0x000000040a1ca981 */ /* 0x000168000c1e1b00 */
[----:B------:R-:W5:Y:S01]  /*0310*/  @!P2 LDG.E.64 R16, desc[UR4][R20.64] ;  /* 0x000000041410a981 */ /* 0x000f62000c1e1b00 */
[----:B--2---:R-:W-:-:S06]  /*0320*/  CS2R R22, SRZ ;  /* 0x0000000000167805 */ /* 0x004fcc000001ff00 */
[----:B------:R-:W2:Y:S01]  /*0330*/  @!P1 LDG.E.64 R22, desc[UR4][R12.64] ;  /* 0x000000040c169981 */ /* 0x000ea2000c1e1b00 */
[----:B------:R-:W-:Y:S04]  /*0340*/  BSSY.RECONVERGENT B0, `(.L_x_3294) ;  /* 0x0000046000007945 */ /* 0x000fe80003800200 */
[----:B------:R-:W-:Y:S01]  /*0350*/  BSSY.RELIABLE B1, `(.L_x_3295) ;  /* 0x000003e000017945 */ /* 0x000fe20003800100 */
[----:B---3--:R-:W0:Y:S02]  /*0360*/  DSETP.GTU.AND P4, PT, R8, UR6, PT ;  /* 0x0000000608007e2a */ /* 0x008e24000bf8c000 */
[----:B0-----:R-:W-:Y:S02]  /*0370*/  FSEL R10, R18, RZ, P4 ;  /* 0x000000ff120a7208 */ /* 0x001fe40002000000 */
[----:B------:R-:W-:-:S15]  /*0380*/  FSEL R18, R19, RZ, P4 ;  /* 0x000000ff13127208 */ /* 0x000fde0002000000 */
[----:B------:R-:W-:-:S15]  /*0390*/  NOP ;  /* 0x0000000000007918 */ /* 0x000fde0000000000 */
[----:B------:R-:W-:-:S15]  /*03a0*/  NOP ;  /* 0x0000000000007918 */ /* 0x000fde0000000000 */
[----:B------:R-:W-:-:S15]  /*03b0*/  NOP ;  /* 0x0000000000007918 */ /* 0x000fde0000000000 */
[----:B------:R-:W4:Y:S02]  /*03c0*/  DSETP.GTU.AND P6, PT, R26, UR6, PT ;  /* 0x000000061a007e2a */ /* 0x000f24000bfcc000 */
[----:B----4-:R-:W-:Y:S02]  /*03d0*/  FSEL R6, R4, RZ, P6 ;  /* 0x000000ff04067208 */ /* 0x010fe40003000000 */
[----:B------:R-:W-:-:S15]  /*03e0*/  FSEL R5, R5, RZ, P6 ;  /* 0x000000ff05057208 */ /* 0x000fde0003000000 */
[----:B------:R-:W-:-:S15]  /*03f0*/  NOP ;  /* 0x0000000000007918 */ /* 0x000fde0000000000 */
[----:B------:R-:W-:-:S15]  /*0400*/  NOP ;  /* 0x0000000000007918 */ /* 0x000fde0000000000 */
[----:B------:R-:W-:-:S15]  /*0410*/  NOP ;  /* 0x0000000000007918 */ /* 0x000fde0000000000 */
[----:B-----5:R-:W0:Y:S02]  /*0420*/  DSETP.GTU.AND P3, PT, R28, UR6, PT ;  /* 0x000000061c007e2a */ /* 0x020e24000bf6c000 */
[----:B0-----:R-:W-:Y:S02]  /*0430*/  FSEL R4, R16, RZ, P3 ;  /* 0x000000ff10047208 */ /* 0x001fe40001800000 */
[----:B------:R-:W-:Y:S02]  /*0440*/  FSEL R16, R17, RZ, P3 ;  /* 0x000000ff11107208 */ /* 0x000fe40001800000 */
[----:B------:R-:W-:-:S15]  /*0450*/  ISETP.GE.AND P3, PT, R3, R2, PT ;  /* 0x000000020300720c */ /* 0x000fde0003f66270 */
[----:B------:R-:W-:-:S15]  /*0460*/  NOP ;  /* 0x0000000000007918 */ /* 0x000fde0000000000 */
[----:B------:R-:W-:-:S15]  /*0470*/  NOP ;  /* 0x0000000000007918 */ /* 0x000fde0000000000 */
[----:B------:R-:W-:-:S13]  /*0480*/  NOP ;  /* 0x0000000000007918 */ /* 0x000fda0000000000 */
[----:B------:R-:W2:-:S15]  /*0490*/  DSETP.GTU.AND P5, PT, R24, UR6, PT ;  /* 0x0000000618007e2a */ /* 0x000e9e000bfac000 */
[----:B------:R-:W-:-:S15]  /*04a0*/  NOP ;  /* 0x0000000000007918 */ /* 0x000fde0000000000 */
[----:B------:R-:W-:-:S15]  /*04b0*/  NOP ;  /* 0x0000000000007918 */ /* 0x000fde0000000000 */
[----:B------:R-:W-:-:S15]  /*04c0*/  NOP ;  /* 0x0000000000007918 */ /* 0x000fde0000000000 */
[----:B------:R-:W-:-:S04]  /*04d0*/  NOP ;  /* 0x0000000000007918 */ /* 0x000fc80000000000 */
[----:B------:R2:W0:Y:S02]  /*04e0*/  DSETP.GE.AND P0, PT, R8, UR8, PT ;  /* 0x0000000808007e2a */ /* 0x000424000bf06000 */
[----:B--2---:R-:W-:Y:S02]  /*04f0*/  FSEL R8, R22, RZ, P5 ;  /* 0x000000ff16087208 */ /* 0x004fe40002800000 */
[----:B------:R-:W-:Y:S02]  /*0500*/  FSEL R22, R23, RZ, P5 ;  /* 0x000000ff17167208 */ /* 0x000fe40002800000 */
[----:B0-----:R-:W-:Y:S02]  /*0510*/  FSEL R10, R10, RZ, !P0 ;  /* 0x000000ff0a0a7208 */ /* 0x001fe40004000000 */
[----:B------:R-:W-:-:S15]  /*0520*/  FSEL R11, R18, RZ, !P0 ;  /* 0x000000ff120b7208 */ /* 0x000fde0004000000 */
[----:B------:R-:W-:-:S15]  /*0530*/  NOP ;  /* 0x0000000000007918 */ /* 0x000fde0000000000 */
[----:B------:R-:W-:-:S15]  /*0540*/  NOP ;  /* 0x0000000000007918 */ /* 0x000fde0000000000 */
[----:B------:R-:W-:-:S11]  /*0550*/  NOP ;  /* 0x0000000000007918 */ /* 0x000fd60000000000 */
[----:B------:R-:W0:Y:S02]  /*0560*/  DSETP.GE.AND P2, PT, R24, UR8, PT ;  /* 0x0000000818007e2a */ /* 0x000e24000bf46000 */
[----:B0-----:R-:W-:Y:S02]  /*0570*/  FSEL R8, R8, RZ, !P2 ;  /* 0x000000ff08087208 */ /* 0x001fe40005000000 */
[----:B------:R-:W-:-:S15]  /*0580*/  FSEL R9, R22, RZ, !P2 ;  /* 0x000000ff16097208 */ /* 0x000fde0005000000 */
        /* <DEDUP_REMOVED lines=19> */
[----:B------:R0:W-:Y:S01]  /*06c0*/  STG.E.64 desc[UR4][R12.64], R10 ;  /* 0x0000000a0c007986 */ /* 0x0001e2000c101b04 */
[----:B------:R-:W-:Y:S05]  /*06d0*/  @P0 BRA `(.L_x_3297) ;  /* 0x0000000000300947 */ /* 0x000fea0003800000 */
[----:B0-----:R-:W0:Y:S01]  /*06e0*/  LDC.64 R10, c[0x0][0x3a0] ;  /* 0x0000e800ff0a7b82 */ /* 0x001e220000000a00 */
[----:B------:R-:W-:Y:S02]  /*06f0*/  IMAD R13, R0, 0x200, R3 ;  /* 0x00000200000d7824 */ /* 0x000fe400078e0203 */
[----:B------:R-:W-:Y:S02]  /*0700*/  VIADD R3, R3, 0x80 ;  /* 0x0000008003037836 */ /* 0x000fe40000000000 */
[----:B0-----:R-:W-:-:S05]  /*0710*/  IMAD.WIDE.U32 R10, R13, 0x8, R10 ;  /* 0x000000080d0a7825 */ /* 0x001fca00078e000a */
[----:B------:R0:W-:Y:S02]  /*0720*/  STG.E.64 desc[UR4][R10.64], R8 ;  /* 0x000000080a007986 */ /* 0x0001e4000c101b04 */
.L_x_3296:
[----:B------:R-:W-:Y:S05]  /*0730*/  BSYNC.RELIABLE B1 ;  /* 0x0000000000017941 */ /* 0x000fea0003800100 */
.L_x_3295:
[----:B------:R-:W-:-:S13]  /*0740*/  ISETP.GE.AND P0, PT, R3, R2, PT ;  /* 0x000000020300720c */ /* 0x000fda0003f06270 */
[----:B0-----:R-:W0:Y:S01]  /*0750*/  @!P0 LDC.64 R8, c[0x0][0x3a0] ;  /* 0x0000e800ff088b82 */ /* 0x001e220000000a00 */
[----:B------:R-:W-:Y:S02]  /*0760*/  @!P0 IMAD R11, R0, 0x200, R3 ;  /* 0x00000200000b8824 */ /* 0x000fe400078e0203 */
[----:B------:R-:W-:Y:S02]  /*0770*/  @!P0 VIADD R3, R3, 0x80 ;  /* 0x0000008003038836 */ /* 0x000fe40000000000 */
[----:B0-----:R-:W-:-:S05]  /*0780*/  @!P0 IMAD.WIDE.U32 R8, R11, 0x8, R8 ;  /* 0x000000080b088825 */ /* 0x001fca00078e0008 */
[----:B------:R1:W-:Y:S02]  /*0790*/  @!P0 STG.E.64 desc[UR4][R8.64], R6 ;  /* 0x0000000608008986 */ /* 0x0003e4000c101b04 */
.L_x_3297:
[----:B------:R-:W-:Y:S05]  /*07a0*/  BSYNC.RECONVERGENT B0 ;  /* 0x0000000000007941 */ /* 0x000fea0003800200 */
.L_x_3294:
[----:B------:R-:W-:Y:S05]  /*07b0*/  WARPSYNC.ALL ;  /* 0x0000000000007948 */ /* 0x000fea0003800000 */
[----:B------:R-:W-:-:S13]  /*07c0*/  ISETP.GE.AND P0, PT, R3, R2, PT ;  /* 0x000000020300720c */ /* 0x000fda0003f06270 */
[----:B------:R-:W-:Y:S05]  /*07d0*/  @P0 EXIT ;  /* 0x000000000000094d */ /* 0x000fea0003800000 */
[----:B-1----:R-:W1:Y:S01]  /*07e0*/  LDC.64 R6, c[0x0][0x3a0] ;  /* 0x0000e800ff067b82 */ /* 0x002e620000000a00 */
[----:B------:R-:W-:-:S04]  /*07f0*/  IMAD R3, R0, 0x200, R3 ;  /* 0x0000020000037824 */ /* 0x000fc800078e0203 */
[----:B-1----:R-:W-:-:S05]  /*0800*/  IMAD.WIDE.U32 R2, R3, 0x8, R6 ;  /* 0x0000000803027825 */ /* 0x002fca00078e0006 */
[----:B------:R-:W-:Y:S01]  /*0810*/  STG.E.64 desc[UR4][R2.64], R4 ;  /* 0x0000000402007986 */ /* 0x000fe2000c101b04 */
[----:B------:R-:W-:Y:S05]  /*0820*/  EXIT ;  /* 0x000000000000794d */ /* 0x000fea0003800000 */
.L_x_3298:
        /* <DEDUP_REMOVED lines=13> */
.L_x_3344:


//--------------------- .text._ZN2at6native29vectorized_elementwise_kernelILi2EZZZNS0_65_GLOBAL__N__eb3311e5_27_ActivationHardtanhKernel_cu_9e10b42f_293624hardtanh_backward_kernelERNS_14TensorIteratorERKN3c106ScalarES8_ENKUlvE_clEvENKUlvE_clEvEUlddE_St5arrayIPcLm3EEEEviT0_T1_ --------------------------
	.section	.text._ZN2at6native29vectorized_elementwise_kernelILi2EZZZNS0_65_GLOBAL__N__eb3311e5_27_ActivationHardtanhKernel_cu_9e10b42f_293624hardtanh_backward_kernelERNS_14TensorIteratorERKN3c106ScalarES8_ENKUlvE_clEvENKUlvE_clEvEUlddE_St5arrayIPcLm3EEEEviT0_T1_,"ax",@progbits
	.align	128
        .global         _ZN2at6native29vectorized_elementwise_kernelILi2EZZZNS0_65_GLOBAL__N__eb3311e5_27_ActivationHardtanhKernel_cu_9e10b42f_293624hardtanh_backward_kernelERNS_14TensorIteratorERKN3c106ScalarES8_ENKUlvE_clEvENKUlvE_clEvEUlddE_St5arrayIPcLm3EEEEviT0_T1_
        .type           _ZN2at6native29vectorized_elementwise_kernelILi2EZZZNS0_65_GLOBAL__N__eb3311e5_27_ActivationHardtanhKernel_cu_9e10b42f_293624hardtanh_backward_kernelERNS_14TensorIteratorERKN3c106ScalarES8_ENKUlvE_clEvENKUlvE_clEvEUlddE_St5arrayIPcLm3EEEEviT0_T1_,@function
        .size           _ZN2at6native29vectorized_elementwise_kernelILi2EZZZNS0_65_GLOBAL__N__eb3311e5_27_ActivationHardtanhKernel_cu_9e10b42f_293624hardtanh_backward_kernelERNS_14TensorIteratorERKN3c106ScalarES8_ENKUlvE_clEvENKUlvE_clEvEUlddE_St5arrayIPcLm3EEEEviT0_T1_,(.L_x_3345 - _ZN2at6native29vectorized_elementwise_kernelILi2EZZZNS0_65_GLOBAL__N__eb3311e5_27_ActivationHardtanhKernel_cu_9e10b42f_293624hardtanh_backward_kernelERNS_14TensorIteratorERKN3c106ScalarES8_ENKUlvE_clEvENKUlvE_clEvEUlddE_St5arrayIPcLm3EEEEviT0_T1_)
        .other          _ZN2at6native29vectorized_elementwise_kernelILi2EZZZNS0_65_GLOBAL__N__eb3311e5_27_ActivationHardtanhKernel_cu_9e10b42f_293624hardtanh_backward_kernelERNS_14TensorIteratorERKN3c106ScalarES8_ENKUlvE_clEvENKUlvE_clEvEUlddE_St5arrayIPcLm3EEEEviT0_T1_,@"STO_CUDA_ENTRY STV_DEFAULT"
_ZN2at6native29vectorized_elementwise_kernelILi2EZZZNS0_65_GLOBAL__N__eb3311e5_27_ActivationHardtanhKernel_cu_9e10b42f_293624hardtanh_backward_kernelERNS_14TensorIteratorERKN3c106ScalarES8_ENKUlvE_clEvENKUlvE_clEvEUlddE_St5arrayIPcLm3EEEEviT0_T1_:
.text._ZN2at6native29vectorized_elementwise_kernelILi2EZZZNS0_65_GLOBAL__N__eb3311e5_27_ActivationHardtanhKernel_cu_9e10b42f_293624hardtanh_backward_kernelERNS_14TensorIteratorERKN3c106ScalarES8_ENKUlvE_clEvENKUlvE_clEvEUlddE_St5arrayIPcLm3EEEEviT0_T1_:
[----:B------:R-:W-:Y:S01]  /*0000*/  LDC R1, c[0x0][0x37c] ;  /* 0x0000df00ff017b82 */ /* 0x000fe20000000800 */
[----:B------:R-:W0:Y:S07]  /*0010*/  S2R R0, SR_CTAID.X ;  /* 0x0000000000007919 */ /* 0x000e2e0000002500 */
[----:B------:R-:W0:Y:S01]  /*0020*/  LDC R3, c[0x0][0x380] ;  /* 0x0000e000ff037b82 */ /* 0x000e220000000800 */
[----:B------:R-:W1:Y:S01]  /*0030*/  LDCU.64 UR4, c[0x0][0x358] ;  /* 0x00006b00ff0477ac */ /* 0x000e620008000a00 */
[----:B0-----:R-:W-:-:S05]  /*0040*/  IMAD R2, R0, -0x400, R3 ;  /* 0xfffffc0000027824 */ /* 0x001fca00078e0203 */
[----:B------:R-:W-:-:S13]  /*0050*/  ISETP.GT.U32.AND P0, PT, R2, 0x3ff, PT ;  /* 0x000003ff0200780c */ /* 0x000fda0003f04070 */
[----:B-1----:R-:W-:Y:S05]  /*0060*/  @P0 BRA `(.L_x_3299) ;  /* 0x0000000c00dc0947 */ /* 0x002fea0003800000 */
[----:B------:R-:W0:Y:S01]  /*0070*/  S2R R37, SR_TID.X ;  /* 0x0000000000257919 */ /* 0x000e220000002100 */
[----:B------:R-:W-:Y:S01]  /*0080*/  CS2R R6, SRZ ;  /* 0x0000000000067805 */ /* 0x000fe2000001ff00 */
[----:B------:R-:W1:Y:S01]  /*0090*/  LDCU.64 UR6, c[0x0][0x388] ;  /* 0x00007100ff0677ac */ /* 0x000e620008000a00 */
[----:B------:R-:W2:Y:S01]  /*00a0*/  LDCU.64 UR8, c[0x0][0x390] ;  /* 0x00007200ff0877ac */ /* 0x000ea20008000a00 */
[----:B0-----:R-:W-:Y:S01]  /*00b0*/  ISETP.GE.U32.AND P0, PT, R37, R2, PT ;  /* 0x000000022500720c */ /* 0x001fe20003f06070 */
[----:B------:R-:W-:-:S12]  /*00c0*/  IMAD.MOV.U32 R3, RZ, RZ, R37 ;  /* 0x000000ffff037224 */ /* 0x000fd800078e0025 */
[----:B------:R-:W-:Y:S01]  /*00d0*/  @!P0 VIADD R37, R3, 0x80 ;  /* 0x0000008003258836 */ /* 0x000fe20000000000 */
[----:B------:R-:W0:Y:S01]  /*00e0*/  @!P0 LDC.64 R10, c[0x0][0x3a8] ;  /* 0x0000ea00ff0a8b82 */ /* 0x000e220000000a00 */
[----:B------:R-:W-:-:S03]  /*00f0*/  @!P0 IMAD R5, R0, 0x400, R3 ;  /* 0x0000040000058824 */ /* 0x000fc600078e0203 */
[----:B------:R-:W-:-:S04]  /*0100*/  ISETP.GE.U32.AND P1, PT, R37, R2, PT ;  /* 0x000000022500720c */ /* 0x000fc80003f26070 */
[----:B------:R-:W3:Y:S09]  /*0110*/  @!P0 LDC.64 R12, c[0x0][0x3b0] ;  /* 0x0000ec00ff0c8b82 */ /* 0x000ef20000000a00 */
[----:B------:R-:W-:Y:S01]  /*0120*/  @!P1 IMAD R15, R0, 0x400, R37 ;  /* 0x00000400000f9824 */ /* 0x000fe200078e0225 */
[----:B------:R-:W4:Y:S01]  /*0130*/  @!P1 LDC.64 R24, c[0x0][0x3a8] ;  /* 0x0000ea00ff189b82 */ /* 0x000f220000000a00 */
[----:B------:R-:W-:-:S05]  /*0140*/  @!P1 VIADD R37, R37, 0x80 ;  /* 0x0000008025259836 */ /* 0x000fca0000000000 */
[----:B------:R-:W-:Y:S01]  /*0150*/  ISETP.GE.U32.AND P2, PT, R37, R2, PT ;  /* 0x000000022500720c */ /* 0x000fe20003f46070 */
[C---:B0-----:R-:W-:Y:S01]  /*0160*/  @!P0 IMAD.WIDE.U32 R10, R5.reuse, 0x8, R10 ;  /* 0x00000008050a8825 */ /* 0x041fe200078e000a */
[----:B------:R-:W0:Y:S03]  /*0170*/  @!P1 LDC.64 R30, c[0x0][0x3b0] ;  /* 0x0000ec00ff1e9b82 */ /* 0x000e260000000a00 */
[----:B---3--:R-:W-:Y:S01]  /*0180*/  @!P0 IMAD.WIDE.U32 R12, R5, 0x8, R12 ;  /* 0x00000008050c8825 */ /* 0x008fe200078e000c */
[----:B------:R-:W-:-:S07]  /*0190*/  CS2R R4, SRZ ;  /* 0x0000000000047805 */ /* 0x000fce000001ff00 */
[C---:B------:R-:W-:Y:S01]  /*01a0*/  @!P2 IMAD R9, R0.reuse, 0x400, R37 ;  /* 0x000004000009a824 */ /* 0x040fe200078e0225 */
[----:B------:R-:W3:Y:S01]  /*01b0*/  @!P2 LDC.64 R16, c[0x0][0x3a8] ;  /* 0x0000ea00ff10ab82 */ /* 0x000ee20000000a00 */
[----:B------:R-:W-:Y:S01]  /*01c0*/  @!P2 VIADD R37, R37, 0x80 ;  /* 0x000000802525a836 */ /* 0x000fe20000000000 */
[----:B------:R-:W5:Y:S04]  /*01d0*/  @!P0 LDG.E.64 R4, desc[UR4][R10.64] ;  /* 0x000000040a048981 */ /* 0x000f68000c1e1b00 */
[C---:B------:R-:W-:Y:S01]  /*01e0*/  ISETP.GE.U32.AND P3, PT, R37.reuse, R2, PT ;  /* 0x000000022500720c */ /* 0x040fe20003f66070 */
[----:B------:R-:W1:Y:S01]  /*01f0*/  @!P0 LDG.E.64 R6, desc[UR4][R12.64] ;  /* 0x000000040c068981 */ /* 0x000e62000c1e1b00 */
[----:B------:R-:W2:Y:S11]  /*0200*/  @!P2 LDC.64 R18, c[0x0][0x3b0] ;  /* 0x0000ec00ff12ab82 */ /* 0x000eb60000000a00 */
[----:B------:R-:W-:Y:S01]  /*0210*/  @!P3 IMAD R27, R0, 0x400, R37 ;  /* 0x00000400001bb824 */ /* 0x000fe200078e0225 */
[----:B------:R-:W2:Y:S01]  /*0220*/  @!P3 LDC.64 R28, c[0x0][0x3b0] ;  /* 0x0000ec00ff1cbb82 */ /* 0x000ea20000000a00 */
[----:B------:R-:W-:-:S05]  /*0230*/  @!P3 VIADD R37, R37, 0x80 ;  /* 0x000000802525b836 */ /* 0x000fca0000000000 */
[----:B------:R-:W-:Y:S02]  /*0240*/  ISETP.GE.U32.AND P4, PT, R37, R2, PT ;  /* 0x000000022500720c */ /* 0x000fe40003f86070 */
[----:B------:R-:W2:Y:S01]  /*0250*/  @!P3 LDC.64 R34, c[0x0][0x3a8] ;  /* 0x0000ea00ff22bb82 */ /* 0x000ea20000000a00 */
[----:B----4-:R-:W-:-:S10]  /*0260*/  @!P1 IMAD.WIDE.U32 R24, R15, 0x8, R24 ;  /* 0x000000080f189825 */ /* 0x010fd400078e0018 */
[----:B------:R-:W-:Y:S01]  /*0270*/  @!P4 IMAD R23, R0, 0x400, R37 ;  /* 0x000004000017c824 */ /* 0x000fe200078e0225 */
[----:B------:R-:W4:Y:S01]  /*0280*/  @!P4 LDC.64 R20, c[0x0][0x3a8] ;  /* 0x0000ea00ff14cb82 */ /* 0x000f220000000a00 */
[----:B------:R-:W-:-:S05]  /*0290*/  @!P4 VIADD R37, R37, 0x80 ;  /* 0x000000802525c836 */ /* 0x000fca0000000000 */
[----:B------:R-:W-:Y:S01]  /*02a0*/  ISETP.GE.U32.AND P0, PT, R37, R2, PT ;  /* 0x000000022500720c */ /* 0x000fe20003f06070 */
[----:B0-----:R-:W-:Y:S01]  /*02b0*/  @!P1 IMAD.WIDE.U32 R30, R15, 0x8, R30 ;  /* 0x000000080f1e9825 */ /* 0x001fe200078e001e */
[----:B------:R-:W-:Y:S01]  /*02c0*/  CS2R R14, SRZ ;  /* 0x00000000000e7805 */ /* 0x000fe2000001ff00 */
[----:B------:R-:W0:Y:S02]  /*02d0*/  @!P4 LDC.64 R32, c[0x0][0x3b0] ;  /* 0x0000ec00ff20cb82 */ /* 0x000e240000000a00 */
[----:B---3--:R-:W-:-:S04]  /*02e0*/  @!P2 IMAD.WIDE.U32 R16, R9, 0x8, R16 ;  /* 0x000000080910a825 */ /* 0x008fc800078e0010 */
[----:B--2---:R-:W-:Y:S01]  /*02f0*/  @!P2 IMAD.WIDE.U32 R18, R9, 0x8, R18 ;  /* 0x000000080912a825 */ /* 0x004fe200078e0012 */
[----:B------:R-:W-:-:S04]  /*0300*/  CS2R R8, SRZ ;  /* 0x0000000000087805 */ /* 0x000fc8000001ff00 */
[----:B------:R2:W3:Y:S01]  /*0310*/  @!P2 LDG.E.64 R14, desc[UR4][R18.64] ;  /* 0x00000004120ea981 */ /* 0x0004e2000c1e1b00 */
[----:B------:R-:W-:-:S03]  /*0320*/  @!P3 IMAD.WIDE.U32 R28, R27, 0x8, R28 ;  /* 0x000000081b1cb825 */ /* 0x000fc600078e001c */
[----:B------:R4:W3:Y:S01]  /*0330*/  @!P1 LDG.E.64 R8, desc[UR4][R24.64] ;  /* 0x0000000418089981 */ /* 0x0008e2000c1e1b00 */
[----:B--2---:R-:W-:Y:S01]  /*0340*/  CS2R R18, SRZ ;  /* 0x0000000000127805 */ /* 0x004fe2000001ff00 */
[----:B----4-:R-:W2:Y:S01]  /*0350*/  @!P0 LDC.64 R24, c[0x0][0x3a8] ;  /* 0x0000ea00ff188b82 */ /* 0x010ea20000000a00 */
[----:B------:R-:W-:-:S04]  /*0360*/  CS2R R10, SRZ ;  /* 0x00000000000a7805 */ /* 0x000fc8000001ff00 */
[----:B------:R4:W3:Y:S01]  /*0370*/  @!P3 LDG.E.64 R18, desc[UR4][R28.64] ;  /* 0x000000041c12b981 */ /* 0x0008e2000c1e1b00 */
[----:B------:R-:W-:Y:S01]  /*0380*/  @!P3 IMAD.WIDE.U32 R34, R27, 0x8, R34 ;  /* 0x000000081b22b825 */ /* 0x000fe200078e0022 */
[----:B------:R-:W-:-:S03]  /*0390*/  CS2R R12, SRZ ;  /* 0x00000000000c7805 */ /* 0x000fc6000001ff00 */
[----:B------:R-:W-:Y:S01]  /*03a0*/  @!P0 IMAD R27, R0, 0x400, R37 ;  /* 0x00000400001b8824 */ /* 0x000fe200078e0225 */
[----:B------:R0:W3:Y:S01]  /*03b0*/  @!P1 LDG.E.64 R10, desc[UR4][R30.64] ;  /* 0x000000041e0a9981 */ /* 0x0000e2000c1e1b00 */
[----:B------:R-:W-:Y:S01]  /*03c0*/  @!P0 VIADD R37, R37, 0x80 ;  /* 0x0000008025258836 */ /* 0x000fe20000000000 */
[----:B----4-:R-:W4:Y:S02]  /*03d0*/  @!P0 LDC.64 R28, c[0x0][0x3b0] ;  /* 0x0000ec00ff1c8b82 */ /* 0x010f240000000a00 */
[----:B------:R0:W3:Y:S02]  /*03e0*/  @!P2 LDG.E.64 R12, desc[UR4][R16.64] ;  /* 0x00000004100ca981 */ /* 0x0000e4000c1e1b00 */
[----:B------:R-:W-:Y:S01]  /*03f0*/  ISETP.GE.U32.AND P1, PT, R37, R2, PT ;  /* 0x000000022500720c */ /* 0x000fe20003f26070 */
[----:B0-----:R-:W-:-:S04]  /*0400*/  @!P4 IMAD.WIDE.U32 R32, R23, 0x8, R32 ;  /* 0x000000081720c825 */ /* 0x001fc800078e0020 */
[----:B------:R-:W-:Y:S01]  /*0410*/  @!P4 IMAD.WIDE.U32 R30, R23, 0x8, R20 ;  /* 0x00000008171ec825 */ /* 0x000fe200078e0014 */
[----:B------:R-:W-:Y:S02]  /*0420*/  CS2R R20, SRZ ;  /* 0x0000000000147805 */ /* 0x000fe4000001ff00 */
[----:B------:R-:W-:Y:S02]  /*0430*/  CS2R R22, SRZ ;  /* 0x0000000000167805 */ /* 0x000fe4000001ff00 */
[----:B------:R-:W-:Y:S02]  /*0440*/  CS2R R16, SRZ ;  /* 0x0000000000107805 */ /* 0x000fe4000001ff00 */
[----:B------:R0:W3:Y:S04]  /*0450*/  @!P4 LDG.E.64 R20, desc[UR4][R30.64] ;  /* 0x000000041e14c981 */ /* 0x0000e8000c1e1b00 */
[----:B------:R2:W3:Y:S04]  /*0460*/  @!P3 LDG.E.64 R16, desc[UR4][R34.64] ;  /* 0x000000042210b981 */ /* 0x0004e8000c1e1b00 */
[----:B------:R2:W3:Y:S01]  /*0470*/  @!P4 LDG.E.64 R22, desc[UR4][R32.64] ;  /* 0x000000042016c981 */ /* 0x0004e2000c1e1b00 */
[----:B0-----:R-:W0:Y:S01]  /*0480*/  @!P1 LDC.64 R30, c[0x0][0x3a8] ;  /* 0x0000ea00ff1e9b82 */ /* 0x001e220000000a00 */
[----:B--2---:R-:W-:Y:S01]  /*0490*/  @!P0 IMAD.WIDE.U32 R34, R27, 0x8, R24 ;  /* 0x000000081b228825 */ /* 0x004fe200078e0018 */
[----:B------:R-:W-:-:S06]  /*04a0*/  CS2R R24, SRZ ;  /* 0x0000000000187805 */ /* 0x000fcc000001ff00 */
[----:B------:R-:W2:Y:S01]  /*04b0*/  @!P1 LDC.64 R32, c[0x0][0x3b0] ;  /* 0x0000ec00ff209b82 */ /* 0x000ea20000000a00 */
[----:B----4-:R-:W-:Y:S01]  /*04c0*/  @!P0 IMAD.WIDE.U32 R28, R27, 0x8, R28 ;  /* 0x000000081b1c8825 */ /* 0x010fe200078e001c */
[----:B------:R-:W-:Y:S01]  /*04d0*/  CS2R R26, SRZ ;  /* 0x00000000001a7805 */ /* 0x000fe2000001ff00 */
[----:B------:R4:W3:Y:S05]  /*04e0*/  @!P0 LDG.E.64 R24, desc[UR4][R34.64] ;  /* 0x0000000422188981 */ /* 0x0008ea000c1e1b00 */
[----:B------:R2:W3:Y:S01]  /*04f0*/  @!P0 LDG.E.64 R26, desc[UR4][R28.64] ;  /* 0x000000041c1a8981 */ /* 0x0004e2000c1e1b00 */
[----:B----4-:R-:W-:Y:S02]  /*0500*/  @!P1 IMAD R35, R0, 0x400, R37 ;  /* 0x0000040000239824 */ /* 0x010fe400078e0225 */
[----:B------:R-:W-:-:S05]  /*0510*/  @!P1 VIADD R37, R37, 0x80 ;  /* 0x0000008025259836 */ /* 0x000fca0000000000 */
[----:B------:R-:W-:Y:S01]  /*0520*/  ISETP.GE.U32.AND P0, PT, R37, R2, PT ;  /* 0x000000022500720c */ /* 0x000fe20003f06070 */
[----:B0-----:R-:W-:-:S04]  /*0530*/  @!P1 IMAD.WIDE.U32 R30, R35, 0x8, R30 ;  /* 0x00000008231e9825 */ /* 0x001fc800078e001e */
[----:B--2---:R-:W-:-:S08]  /*0540*/  @!P1 IMAD.WIDE.U32 R32, R35, 0x8, R32 ;  /* 0x0000000823209825 */ /* 0x004fd000078e0020 */
[----:B------:R-:W0:Y:S01]  /*0550*/  @!P0 LDC.64 R34, c[0x0][0x3a8] ;  /* 0x0000ea00ff228b82 */ /* 0x000e220000000a00 */
[----:B------:R-:W-:Y:S01]  /*0560*/  CS2R R28, SRZ ;  /* 0x00000000001c7805 */ /* 0x000fe2000001ff00 */
[----:B------:R-:W-:-:S05]  /*0570*/  @!P0 IMAD R37, R0, 0x400, R37 ;  /* 0x0000040000258824 */ /* 0x000fca00078e0225 */
[----:B------:R2:W4:Y:S02]  /*0580*/  @!P1 LDG.E.64 R28, desc[UR4][R30.64] ;  /* 0x000000041e1c9981 */ /* 0x000524000c1e1b00 */
[----:B--2---:R-:W-:-:S06]  /*0590*/  CS2R R30, SRZ ;  /* 0x00000000001e7805 */ /* 0x004fcc000001ff00 */
[----:B------:R2:W4:Y:S01]  /*05a0*/  @!P1 LDG.E.64 R30, desc[UR4][R32.64] ;  /* 0x00000004201e9981 */ /* 0x000522000c1e1b00 */
[----:B0-----:R-:W-:Y:S01]  /*05b0*/  @!P0 IMAD.WIDE.U32 R34, R37, 0x8, R34 ;  /* 0x0000000825228825 */ /* 0x001fe200078e0022 */
[----:B--2---:R-:W-:-:S06]  /*05c0*/  CS2R R32, SRZ ;  /* 0x0000000000207805 */ /* 0x004fcc000001ff00 */
[----:B------:R0:W2:Y:S02]  /*05d0*/  @!P0 LDG.E.64 R32, desc[UR4][R34.64] ;  /* 0x0000000422208981 */ /* 0x0000a4000c1e1b00 */
[----:B0-----:R-:W0:Y:S02]  /*05e0*/  @!P0 LDC.64 R34, c[0x0][0x3b0] ;  /* 0x0000ec00ff228b82 */ /* 0x001e240000000a00 */
[----:B0-----:R-:W-:Y:S01]  /*05f0*/  @!P0 IMAD.WIDE.U32 R36, R37, 0x8, R34 ;  /* 0x0000000825248825 */ /* 0x001fe200078e0022 */
[----:B------:R-:W-:-:S06]  /*0600*/  CS2R R34, SRZ ;  /* 0x0000000000227805 */ /* 0x000fcc000001ff00 */
[----:B------:R-:W2:Y:S01]  /*0610*/  @!P0 LDG.E.64 R34, desc[UR4][R36.64] ;  /* 0x0000000424228981 */ /* 0x000ea2000c1e1b00 */
[----:B------:R-:W-:Y:S04]  /*0620*/  BSSY.RECONVERGENT B0, `(.L_x_3300) ;  /* 0x0000093000007945 */ /* 0x000fe80003800200 */
[----:B------:R-:W-:Y:S01]  /*0630*/  BSSY.RELIABLE B1, `(.L_x_3301) ;  /* 0x000008b000017945 */ /* 0x000fe20003800100 */
[----:B-1----:R-:W5:Y:S02]  /*0640*/  DSETP.GTU.AND P2, PT, R6, UR6, PT ;  /* 0x0000000606007e2a */ /* 0x002f64000bf4c000 */
[----:B-----5:R-:W-:Y:S02]  /*0650*/  FSEL R4, R4, RZ, P2 ;  /* 0x000000ff04047208 */ /* 0x020fe40001000000 */
[----:B------:R-:W-:-:S15]  /*0660*/  FSEL R5, R5, RZ, P2 ;  /* 0x000000ff05057208 */ /* 0x000fde0001000000 */
[----:B------:R-:W-:-:S15]  /*0670*/  NOP ;  /* 0x0000000000007918 */ /* 0x000fde0000000000 */
[----:B------:R-:W-:-:S15]  /*0680*/  NOP ;  /* 0x0000000000007918 */ /* 0x000fde0000000000 */
[----:B------:R-:W-:-:S15]  /*0690*/  NOP ;  /* 0x0000000000007918 */ /* 0x000fde0000000000 */
[----:B---3--:R-:W0:Y:S02]  /*06a0*/  DSETP.GTU.AND P6, PT, R14, UR6, PT ;  /* 0x000000060e007e2a */ /* 0x008e24000bfcc000 */
[----:B0-----:R-:W-:-:S15]  /*06b0*/  FSEL R13, R13, RZ, P6 ;  /* 0x000000ff0d0d7208 */ /* 0x001fde0003000000 */
[----:B------:R-:W-:-:S15]  /*06c0*/  NOP ;  /* 0x0000000000007918 */ /* 0x000fde0000000000 */
[----:B------:R-:W-:-:S15]  /*06d0*/  NOP ;  /* 0x0000000000007918 */ /* 0x000fde0000000000 */
[----:B------:R-:W-:-:S15]  /*06e0*/  NOP ;  /* 0x0000000000007918 */ /* 0x000fde0000000000 */
[----:B------:R-:W-:-:S02]  /*06f0*/  NOP ;  /* 0x0000000000007918 */ /* 0x000fc40000000000 */
[----:B------:R-:W0:Y:S02]  /*0700*/  DSETP.GTU.AND P1, PT, R18, UR6, PT ;  /* 0x0000000612007e2a */ /* 0x000e24000bf2c000 */
[----:B0-----:R-:W-:Y:S02]  /*0710*/  FSEL R16, R16, RZ, P1 ;  /* 0x000000ff10107208 */ /* 0x001fe40000800000 */
[----:B------:R-:W-:-:S15]  /*0720*/  FSEL R17, R17, RZ, P1 ;  /* 0x000000ff11117208 */ /* 0x000fde0000800000 */
[----:B------:R-:W-:-:S15]  /*0730*/  NOP ;  /* 0x0000000000007918 */ /* 0x000fde0000000000 */
[----:B------:R-:W-:-:S15]  /*0740*/  NOP ;  /* 0x0000000000007918 */ /* 0x000fde0000000000 */
[----:B------:R-:W-:-:S15]  /*0750*/  NOP ;  /* 0x0000000000007918 */ /* 0x000fde0000000000 */
[----:B------:R0:W1:Y:S02]  /*0760*/  DSETP.GE.AND P2, PT, R18, UR8, PT ;  /* 0x0000000812007e2a */ /* 0x000064000bf46000 */
[----:B0-----:R-:W-:Y:S02]  /*0770*/  FSEL R18, R12, RZ, P6 ;  /* 0x000000ff0c127208 */ /* 0x001fe40003000000 */
[----:B-1----:R-:W-:Y:S02]  /*0780*/  FSEL R16, R16, RZ, !P2 ;  /* 0x000000ff10107208 */ /* 0x002fe40005000000 */
[----:B------:R-:W-:-:S15]  /*0790*/  FSEL R17, R17, RZ, !P2 ;  /* 0x000000ff11117208 */ /* 0x000fde0005000000 */
[----:B------:R-:W-:-:S15]  /*07a0*/  NOP ;  /* 0x0000000000007918 */ /* 0x000fde0000000000 */
[----:B------:R-:W-:-:S15]  /*07b0*/  NOP ;  /* 0x0000000000007918 */ /* 0x000fde0000000000 */
[----:B------:R-:W-:-:S13]  /*07c0*/  NOP ;  /* 0x0000000000007918 */ /* 0x000fda0000000000 */
[----:B------:R-:W0:-:S15]  /*07d0*/  DSETP.GTU.AND P4, PT, R10, UR6, PT ;  /* 0x000000060a007e2a */ /* 0x000e1e000bf8c000 */
[----:B------:R-:W-:-:S15]  /*07e0*/  NOP ;  /* 0x0000000000007918 */ /* 0x000fde0000000000 */
[----:B------:R-:W-:-:S15]  /*07f0*/  NOP ;  /* 0x0000000000007918 */ /* 0x000fde0000000000 */
[----:B------:R-:W-:-:S15]  /*0800*/  NOP ;  /* 0x0000000000007918 */ /* 0x000fde0000000000 */
[----:B------:R-:W-:-:S04]  /*0810*/  NOP ;  /* 0x0000000000007918 */ /* 0x000fc80000000000 */
[----:B------:R0:W1:Y:S02]  /*0820*/  DSETP.GE.AND P3, PT, R6, UR8, PT ;  /* 0x0000000806007e2a */ /* 0x000064000bf66000 */
[----:B0-----:R-:W-:Y:S02]  /*0830*/  FSEL R6, R8, RZ, P4 ;  /* 0x000000ff08067208 */ /* 0x001fe40002000000 */
[----:B------:R-:W-:Y:S02]  /*0840*/  FSEL R8, R9, RZ, P4 ;  /* 0x000000ff09087208 */ /* 0x000fe40002000000 */
[----:B-1----:R-:W-:Y:S02]  /*0850*/  FSEL R4, R4, RZ, !P3 ;  /* 0x000000ff04047208 */ /* 0x002fe40005800000 */
[----:B------:R-:W-:-:S15]  /*0860*/  FSEL R5, R5, RZ, !P3 ;  /* 0x000000ff05057208 */ /* 0x000fde0005800000 */
[----:B------:R-:W-:-:S15]  /*0870*/  NOP ;  /* 0x0000000000007918 */ /* 0x000fde0000000000 */
[----:B------:R-:W-:-:S15]  /*0880*/  NOP ;  /* 0x0000000000007918 */ /* 0x000fde0000000000 */
[----:B------:R-:W-:-:S11]  /*0890*/  NOP ;  /* 0x0000000000007918 */ /* 0x000fd60000000000 */
[----:B------:R-:W0:Y:S02]  /*08a0*/  DSETP.GE.AND P0, PT, R14, UR8, PT ;  /* 0x000000080e007e2a */ /* 0x000e24000bf06000 */
[----:B0-----:R-:W-:Y:S02]  /*08b0*/  FSEL R18, R18, RZ, !P0 ;  /* 0x000000ff12127208 */ /* 0x001fe40004000000 */
[----:B------:R-:W-:Y:S02]  /*08c0*/  FSEL R19, R13, RZ, !P0 ;  /* 0x000000ff0d137208 */ /* 0x000fe40004000000 */
[----:B------:R-:W-:-:S15]  /*08d0*/  ISETP.GE.U32.AND P0, PT, R3, R2, PT ;  /* 0x000000020300720c */ /* 0x000fde0003f06070 */
[----:B------:R-:W-:-:S15]  /*08e0*/  NOP ;  /* 0x0000000000007918 */ /* 0x000fde0000000000 */
[----:B------:R-:W-:-:S15]  /*08f0*/  NOP ;  /* 0x0000000000007918 */ /* 0x000fde0000000000 */
[----:B------:R-:W-:-:S13]  /*0900*/  NOP ;  /* 0x0000000000007918 */ /* 0x000fda0000000000 */
        /* <DEDUP_REMOVED lines=18> */
[----:B----4-:R-:W0:Y:S02]  /*0a30*/  DSETP.GTU.AND P1, PT, R30, UR6, PT ;  /* 0x000000061e007e2a */ /* 0x010e24000bf2c000 */
[----:B0-----:R-:W-:Y:S02]  /*0a40*/  FSEL R14, R28, RZ, P1 ;  /* 0x000000ff1c0e7208 */ /* 0x001fe40000800000 */
[----:B------:R-:W-:-:S15]  /*0a50*/  FSEL R28, R29, RZ, P1 ;  /* 0x000000ff1d1c7208 */ /* 0x000fde0000800000 */
[----:B------:R-:W-:-:S15]  /*0a60*/  NOP ;  /* 0x0000000000007918 */ /* 0x000fde0000000000 */
[----:B------:R-:W-:-:S15]  /*0a70*/  NOP ;  /* 0x0000000000007918 */ /* 0x000fde0000000000 */
[----:B------:R-:W-:-:S15]  /*0a80*/  NOP ;  /* 0x0000000000007918 */ /* 0x000fde0000000000 */
[----:B--2---:R-:W0:Y:S02]  /*0a90*/  DSETP.GTU.AND P5, PT, R34, UR6, PT ;  /* 0x0000000622007e2a */ /* 0x004e24000bfac000 */
        /* <DEDUP_REMOVED lines=30> */
[----:B------:R-:W-:Y:S01]  /*0c80*/  ISETP.GE.U32.AND P0, PT, R3, R2, PT ;  /* 0x000000020300720c */ /* 0x000fe20003f06070 */
[----:B0-----:R-:W-:-:S05]  /*0c90*/  IMAD.WIDE.U32 R20, R23, 0x8, R20 ;  /* 0x0000000817147825 */ /* 0x001fca00078e0014 */
[----:B------:R0:W-:Y:S07]  /*0ca0*/  STG.E.64 desc[UR4][R20.64], R4 ;  /* 0x0000000414007986 */ /* 0x0001ee000c101b04 */
[----:B------:R-:W-:Y:S05]  /*0cb0*/  @P0 BRA `(.L_x_3303) ;  /* 0x0000000000300947 */ /* 0x000fea0003800000 */
[----:B0-----:R-:W0:Y:S01]  /*0cc0*/  LDC.64 R4, c[0x0][0x3a0] ;  /* 0x0000e800ff047b82 */ /* 0x001e220000000a00 */
[----:B------:R-:W-:Y:S02]  /*0cd0*/  IMAD R21, R0, 0x400, R3 ;  /* 0x0000040000157824 */ /* 0x000fe400078e0203 */
[----:B------:R-:W-:Y:S02]  /*0ce0*/  VIADD R3, R3, 0x80 ;  /* 0x0000008003037836 */ /* 0x000fe40000000000 */
[----:B0-----:R-:W-:-:S05]  /*0cf0*/  IMAD.WIDE.U32 R4, R21, 0x8, R4 ;  /* 0x0000000815047825 */ /* 0x001fca00078e0004 */
[----:B------:R0:W-:Y:S02]  /*0d00*/  STG.E.64 desc[UR4][R4.64], R6 ;  /* 0x0000000604007986 */ /* 0x0001e4000c101b04 */
.L_x_3302:
[----:B------:R-:W-:-:S13]  /*0d10*/  ISETP.GE.U32.AND P0, PT, R3, R2, PT ;  /* 0x000000020300720c */ /* 0x000fda0003f06070 */
[----:B------:R-:W-:Y:S05]  /*0d20*/  @P0 BRA `(.L_x_3304) ;  /* 0x0000000000300947 */ /* 0x000fea0003800000 */
[----:B0-----:R-:W0:Y:S01]  /*0d30*/  LDC.64 R4, c[0x0][0x3a0] ;  /* 0x0000e800ff047b82 */ /* 0x001e220000000a00 */
[----:B------:R-:W-:Y:S02]  /*0d40*/  IMAD R7, R0, 0x400, R3 ;  /* 0x0000040000077824 */ /* 0x000fe400078e0203 */
[----:B------:R-:W-:Y:S02]  /*0d50*/  VIADD R3, R3, 0x80 ;  /* 0x0000008003037836 */ /* 0x000fe40000000000 */
[----:B0-----:R-:W-:-:S05]  /*0d60*/  IMAD.WIDE.U32 R4, R7, 0x8, R4 ;  /* 0x0000000807047825 */ /* 0x001fca00078e0004 */
[----:B------:R1:W-:Y:S02]  /*0d70*/  STG.E.64 desc[UR4][R4.64], R18 ;  /* 0x0000001204007986 */ /* 0x0003e4000c101b04 */
.L_x_3303:
[----:B------:R-:W-:-:S13]  /*0d80*/  ISETP.GE.U32.AND P0, PT, R3, R2, PT ;  /* 0x000000020300720c */ /* 0x000fda0003f06070 */
[----:B------:R-:W-:Y:S05]  /*0d90*/  @P0 BRA `(.L_x_3305) ;  /* 0x0000000000300947 */ /* 0x000fea0003800000 */
[----:B01----:R-:W0:Y:S01]  /*0da0*/  LDC.64 R4, c[0x0][0x3a0] ;  /* 0x0000e800ff047b82 */ /* 0x003e220000000a00 */
[----:B------:R-:W-:Y:S02]  /*0db0*/  IMAD R7, R0, 0x400, R3 ;  /* 0x0000040000077824 */ /* 0x000fe400078e0203 */
[----:B------:R-:W-:Y:S02]  /*0dc0*/  VIADD R3, R3, 0x80 ;  /* 0x0000008003037836 */ /* 0x000fe40000000000 */
[----:B0-----:R-:W-:-:S05]  /*0dd0*/  IMAD.WIDE.U32 R4, R7, 0x8, R4 ;  /* 0x0000000807047825 */ /* 0x001fca00078e0004 */
[----:B------:R1:W-:Y:S02]  /*0de0*/  STG.E.64 desc[UR4][R4.64], R16 ;  /* 0x0000001004007986 */ /* 0x0003e4000c101b04 */
.L_x_3304:
[----:B------:R-:W-:-:S13]  /*0df0*/  ISETP.GE.U32.AND P0, PT, R3, R2, PT ;  /* 0x000000020300720c */ /* 0x000fda0003f06070 */
[----:B------:R-:W-:Y:S05]  /*0e00*/  @P0 BRA `(.L_x_3306) ;  /* 0x0000000000340947 */ /* 0x000fea0003800000 */
[----:B01----:R-:W0:Y:S01]  /*0e10*/  LDC.64 R4, c[0x0][0x3a0] ;  /* 0x0000e800ff047b82 */ /* 0x003e220000000a00 */
[----:B------:R-:W-:Y:S02]  /*0e20*/  IMAD R7, R0, 0x400, R3 ;  /* 0x0000040000077824 */ /* 0x000fe400078e0203 */
[----:B------:R-:W-:Y:S02]  /*0e30*/  VIADD R3, R3, 0x80 ;  /* 0x0000008003037836 */ /* 0x000fe40000000000 */
[----:B0-----:R-:W-:-:S05]  /*0e40*/  IMAD.WIDE.U32 R4, R7, 0x8, R4 ;  /* 0x0000000807047825 */ /* 0x001fca00078e0004 */
[----:B------:R2:W-:Y:S02]  /*0e50*/  STG.E.64 desc[UR4][R4.64], R10 ;  /* 0x0000000a04007986 */ /* 0x0005e4000c101b04 */
.L_x_3305:
[----:B------:R-:W-:-:S13]  /*0e60*/  ISETP.GE.U32.AND P0, PT, R3, R2, PT ;  /* 0x000000020300720c */ /* 0x000fda0003f06070 */
[----:B------:R-:W-:Y:S05]  /*0e70*/  @P0 BREAK.RELIABLE B1 ;  /* 0x0000000000010942 */ /* 0x000fea0003800100 */
[----:B------:R-:W-:Y:S05]  /*0e80*/  @P0 BRA `(.L_x_3307) ;  /* 0x0000000000300947 */ /* 0x000fea0003800000 */
[----:B012---:R-:W0:Y:S01]  /*0e90*/  LDC.64 R4, c[0x0][0x3a0] ;  /* 0x0000e800ff047b82 */ /* 0x007e220000000a00 */
[----:B------:R-:W-:Y:S02]  /*0ea0*/  IMAD R7, R0, 0x400, R3 ;  /* 0x0000040000077824 */ /* 0x000fe400078e0203 */
[----:B------:R-:W-:Y:S02]  /*0eb0*/  VIADD R3, R3, 0x80 ;  /* 0x0000008003037836 */ /* 0x000fe40000000000 */
[----:B0-----:R-:W-:-:S05]  /*0ec0*/  IMAD.WIDE.U32 R4, R7, 0x8, R4 ;  /* 0x0000000807047825 */ /* 0x001fca00078e0004 */
[----:B------:R2:W-:Y:S02]  /*0ed0*/  STG.E.64 desc[UR4][R4.64], R12 ;  /* 0x0000000c04007986 */ /* 0x0005e4000c101b04 */
.L_x_3306:
[----:B------:R-:W-:Y:S05]  /*0ee0*/  BSYNC.RELIABLE B1 ;  /* 0x0000000000017941 */ /* 0x000fea0003800100 */
.L_x_3301:
[----:B------:R-:W-:-:S13]  /*0ef0*/  ISETP.GE.U32.AND P0, PT, R3, R2, PT ;  /* 0x000000020300720c */ /* 0x000fda0003f06070 */
[----:B012---:R-:W0:Y:S01]  /*0f00*/  @!P0 LDC.64 R4, c[0x0][0x3a0] ;  /* 0x0000e800ff048b82 */ /* 0x007e220000000a00 */
[----:B------:R-:W-:Y:S02]  /*0f10*/  @!P0 IMAD R7, R0, 0x400, R3 ;  /* 0x0000040000078824 */ /* 0x000fe400078e0203 */
[----:B------:R-:W-:Y:S02]  /*0f20*/  @!P0 VIADD R3, R3, 0x80 ;  /* 0x0000008003038836 */ /* 0x000fe40000000000 */
[----:B0-----:R-:W-:-:S05]  /*0f30*/  @!P0 IMAD.WIDE.U32 R4, R7, 0x8, R4 ;  /* 0x0000000807048825 */ /* 0x001fca00078e0004 */
[----:B------:R3:W-:Y:S02]  /*0f40*/  @!P0 STG.E.64 desc[UR4][R4.64], R14 ;  /* 0x0000000e04008986 */ /* 0x0007e4000c101b04 */
.L_x_3307:
[----:B------:R-:W-:Y:S05]  /*0f50*/  BSYNC.RECONVERGENT B0 ;  /* 0x0000000000007941 */ /* 0x000fea0003800200 */
.L_x_3300:
[----:B------:R-:W-:Y:S05]  /*0f60*/  WARPSYNC.ALL ;  /* 0x0000000000007948 */ /* 0x000fea0003800000 */
[----:B------:R-:W-:-:S13]  /*0f70*/  ISETP.GE.U32.AND P0, PT, R3, R2, PT ;  /* 0x000000020300720c */ /* 0x000fda0003f06070 */
[----:B------:R-:W-:Y:S05]  /*0f80*/  @P0 EXIT ;  /* 0x000000000000094d */ /* 0x000fea0003800000 */
[----:B0123--:R-:W0:Y:S01]  /*0f90*/  LDC.64 R4, c[0x0][0x3a0] ;  /* 0x0000e800ff047b82 */ /* 0x00fe220000000a00 */
[----:B------:R-:W-:-:S04]  /*0fa0*/  IMAD R3, R0, 0x400, R3 ;  /* 0x0000040000037824 */ /* 0x000fc800078e0203 */
[----:B0-----:R-:W-:-:S05]  /*0fb0*/  IMAD.WIDE.U32 R2, R3, 0x8, R4 ;  /* 0x0000000803027825 */ /* 0x001fca00078e0004 */
[----:B------:R-:W-:Y:S01]  /*0fc0*/  STG.E.64 desc[UR4][R2.64], R8 ;  /* 0x0000000802007986 */ /* 0x000fe2000c101b04 */
[----:B------:R-:W-:Y:S05]  /*0fd0*/  EXIT ;  /* 0x000000000000794d */ /* 0x000fea0003800000 */
.L_x_3299:
[----:B------:R-:W0:Y:S01]  /*0fe0*/  S2R R7, SR_TID.X ;  /* 0x0000000000077919 */ /* 0x000e220000002100 */
[----:B------:R-:W1:Y:S01]  /*0ff0*/  LDC.64 R2, c[0x0][0x3b0] ;  /* 0x0000ec00ff027b82 */ /* 0x000e620000000a00 */
[----:B------:R-:W-:Y:S01]  /*1000*/  IMAD.SHL.U32 R0, R0, 0x400, RZ ;  /* 0x0000040000007824 */ /* 0x000fe200078e00ff */
[----:B------:R-:W2:Y:S01]  /*1010*/  LDCU.64 UR6, c[0x0][0x388] ;  /* 0x00007100ff0677ac */ /* 0x000ea20008000a00 */
[----:B------:R-:W3:Y:S05]  /*1020*/  LDCU.64 UR8, c[0x0][0x390] ;  /* 0x00007200ff0877ac */ /* 0x000eea0008000a00 */
[----:B------:R-:W4:Y:S01]  /*1030*/  LDC.64 R4, c[0x0][0x3a8] ;  /* 0x0000ea00ff047b82 */ /* 0x000f220000000a00 */
[----:B-1----:R-:W-:-:S04]  /*1040*/  IMAD.WIDE.U32 R2, R0, 0x8, R2 ;  /* 0x0000000800027825 */ /* 0x002fc800078e0002 */
[----:B0-----:R-:W-:-:S04]  /*1050*/  IMAD.WIDE.U32 R36, R7, 0x10, R2 ;  /* 0x0000001007247825 */ /* 0x001fc800078e0002 */
[----:B----4-:R-:W-:Y:S01]  /*1060*/  IMAD.WIDE.U32 R2, R0, 0x8, R4 ;  /* 0x0000000800027825 */ /* 0x010fe200078e0004 */
[----:B------:R-:W2:Y:S04]  /*1070*/  LDG.E.128 R32, desc[UR4][R36.64] ;  /* 0x0000000424207981 */ /* 0x000ea8000c1e1d00 */
[----:B------:R-:W4:Y:S01]  /*1080*/  LDG.E.128 R12, desc[UR4][R36.64+0x1000] ;  /* 0x00100004240c7981 */ /* 0x000f22000c1e1d00 */
[----:B------:R-:W-:-:S03]  /*1090*/  IMAD.WIDE.U32 R2, R7, 0x10, R2 ;  /* 0x0000001007027825 */ /* 0x000fc600078e0002 */
[----:B------:R-:W5:Y:S04]  /*10a0*/  LDG.E.128 R4, desc[UR4][R36.64+0x800] ;  /* 0x0008000424047981 */ /* 0x000f68000c1e1d00 */
[----:B------:R-:W4:Y:S04]  /*10b0*/  LDG.E.128 R8, desc[UR4][R2.64] ;  /* 0x0000000402087981 */ /* 0x000f28000c1e1d00 */
[----:B------:R-:W4:Y:S04]  /*10c0*/  LDG.E.128 R16, desc[UR4][R2.64+0x800] ;  /* 0x0008000402107981 */ /* 0x000f28000c1e1d00 */
[----:B------:R-:W4:Y:S04]  /*10d0*/  LDG.E.128 R24, desc[UR4][R2.64+0x1000] ;  /* 0x0010000402187981 */ /* 0x000f28000c1e1d00 */
[----:B------:R-:W4:Y:S04]  /*10e0*/  LDG.E.128 R20, desc[UR4][R36.64+0x1800] ;  /* 0x0018000424147981 */ /* 0x000f28000c1e1d00 */
[----:B------:R0:W4:Y:S02]  /*10f0*/  LDG.E.128 R28, desc[UR4][R2.64+0x1800] ;  /* 0x00180004021c7981 */ /* 0x000124000c1e1d00 */
[----:B0-----:R-:W0:Y:S02]  /*1100*/  LDC.64 R2, c[0x0][0x3a0] ;  /* 0x0000e800ff027b82 */ /* 0x001e240000000a00 */
[----:B0-----:R-:W-:Y:S01]  /*1110*/  IMAD.WIDE.U32 R2, R0, 0x8, R2 ;  /* 0x0000000800027825 */ /* 0x001fe200078e0002 */
[----:B--2---:R-:W4:-:S15]  /*1120*/  DSETP.GTU.AND P3, PT, R34, UR6, PT ;  /* 0x0000000622007e2a */ /* 0x004f1e000bf6c000 */
[----:B------:R-:W-:-:S15]  /*1130*/  NOP ;  /* 0x0000000000007918 */ /* 0x000fde0000000000 */
[----:B------:R-:W-:-:S15]  /*1140*/  NOP ;  /* 0x0000000000007918 */ /* 0x000fde0000000000 */
[----:B------:R-:W-:-:S15]  /*1150*/  NOP ;  /* 0x0000000000007918 */ /* 0x000fde0000000000 */
[----:B------:R-:W-:-:S04]  /*1160*/  NOP ;  /* 0x0000000000007918 */ /* 0x000fc80000000000 */
[----:B-----5:R-:W-:-:S15]  /*1170*/  DSETP.GTU.AND P6, PT, R6, UR6, PT ;  /* 0x0000000606007e2a */ /* 0x020fde000bfcc000 */
[----:B------:R-:W-:-:S15]  /*1180*/  NOP ;  /* 0x0000000000007918 */ /* 0x000fde0000000000 */
[----:B------:R-:W-:-:S15]  /*1190*/  NOP ;  /* 0x0000000000007918 */ /* 0x000fde0000000000 */
[----:B------:R-:W-:-:S15]  /*11a0*/  NOP ;  /* 0x0000000000007918 */ /* 0x000fde0000000000 */
[----:B------:R-:W-:-:S04]  /*11b0*/  NOP ;  /* 0x0000000000007918 */ /* 0x000fc80000000000 */
[----:B---3--:R4:W-:Y:S02]  /*11c0*/  DSETP.GE.AND P4, PT, R6, UR8, PT ;  /* 0x0000000806007e2a */ /* 0x0089e4000bf86000 */
[----:B----4-:R-:W-:Y:S02]  /*11d0*/  FSEL R6, R10, RZ, P3 ;  /* 0x000000ff0a067208 */ /* 0x010fe40001800000 */
        /* <DEDUP_REMOVED lines=10> */
[----:B------:R-:W-:-:S15]  /*1280*/  DSETP.GTU.AND P2, PT, R32, UR6, PT ;  /* 0x0000000620007e2a */ /* 0x000fde000bf4c000 */
[----:B------:R-:W-:-:S15]  /*1290*/  NOP ;  /* 0x0000000000007918 */ /* 0x000fde0000000000 */
[----:B------:R-:W-:-:S15]  /*12a0*/  NOP ;  /* 0x0000000000007918 */ /* 0x000fde0000000000 */
[----:B------:R-:W-:-:S15]  /*12b0*/  NOP ;  /* 0x0000000000007918 */ /* 0x000fde0000000000 */
[----:B------:R-:W-:-:S04]  /*12c0*/  NOP ;  /* 0x0000000000007918 */ /* 0x000fc80000000000 */
        /* <DEDUP_REMOVED lines=8> */
[----:B------:R-:W-:Y:S02]  /*1350*/  FSEL R5, R9, RZ, P2 ;  /* 0x000000ff09057208 */ /* 0x000fe40001000000 */
[----:B------:R-:W-:Y:S02]  /*1360*/  FSEL R9, R18, RZ, P6 ;  /* 0x000000ff12097208 */ /* 0x000fe40003000000 */
[----:B------:R-:W-:Y:S02]  /*1370*/  FSEL R18, R19, RZ, P6 ;  /* 0x000000ff13127208 */ /* 0x000fe40003000000 */
[----:B------:R-:W-:-:S02]  /*1380*/  FSEL R9, R9, RZ, !P4 ;  /* 0x000000ff09097208 */ /* 0x000fc40006000000 */
[----:B------:R-:W-:Y:S02]  /*1390*/  FSEL R18, R18, RZ, !P4 ;  /* 0x000000ff12127208 */ /* 0x000fe40006000000 */
[----:B-1----:R-:W-:Y:S02]  /*13a0*/  FSEL R11, R11, RZ, !P3 ;  /* 0x000000ff0b0b7208 */ /* 0x002fe40005800000 */
[----:B------:R-:W-:-:S15]  /*13b0*/  FSEL R16, R16, RZ, !P3 ;  /* 0x000000ff10107208 */ /* 0x000fde0005800000 */
[----:B------:R-:W-:-:S15]  /*13c0*/  NOP ;  /* 0x0000000000007918 */ /* 0x000fde0000000000 */
[----:B------:R-:W-:-:S15]  /*13d0*/  NOP ;  /* 0x0000000000007918 */ /* 0x000fde0000000000 */
[----:B------:R-:W-:-:S03]  /*13e0*/  NOP ;  /* 0x0000000000007918 */ /* 0x000fc60000000000 */
[----:B------:R-:W0:Y:S02]  /*13f0*/  DSETP.GTU.AND P0, PT, R12, UR6, PT ;  /* 0x000000060c007e2a */ /* 0x000e24000bf0c000 */
[----:B0-----:R-:W-:Y:S02]  /*1400*/  FSEL R8, R24, RZ, P0 ;  /* 0x000000ff18087208 */ /* 0x001fe40000000000 */
[----:B------:R-:W-:-:S15]  /*1410*/  FSEL R24, R25, RZ, P0 ;  /* 0x000000ff19187208 */ /* 0x000fde0000000000 */
[----:B------:R-:W-:-:S15]  /*1420*/  NOP ;  /* 0x0000000000007918 */ /* 0x000fde0000000000 */
[----:B------:R-:W-:-:S15]  /*1430*/  NOP ;  /* 0x0000000000007918 */ /* 0x000fde0000000000 */
[----:B------:R-:W-:-:S15]  /*1440*/  NOP ;  /* 0x0000000000007918 */ /* 0x000fde0000000000 */
[----:B------:R0:W1:Y:S02]  /*1450*/  DSETP.GE.AND P2, PT, R12, UR8, PT ;  /* 0x000000080c007e2a */ /* 0x000064000bf46000 */
[----:B0-----:R-:W0:Y:S01]  /*1460*/  S2R R13, SR_TID.X ;  /* 0x00000000000d7919 */ /* 0x001e220000002100 */
[----:B-1----:R-:W-:Y:S01]  /*1470*/  FSEL R8, R8, RZ, !P2 ;  /* 0x000000ff08087208 */ /* 0x002fe20005000000 */
[----:B0-----:R-:W-:-:S15]  /*1480*/  IMAD.WIDE.U32 R2, R13, 0x10, R2 ;  /* 0x000000100d027825 */ /* 0x001fde00078e0002 */
[----:B------:R-:W-:-:S15]  /*1490*/  NOP ;  /* 0x0000000000007918 */ /* 0x000fde0000000000 */
[----:B------:R-:W-:-:S15]  /*14a0*/  NOP ;  /* 0x0000000000007918 */ /* 0x000fde0000000000 */
[----:B------:R-:W-:-:S15]  /*14b0*/  NOP ;  /* 0x0000000000007918 */ /* 0x000fde0000000000 */
[----:B------:R-:W0:Y:S02]  /*14c0*/  DSETP.GE.AND P1, PT, R32, UR8, PT ;  /* 0x0000000820007e2a */ /* 0x000e24000bf26000 */
[----:B0-----:R-:W-:Y:S02]  /*14d0*/  FSEL R4, R4, RZ, !P1 ;  /* 0x000000ff04047208 */ /* 0x001fe40004800000 */
[----:B------:R-:W-:-:S05]  /*14e0*/  FSEL R5, R5, RZ, !P1 ;  /* 0x000000ff05057208 */ /* 0x000fca0004800000 */
[----:B------:R0:W-:Y:S02]  /*14f0*/  STG.E.128 desc[UR4][R2.64], R4 ;  /* 0x0000000402007986 */ /* 0x0001e4000c101d04 */
[----:B0-----:R-:W-:Y:S02]  /*1500*/  IMAD.MOV.U32 R6, RZ, RZ, R9 ;  /* 0x000000ffff067224 */ /* 0x001fe400078e0009 */
[----:B------:R-:W-:Y:S02]  /*1510*/  IMAD.MOV.U32 R7, RZ, RZ, R18 ;  /* 0x000000ffff077224 */ /* 0x000fe400078e0012 */
[----:B------:R-:W-:Y:S02]  /*1520*/  IMAD.MOV.U32 R4, RZ, RZ, R11 ;  /* 0x000000ffff047224 */ /* 0x000fe400078e000b */
[----:B------:R-:W-:-:S05]  /*1530*/  IMAD.MOV.U32 R5, RZ, RZ, R16 ;  /* 0x000000ffff057224 */ /* 0x000fca00078e0010 */
[----:B------:R0:W-:-:S15]  /*1540*/  STG.E.128 desc[UR4][R2.64+0x800], R4 ;  /* 0x0008000402007986 */ /* 0x0001de000c101d04 */
[----:B------:R-:W-:-:S15]  /*1550*/  NOP ;  /* 0x0000000000007918 */ /* 0x000fde0000000000 */
[----:B------:R-:W-:-:S12]  /*1560*/  NOP ;  /* 0x0000000000007918 */ /* 0x000fd80000000000 */
[----:B------:R-:W1:Y:S02]  /*1570*/  DSETP.GTU.AND P1, PT, R14, UR6, PT ;  /* 0x000000060e007e2a */ /* 0x000e64000bf2c000 */
[----:B-1----:R-:W-:Y:S02]  /*1580*/  FSEL R10, R26, RZ, P1 ;  /* 0x000000ff1a0a7208 */ /* 0x002fe40000800000 */
[----:B------:R-:W-:Y:S01]  /*1590*/  FSEL R26, R27, RZ, P1 ;  /* 0x000000ff1b1a7208 */ /* 0x000fe20000800000 */
[----:B0-----:R-:W-:-:S15]  /*15a0*/  IMAD.MOV.U32 R4, RZ, RZ, R8 ;  /* 0x000000ffff047224 */ /* 0x001fde00078e0008 */
[----:B------:R-:W-:-:S15]  /*15b0*/  NOP ;  /* 0x0000000000007918 */ /* 0x000fde0000000000 */
[----:B------:R-:W-:-:S15]  /*15c0*/  NOP ;  /* 0x0000000000007918 */ /* 0x000fde0000000000 */
[----:B------:R-:W-:-:S14]  /*15d0*/  NOP ;  /* 0x0000000000007918 */ /* 0x000fdc0000000000 */
[----:B------:R0:W1:Y:S02]  /*15e0*/  DSETP.GE.AND P6, PT, R14, UR8, PT ;  /* 0x000000080e007e2a */ /* 0x000064000bfc6000 */
[----:B0-----:R-:W-:Y:S02]  /*15f0*/  FSEL R15, R24, RZ, !P2 ;  /* 0x000000ff180f7208 */ /* 0x001fe40005000000 */
[----:B-1----:R-:W-:Y:S02]  /*1600*/  FSEL R10, R10, RZ, !P6 ;  /* 0x000000ff0a0a7208 */ /* 0x002fe40007000000 */
[----:B------:R-:W-:Y:S01]  /*1610*/  FSEL R11, R26, RZ, !P6 ;  /* 0x000000ff1a0b7208 */ /* 0x000fe20007000000 */
[----:B------:R-:W-:Y:S02]  /*1620*/  IMAD.MOV.U32 R5, RZ, RZ, R15 ;  /* 0x000000ffff057224 */ /* 0x000fe400078e000f */
[----:B------:R-:W-:Y:S02]  /*1630*/  IMAD.MOV.U32 R6, RZ, RZ, R10 ;  /* 0x000000ffff067224 */ /* 0x000fe400078e000a */
[----:B------:R-:W-:-:S05]  /*1640*/  IMAD.MOV.U32 R7, RZ, RZ, R11 ;  /* 0x000000ffff077224 */ /* 0x000fca00078e000b */
[----:B------:R0:W-:-:S15]  /*1650*/  STG.E.128 desc[UR4][R2.64+0x1000], R4 ;  /* 0x0010000402007986 */ /* 0x0001de000c101d04 */
[----:B------:R-:W-:-:S15]  /*1660*/  NOP ;  /* 0x0000000000007918 */ /* 0x000fde0000000000 */
[----:B------:R-:W-:-:S15]  /*1670*/  NOP ;  /* 0x0000000000007918 */ /* 0x000fde0000000000 */
[----:B------:R-:W-:-:S03]  /*1680*/  NOP ;  /* 0x0000000000007918 */ /* 0x000fc60000000000 */
[----:B------:R-:W1:Y:S02]  /*1690*/  DSETP.GTU.AND P5, PT, R20, UR6, PT ;  /* 0x0000000614007e2a */ /* 0x000e64000bfac000 */
[----:B-1----:R-:W-:Y:S02]  /*16a0*/  FSEL R0, R28, RZ, P5 ;  /* 0x000000ff1c007208 */ /* 0x002fe40002800000 */
[----:B------:R-:W-:-:S15]  /*16b0*/  FSEL R28, R29, RZ, P5 ;  /* 0x000000ff1d1c7208 */ /* 0x000fde0002800000 */
[----:B------:R-:W-:-:S15]  /*16c0*/  NOP ;  /* 0x0000000000007918 */ /* 0x000fde0000000000 */
[----:B------:R-:W-:-:S15]  /*16d0*/  NOP ;  /* 0x0000000000007918 */ /* 0x000fde0000000000 */
[----:B------:R-:W-:-:S15]  /*16e0*/  NOP ;  /* 0x0000000000007918 */ /* 0x000fde0000000000 */
[----:B------:R-:W1:Y:S02]  /*16f0*/  DSETP.GTU.AND P1, PT, R22, UR6, PT ;  /* 0x0000000616007e2a */ /* 0x000e64000bf2c000 */
[----:B-1----:R-:W-:Y:S02]  /*1700*/  FSEL R12, R30, RZ, P1 ;  /* 0x000000ff1e0c7208 */ /* 0x002fe40000800000 */
[----:B------:R-:W-:-:S15]  /*1710*/  FSEL R13, R31, RZ, P1 ;  /* 0x000000ff1f0d7208 */ /* 0x000fde0000800000 */
[----:B------:R-:W-:-:S15]  /*1720*/  NOP ;  /* 0x0000000000007918 */ /* 0x000fde0000000000 */
[----:B------:R-:W-:-:S15]  /*1730*/  NOP ;  /* 0x0000000000007918 */ /* 0x000fde0000000000 */
[----:B------:R-:W-:-:S15]  /*1740*/  NOP ;  /* 0x0000000000007918 */ /* 0x000fde0000000000 */
[----:B------:R-:W1:Y:S02]  /*1750*/  DSETP.GE.AND P0, PT, R20, UR8, PT ;  /* 0x0000000814007e2a */ /* 0x000e64000bf06000 */
[----:B-1----:R-:W-:Y:S02]  /*1760*/  FSEL R0, R0, RZ, !P0 ;  /* 0x000000ff00007208 */ /* 0x002fe40004000000 */
[----:B------:R-:W-:-:S03]  /*1770*/  FSEL R9, R28, RZ, !P0 ;  /* 0x000000ff1c097208 */ /* 0x000fc60004000000 */
[----:B0-----:R-:W-:Y:S02]  /*1780*/  IMAD.MOV.U32 R4, RZ, RZ, R0 ;  /* 0x000000ffff047224 */ /* 0x001fe400078e0000 */
[----:B------:R-:W-:-:S15]  /*1790*/  IMAD.MOV.U32 R5, RZ, RZ, R9 ;  /* 0x000000ffff057224 */ /* 0x000fde00078e0009 */
[----:B------:R-:W-:-:S15]  /*17a0*/  NOP ;  /* 0x0000000000007918 */ /* 0x000fde0000000000 */
[----:B------:R-:W-:-:S15]  /*17b0*/  NOP ;  /* 0x0000000000007918 */ /* 0x000fde0000000000 */
[----:B------:R-:W-:-:S10]  /*17c0*/  NOP ;  /* 0x0000000000007918 */ /* 0x000fd40000000000 */
[----:B------:R-:W0:Y:S02]  /*17d0*/  DSETP.GE.AND P5, PT, R22, UR8, PT ;  /* 0x0000000816007e2a */ /* 0x000e24000bfa6000 */
[----:B0-----:R-:W-:Y:S02]  /*17e0*/  FSEL R12, R12, RZ, !P5 ;  /* 0x000000ff0c0c7208 */ /* 0x001fe40006800000 */
[----:B------:R-:W-:-:S03]  /*17f0*/  FSEL R13, R13, RZ, !P5 ;  /* 0x000000ff0d0d7208 */ /* 0x000fc60006800000 */
[----:B------:R-:W-:Y:S02]  /*1800*/  IMAD.MOV.U32 R6, RZ, RZ, R12 ;  /* 0x000000ffff067224 */ /* 0x000fe400078e000c */
[----:B------:R-:W-:-:S05]  /*1810*/  IMAD.MOV.U32 R7, RZ, RZ, R13 ;  /* 0x000000ffff077224 */ /* 0x000fca00078e000d */
[----:B------:R-:W-:Y:S01]  /*1820*/  STG.E.128 desc[UR4][R2.64+0x1800], R4 ;  /* 0x0018000402007986 */ /* 0x000fe2000c101d04 */
[----:B------:R-:W-:Y:S05]  /*1830*/  EXIT ;  /* 0x000000000000794d */ /* 0x000fea0003800000 */
.L_x_3308:
        /* <DEDUP_REMOVED lines=12> */
.L_x_3345:


//--------------------- .text._ZN2at6native29vectorized_elementwise_kernelILi4EZZZNS0_65_GLOBAL__N__eb3311e5_27_ActivationHardtanhKernel_cu_9e10b42f_293624hardtanh_backward_kernelERNS_14TensorIteratorERKN3c106ScalarES8_ENKUlvE_clEvENKUlvE_clEvEUlddE_St5arrayIPcLm3EEEEviT0_T1_ --------------------------
	.section	.text._ZN2at6native29vectorized_elementwise_kernelILi4EZZZNS0_65_GLOBAL__N__eb3311e5_27_ActivationHardtanhKernel_cu_9e10b42f_293624hardtanh_backward_kernelERNS_14TensorIteratorERKN3c106ScalarES8_ENKUlvE_clEvENKUlvE_clEvEUlddE_St5arrayIPcLm3EEEEviT0_T1_,"ax",@progbits
	.align	128
        .global         _ZN2at6native29vectorized_elementwise_kernelILi4EZZZNS0_65_GLOBAL__N__eb3311e5_27_ActivationHardtanhKernel_cu_9e10b42f_293624hardtanh_backward_kernelERNS_14TensorIteratorERKN3c106ScalarES8_ENKUlvE_clEvENKUlvE_clEvEUlddE_St5arrayIPcLm3EEEEviT0_T1_
        .type           _ZN2at6native29vectorized_elementwise_kernelILi4EZZZNS0_65_GLOBAL__N__eb3311e5_27_ActivationHardtanhKernel_cu_9e10b42f_293624hardtanh_backward_kernelERNS_14TensorIteratorERKN3c106ScalarES8_ENKUlvE_clEvENKUlvE_clEvEUlddE_St5arrayIPcLm3EEEEviT0_T1_,@function
        .size           _ZN2at6native29vectorized_elementwise_kernelILi4EZZZNS0_65_GLOBAL__N__eb3311e5_27_ActivationHardtanhKernel_cu_9e10b42f_293624hardtanh_backward_kernelERNS_14TensorIteratorERKN3c106ScalarES8_ENKUlvE_clEvENKUlvE_clEvEUlddE_St5arrayIPcLm3EEEEviT0_T1_,(.L_x_3346 - _ZN2at6native29vectorized_elementwise_kernelILi4EZZZNS0_65_GLOBAL__N__eb3311e5_27_ActivationHardtanhKernel_cu_9e10b42f_293624hardtanh_backward_kernelERNS_14TensorIteratorERKN3c106ScalarES8_ENKUlvE_clEvENKUlvE_clEvEUlddE_St5arrayIPcLm3EEEEviT0_T1_)
        .other          _ZN2at6native29vectorized_elementwise_kernelILi4EZZZNS0_65_GLOBAL__N__eb3311e5_27_ActivationHardtanhKernel_cu_9e10b42f_293624hardtanh_backward_kernelERNS_14TensorIteratorERKN3c106ScalarES8_ENKUlvE_clEvENKUlvE_clEvEUlddE_St5arrayIPcLm3EEEEviT0_T1_,@"STO_CUDA_ENTRY STV_DEFAULT"
_ZN2at6native29vectorized_elementwise_kernelILi4EZZZNS0_65_GLOBAL__N__eb3311e5_27_ActivationHardtanhKernel_cu_9e10b42f_293624hardtanh_backward_kernelERNS_14TensorIteratorERKN3c106ScalarES8_ENKUlvE_clEvENKUlvE_clEvEUlddE_St5arrayIPcLm3EEEEviT0_T1_:
.text._ZN2at6native29vectorized_elementwise_kernelILi4EZZZNS0_65_GLOBAL__N__eb3311e5_27_ActivationHardtanhKernel_cu_9e10b42f_293624hardtanh_backward_kernelERNS_14TensorIteratorERKN3c106ScalarES8_ENKUlvE_clEvENKUlvE_clEvEUlddE_St5arrayIPcLm3EEEEviT0_T1_:
        /* <DEDUP_REMOVED lines=209> */
.L_x_3312:
[----:B------:R-:W-:-:S13]  /*0d10*/  ISETP.GE.U32.AND P0, PT, R3, R2, PT ;  /* 0x000000020300720c */ /* 0x000fda0003f06070 */
[----:B------:R-:W-:Y:S05]  /*0d20*/  @P0 BRA `(.L_x_3314) ;  /* 0x0000000000300947 */ /* 0x000fea0003800000 */
[----:B0-----:R-:W0:Y:S01]  /*0d30*/  LDC.64 R4, c[0x0][0x3a0] ;  /* 0x0000e800ff047b82 */ /* 0x001e220000000a00 */
[----:B------:R-:W-:Y:S02]  /*0d40*/  IMAD R7, R0, 0x400, R3 ;  /* 0x0000040000077824 */ /* 0x000fe400078e0203 */
[----:B------:R-:W-:Y:S02]  /*0d50*/  VIADD R3, R3, 0x80 ;  /* 0x0000008003037836 */ /* 0x000fe40000000000 */
[----:B0-----:R-:W-:-:S05]  /*0d60*/  IMAD.WIDE.U32 R4, R7, 0x8, R4 ;  /* 0x0000000807047825 */ /* 0x001fca00078e0004 */
[----:B------:R1:W-:Y:S02]  /*0d70*/  STG.E.64 desc[UR4][R4.64], R18 ;  /* 0x0000001204007986 */ /* 0x0003e4000c101b04 */
.L_x_3313:
[----:B------:R-:W-:-:S13]  /*0d80*/  ISETP.GE.U32.AND P0, PT, R3, R2, PT ;  /* 0x000000020300720c */ /* 0x000fda0003f06070 */
[----:B------:R-:W-:Y:S05]  /*0d90*/  @P0 BRA `(.L_x_3315) ;  /* 0x0000000000300947 */ /* 0x000fea0003800000 */
[----:B01----:R-:W0:Y:S01]  /*0da0*/  LDC.64 R4, c[0x0][0x3a0] ;  /* 0x0000e800ff047b82 */ /* 0x003e220000000a00 */
[----:B------:R-:W-:Y:S02]  /*0db0*/  IMAD R7, R0, 0x400, R3 ;  /* 0x0000040000077824 */ /* 0x000fe400078e0203 */
[----:B------:R-:W-:Y:S02]  /*0dc0*/  VIADD R3, R3, 0x80 ;  /* 0x0000008003037836 */ /* 0x000fe40000000000 */
[----:B0-----:R-:W-:-:S05]  /*0dd0*/  IMAD.WIDE.U32 R4, R7, 0x8, R4 ;  /* 0x0000000807047825 */ /* 0x001fca00078e0004 */
[----:B------:R1:W-:Y:S02]  /*0de0*/  STG.E.64 desc[UR4][R4.64], R16 ;  /* 0x0000001004007986 */ /* 0x0003e4000c101b04 */
.L_x_3314:
[----:B------:R-:W-:-:S13]  /*0df0*/  ISETP.GE.U32.AND P0, PT, R3, R2, PT ;  /* 0x000000020300720c */ /* 0x000fda0003f06070 */
[----:B------:R-:W-:Y:S05]  /*0e00*/  @P0 BRA `(.L_x_3316) ;  /* 0x0000000000340947 */ /* 0x000fea0003800000 */
[----:B01----:R-:W0:Y:S01]  /*0e10*/  LDC.64 R4, c[0x0][0x3a0] ;  /* 0x0000e800ff047b82 */ /* 0x003e220000000a00 */
[----:B------:R-:W-:Y:S02]  /*0e20*/  IMAD R7, R0, 0x400, R3 ;  /* 0x0000040000077824 */ /* 0x000fe400078e0203 */
[----:B------:R-:W-:Y:S02]  /*0e30*/  VIADD R3, R3, 0x80 ;  /* 0x0000008003037836 */ /* 0x000fe40000000000 */
[----:B0-----:R-:W-:-:S05]  /*0e40*/  IMAD.WIDE.U32 R4, R7, 0x8, R4 ;  /* 0x0000000807047825 */ /* 0x001fca00078e0004 */
[----:B------:R2:W-:Y:S02]  /*0e50*/  STG.E.64 desc[UR4][R4.64], R10 ;  /* 0x0000000a04007986 */ /* 0x0005e4000c101b04 */
.L_x_3315:
        /* <DEDUP_REMOVED lines=8> */
.L_x_3316:
[----:B------:R-:W-:Y:S05]  /*0ee0*/  BSYNC.RELIABLE B1 ;  /* 0x0000000000017941 */ /* 0x000fea0003800100 */
.L_x_3311:
[----:B------:R-:W-:-:S13]  /*0ef0*/  ISETP.GE.U32.AND P0, PT, R3, R2, PT ;  /* 0x000000020300720c */ /* 0x000fda0003f06070 */
[----:B012---:R-:W0:Y:S01]  /*0f00*/  @!P0 LDC.64 R4, c[0x0][0x3a0] ;  /* 0x0000e800ff048b82 */ /* 0x007e220000000a00 */
[----:B------:R-:W-:Y:S02]  /*0f10*/  @!P0 IMAD R7, R0, 0x400, R3 ;  /* 0x0000040000078824 */ /* 0x000fe400078e0203 */
[----:B------:R-:W-:Y:S02]  /*0f20*/  @!P0 VIADD R3, R3, 0x80 ;  /* 0x0000008003038836 */ /* 0x000fe40000000000 */
[----:B0-----:R-:W-:-:S05]  /*0f30*/  @!P0 IMAD.WIDE.U32 R4, R7, 0x8, R4 ;  /* 0x0000000807048825 */ /* 0x001fca00078e0004 */
[----:B------:R3:W-:Y:S02]  /*0f40*/  @!P0 STG.E.64 desc[UR4][R4.64], R14 ;  /* 0x0000000e04008986 */ /* 0x0007e4000c101b04 */
.L_x_3317:
[----:B------:R-:W-:Y:S05]  /*0f50*/  BSYNC.RECONVERGENT B0 ;  /* 0x0000000000007941 */ /* 0x000fea0003800200 */
.L_x_3310:
        /* <DEDUP_REMOVED lines=8> */
.L_x_3309:
        /* <DEDUP_REMOVED lines=9> */
[----:B------:R-:W2:Y:S04]  /*1070*/  LDG.E.ENL2.256 R32, R28, desc[UR4][R36.64] ;  /* 0xfe000004241c797e */ /* 0x000ea80008121920 */
[----:B------:R-:W4:Y:S01]  /*1080*/  LDG.E.ENL2.256 R16, R12, desc[UR4][R36.64+0x1000] ;  /* 0xfe008004240c797e */ /* 0x000f220008121910 */
[----:B------:R-:W-:-:S05]  /*1090*/  IMAD.WIDE.U32 R2, R7, 0x20, R2 ;  /* 0x0000002007027825 */ /* 0x000fca00078e0002 */
[----:B------:R-:W5:Y:S04]  /*10a0*/  LDG.E.ENL2.256 R8, R4, desc[UR4][R2.64] ;  /* 0xfe0000040204797e */ /* 0x000f680008121908 */
[----:B------:R0:W4:Y:S02]  /*10b0*/  LDG.E.ENL2.256 R24, R20, desc[UR4][R2.64+0x1000] ;  /* 0xfe0080040214797e */ /* 0x0001240008121918 */
[----:B0-----:R-:W0:Y:S02]  /*10c0*/  LDC.64 R2, c[0x0][0x3a0] ;  /* 0x0000e800ff027b82 */ /* 0x001e240000000a00 */
[----:B0-----:R-:W-:Y:S01]  /*10d0*/  IMAD.WIDE.U32 R2, R0, 0x8, R2 ;  /* 0x0000000800027825 */ /* 0x001fe200078e0002 */
[----:B--2---:R-:W5:Y:S02]  /*10e0*/  DSETP.GTU.AND P2, PT, R28, UR6, PT ;  /* 0x000000061c007e2a */ /* 0x004f64000bf4c000 */
[----:B-----5:R-:W-:-:S02]  /*10f0*/  FSEL R4, R4, RZ, P2 ;  /* 0x000000ff04047208 */ /* 0x020fc40001000000 */
[----:B------:R-:W-:-:S15]  /*1100*/  FSEL R5, R5, RZ, P2 ;  /* 0x000000ff05057208 */ /* 0x000fde0001000000 */
[----:B------:R-:W-:-:S15]  /*1110*/  NOP ;  /* 0x0000000000007918 */ /* 0x000fde0000000000 */
[----:B------:R-:W-:-:S15]  /*1120*/  NOP ;  /* 0x0000000000007918 */ /* 0x000fde0000000000 */
[----:B------:R-:W-:-:S15]  /*1130*/  NOP ;  /* 0x0000000000007918 */ /* 0x000fde0000000000 */
[----:B---3--:R-:W0:Y:S02]  /*1140*/  DSETP.GE.AND P1, PT, R28, UR8, PT ;  /* 0x000000081c007e2a */ /* 0x008e24000bf26000 */
        /* <DEDUP_REMOVED lines=11> */
[----:B----4-:R-:W-:-:S15]  /*1200*/  DSETP.GTU.AND P1, PT, R14, UR6, PT ;  /* 0x000000060e007e2a */ /* 0x010fde000bf2c000 */
[----:B------:R-:W-:-:S15]  /*1210*/  NOP ;  /* 0x0000000000007918 */ /* 0x000fde0000000000 */
[----:B------:R-:W-:-:S15]  /*1220*/  NOP ;  /* 0x0000000000007918 */ /* 0x000fde0000000000 */
[----:B------:R-:W-:-:S15]  /*1230*/  NOP ;  /* 0x0000000000007918 */ /* 0x000fde0000000000 */
[----:B------:R-:W-:-:S04]  /*1240*/  NOP ;  /* 0x0000000000007918 */ /* 0x000fc80000000000 */
[----:B------:R0:W-:Y:S02]  /*1250*/  DSETP.GE.AND P6, PT, R14, UR8, PT ;  /* 0x000000080e007e2a */ /* 0x0001e4000bfc6000 */
[----:B0-----:R-:W0:Y:S02]  /*1260*/  S2R R15, SR_TID.X ;  /* 0x00000000000f7919 */ /* 0x001e240000002100 */
[----:B0-----:R-:W-:-:S15]  /*1270*/  IMAD.WIDE.U32 R2, R15, 0x20, R2 ;  /* 0x000000200f027825 */ /* 0x001fde00078e0002 */
        /* <DEDUP_REMOVED lines=16> */
[----:B0-----:R-:W-:-:S15]  /*1380*/  FSEL R8, R8, RZ, P5 ;  /* 0x000000ff08087208 */ /* 0x001fde0002800000 */
[----:B------:R-:W-:-:S15]  /*1390*/  NOP ;  /* 0x0000000000007918 */ /* 0x000fde0000000000 */
[----:B------:R-:W-:-:S15]  /*13a0*/  NOP ;  /* 0x0000000000007918 */ /* 0x000fde0000000000 */
[----:B------:R-:W-:-:S15]  /*13b0*/  NOP ;  /* 0x0000000000007918 */ /* 0x000fde0000000000 */
[----:B------:R-:W-:-:S02]  /*13c0*/  NOP ;  /* 0x0000000000007918 */ /* 0x000fc40000000000 */
[----:B------:R-:W0:-:S15]  /*13d0*/  DSETP.GTU.AND P0, PT, R12, UR6, PT ;  /* 0x000000060c007e2a */ /* 0x000e1e000bf0c000 */
[----:B------:R-:W-:-:S15]  /*13e0*/  NOP ;  /* 0x0000000000007918 */ /* 0x000fde0000000000 */
[----:B------:R-:W-:-:S15]  /*13f0*/  NOP ;  /* 0x0000000000007918 */ /* 0x000fde0000000000 */
[----:B------:R-:W-:-:S15]  /*1400*/  NOP ;  /* 0x0000000000007918 */ /* 0x000fde0000000000 */
[----:B------:R-:W-:-:S04]  /*1410*/  NOP ;  /* 0x0000000000007918 */ /* 0x000fc80000000000 */
[----:B------:R1:W-:Y:S02]  /*1420*/  DSETP.GE.AND P2, PT, R12, UR8, PT ;  /* 0x000000080c007e2a */ /* 0x0003e4000bf46000 */
[----:B-1----:R-:W-:Y:S02]  /*1430*/  FSEL R12, R9, RZ, P5 ;  /* 0x000000ff090c7208 */ /* 0x002fe40002800000 */
[----:B0-----:R-:W-:Y:S02]  /*1440*/  FSEL R9, R20, RZ, P0 ;  /* 0x000000ff14097208 */ /* 0x001fe40000000000 */
[----:B------:R-:W-:Y:S02]  /*1450*/  FSEL R20, R21, RZ, P0 ;  /* 0x000000ff15147208 */ /* 0x000fe40000000000 */
[----:B------:R-:W-:-:S15]  /*1460*/  FSEL R13, R22, RZ, P1 ;  /* 0x000000ff160d7208 */ /* 0x000fde0000800000 */
[----:B------:R-:W-:-:S15]  /*1470*/  NOP ;  /* 0x0000000000007918 */ /* 0x000fde0000000000 */
[----:B------:R-:W-:-:S15]  /*1480*/  NOP ;  /* 0x0000000000007918 */ /* 0x000fde0000000000 */
[----:B------:R-:W-:-:S11]  /*1490*/  NOP ;  /* 0x0000000000007918 */ /* 0x000fd60000000000 */
        /* <DEDUP_REMOVED lines=8> */
[----:B------:R-:W-:Y:S02]  /*1520*/  FSEL R16, R13, RZ, !P6 ;  /* 0x000000ff0d107208 */ /* 0x000fe40007000000 */
[----:B------:R-:W-:Y:S02]  /*1530*/  FSEL R17, R17, RZ, !P6 ;  /* 0x000000ff11117208 */ /* 0x000fe40007000000 */
[----:B-1----:R-:W-:-:S15]  /*1540*/  FSEL R15, R15, RZ, !P0 ;  /* 0x000000ff0f0f7208 */ /* 0x002fde0004000000 */
[----:B------:R-:W-:-:S15]  /*1550*/  NOP ;  /* 0x0000000000007918 */ /* 0x000fde0000000000 */
[----:B------:R-:W-:-:S15]  /*1560*/  NOP ;  /* 0x0000000000007918 */ /* 0x000fde0000000000 */
[----:B------:R-:W-:-:S11]  /*1570*/  NOP ;  /* 0x0000000000007918 */ /* 0x000fd60000000000 */
[----:B------:R-:W0:Y:S02]  /*1580*/  DSETP.GE.AND P3, PT, R32, UR8, PT ;  /* 0x0000000820007e2a */ /* 0x000e24000bf66000 */
[----:B0-----:R-:W-:Y:S02]  /*1590*/  FSEL R21, R12, RZ, !P3 ;  /* 0x000000ff0c157208 */ /* 0x001fe40005800000 */
[----:B------:R-:W-:Y:S02]  /*15a0*/  FSEL R8, R8, RZ, !P3 ;  /* 0x000000ff08087208 */ /* 0x000fe40005800000 */
[----:B------:R-:W-:-:S15]  /*15b0*/  FSEL R12, R14, RZ, !P0 ;  /* 0x000000ff0e0c7208 */ /* 0x000fde0004000000 */
[----:B------:R-:W-:-:S15]  /*15c0*/  NOP ;  /* 0x0000000000007918 */ /* 0x000fde0000000000 */
[----:B------:R-:W-:-:S15]  /*15d0*/  NOP ;  /* 0x0000000000007918 */ /* 0x000fde0000000000 */
[----:B------:R-:W-:-:S13]  /*15e0*/  NOP ;  /* 0x0000000000007918 */ /* 0x000fda0000000000 */
        /* <DEDUP_REMOVED lines=12> */
[----:B------:R0:W1:Y:S02]  /*16b0*/  DSETP.GE.AND P5, PT, R18, UR8, PT ;  /* 0x0000000812007e2a */ /* 0x000064000bfa6000 */
[----:B0-----:R-:W-:Y:S01]  /*16c0*/  FSEL R18, R9, RZ, !P2 ;  /* 0x000000ff09127208 */ /* 0x001fe20005000000 */
[----:B------:R-:W-:Y:S01]  /*16d0*/  IMAD.MOV.U32 R9, RZ, RZ, R21 ;  /* 0x000000ffff097224 */ /* 0x000fe200078e0015 */
[----:B------:R-:W-:Y:S02]  /*16e0*/  FSEL R19, R20, RZ, !P2 ;  /* 0x000000ff14137208 */ /* 0x000fe40005000000 */
[----:B-1----:R-:W-:Y:S02]  /*16f0*/  FSEL R0, R0, RZ, !P5 ;  /* 0x000000ff00007208 */ /* 0x002fe40006800000 */
[----:B------:R-:W-:Y:S01]  /*1700*/  FSEL R13, R26, RZ, !P5 ;  /* 0x000000ff1a0d7208 */ /* 0x000fe20006800000 */
[----:B------:R0:W-:Y:S02]  /*1710*/  STG.E.ENL2.256 desc[UR4][R2.64], R4, R8 ;  /* 0xf80000040208797f */ /* 0x0001e4000f121804 */
[----:B0-----:R-:W-:-:S02]  /*1720*/  IMAD.MOV.U32 R4, RZ, RZ, R18 ;  /* 0x000000ffff047224 */ /* 0x001fc400078e0012 */
[----:B------:R-:W-:Y:S02]  /*1730*/  IMAD.MOV.U32 R5, RZ, RZ, R19 ;  /* 0x000000ffff057224 */ /* 0x000fe400078e0013 */
[----:B------:R-:W-:Y:S02]  /*1740*/  IMAD.MOV.U32 R6, RZ, RZ, R16 ;  /* 0x000000ffff067224 */ /* 0x000fe400078e0010 */
[----:B------:R-:W-:Y:S02]  /*1750*/  IMAD.MOV.U32 R7, RZ, RZ, R17 ;  /* 0x000000ffff077224 */ /* 0x000fe400078e0011 */
[----:B------:R-:W-:Y:S02]  /*1760*/  IMAD.MOV.U32 R8, RZ, RZ, R12 ;  /* 0x000000ffff087224 */ /* 0x000fe400078e000c */
[----:B------:R-:W-:Y:S02]  /*1770*/  IMAD.MOV.U32 R9, RZ, RZ, R15 ;  /* 0x000000ffff097224 */ /* 0x000fe400078e000f */
[----:B------:R-:W-:-:S02]  /*1780*/  IMAD.MOV.U32 R10, RZ, RZ, R0 ;  /* 0x000000ffff0a7224 */ /* 0x000fc400078e0000 */
[----:B------:R-:W-:-:S05]  /*1790*/  IMAD.MOV.U32 R11, RZ, RZ, R13 ;  /* 0x000000ffff0b7224 */ /* 0x000fca00078e000d */
[----:B------:R-:W-:Y:S01]  /*17a0*/  STG.E.ENL2.256 desc[UR4][R2.64+0x1000], R4, R8 ;  /* 0xf80080040208797f */ /* 0x000fe2000f121804 */
[----:B------:R-:W-:Y:S05]  /*17b0*/  EXIT ;  /* 0x000000000000794d */ /* 0x000fea0003800000 */
.L_x_3318:
        /* <DEDUP_REMOVED lines=12> */
.L_x_3346:


//--------------------- .text._ZN2at6native29vectorized_elementwise_kernelILi8EZZZNS0_65_GLOBAL__N__eb3311e5_27_ActivationHardtanhKernel_cu_9e10b42f_293624hardtanh_backward_kernelERNS_14TensorIteratorERKN3c106ScalarES8_ENKUlvE_clEvENKUlvE_clEvEUlddE_St5arrayIPcLm3EEEEviT0_T1_ --------------------------
	.section	.text._ZN2at6native29vectorized_elementwise_kernelILi8EZZZNS0_65_GLOBAL__N__eb3311e5_27_ActivationHardtanhKernel_cu_9e10b42f_293624hardtanh_backward_kernelERNS_14TensorIteratorERKN3c106ScalarES8_ENKUlvE_clEvENKUlvE_clEvEUlddE_St5arrayIPcLm3EEEEviT0_T1_,"ax",@progbits
	.align	128
        .global         _ZN2at6native29vectorized_elementwise_kernelILi8EZZZNS0_65_GLOBAL__N__eb3311e5_27_ActivationHardtanhKernel_cu_9e10b42f_293624hardtanh_backward_kernelERNS_14TensorIteratorERKN3c106ScalarES8_ENKUlvE_clEvENKUlvE_clEvEUlddE_St5arrayIPcLm3EEEEviT0_T1_
        .type           _ZN2at6native29vectorized_elementwise_kernelILi8EZZZNS0_65_GLOBAL__N__eb3311e5_27_ActivationHardtanhKernel_cu_9e10b42f_293624hardtanh_backward_kernelERNS_14TensorIteratorERKN3c106ScalarES8_ENKUlvE_clEvENKUlvE_clEvEUlddE_St5arrayIPcLm3EEEEviT0_T1_,@function
        .size           _ZN2at6native29vectorized_elementwise_kernelILi8EZZZNS0_65_GLOBAL__N__eb3311e5_27_ActivationHardtanhKernel_cu_9e10b42f_293624hardtanh_backward_kernelERNS_14TensorIteratorERKN3c106ScalarES8_ENKUlvE_clEvENKUlvE_clEvEUlddE_St5arrayIPcLm3EEEEviT0_T1_,(.L_x_3347 - _ZN2at6native29vectorized_elementwise_kernelILi8EZZZNS0_65_GLOBAL__N__eb3311e5_27_ActivationHardtanhKernel_cu_9e10b42f_293624hardtanh_backward_kernelERNS_14TensorIteratorERKN3c106ScalarES8_ENKUlvE_clEvENKUlvE_clEvEUlddE_St5arrayIPcLm3EEEEviT0_T1_)
        .other          _ZN2at6native29vectorized_elementwise_kernelILi8EZZZNS0_65_GLOBAL__N__eb3311e5_27_ActivationHardtanhKernel_cu_9e10b42f_293624hardtanh_backward_kernelERNS_14TensorIteratorERKN3c106ScalarES8_ENKUlvE_clEvENKUlvE_clEvEUlddE_St5arrayIPcLm3EEEEviT0_T1_,@"STO_CUDA_ENTRY STV_DEFAULT"
_ZN2at6native29vectorized_elementwise_kernelILi8EZZZNS0_65_GLOBAL__N__eb3311e5_27_ActivationHardtanhKernel_cu_9e10b42f_293624hardtanh_backward_kernelERNS_14TensorIteratorERKN3c106ScalarES8_ENKUlvE_clEvENKUlvE_clEvEUlddE_St5arrayIPcLm3EEEEviT0_T1_:
.text._ZN2at6native29vectorized_elementwise_kernelILi8EZZZNS0_65_GLOBAL__N__eb3311e5_27_ActivationHardtanhKernel_cu_9e10b42f_293624hardtanh_backward_kernelERNS_14TensorIteratorERKN3c106ScalarES8_ENKUlvE_clEvENKUlvE_clEvEUlddE_St5arrayIPcLm3EEEEviT0_T1_:
[----:B------:R-:W-:Y:S01]  /*0000*/  LDC R1, c[0x0][0x37c] ;  /* 0x0000df00ff017b82 */ /* 0x000fe20000000800 */
[----:B------:R-:W-:Y:S05]  /*0010*/  EXIT ;  /* 0x000000000000794d */ /* 0x000fea0003800000 */
.L_x_3319:
        /* <DEDUP_REMOVED lines=14> */
.L_x_3347:


//--------------------- .nv.global.init           --------------------------
	.section	.nv.global.init,"aw",@progbits
.nv.global.init:
	.type		$str$5,@object
	.size		$str$5,(__unnamed_1 - $str$5)
$str$5:
        /*0000*/ 	.byte	0x66, 0x61, 0x6c, 0x73, 0x65, 0x00
	.type		__unnamed_1,@object
	.size		__unnamed_1,(__unnamed_5 - __unnamed_1)
__unnamed_1:
        /*0006*/ 	.byte	0x66, 0x65, 0x74, 0x63, 0x68, 0x5f, 0x61, 0x6e, 0x64, 0x5f, 0x63, 0x61, 0x73, 0x74, 0x00
	.type		__unnamed_5,@object
	.size		__unnamed_5,(__unnamed_3 - __unnamed_5)
__unnamed_5:
        /*0015*/ 	.byte	0x66, 0x65, 0x74, 0x63, 0x68, 0x5f, 0x61, 0x6e, 0x64, 0x5f, 0x63, 0x61, 0x73, 0x74, 0x00
	.type		__unnamed_3,@object
	.size		__unnamed_3,(__unnamed_7 - __unnamed_3)
__unnamed_3:
        /*0024*/ 	.byte	0x66, 0x65, 0x74, 0x63, 0x68, 0x5f, 0x61, 0x6e, 0x64, 0x5f, 0x63, 0x61, 0x73, 0x74, 0x00
	.type		__unnamed_7,@object
	.size		__unnamed_7,(__unnamed_2 - __unnamed_7)
__unnamed_7:
        /*0033*/ 	.byte	0x66, 0x65, 0x74, 0x63, 0x68, 0x5f, 0x61, 0x6e, 0x64, 0x5f, 0x63, 0x61, 0x73, 0x74, 0x00
	.type		__unnamed_2,@object
	.size		__unnamed_2,(__unnamed_6 - __unnamed_2)
__unnamed_2:
        /*0042*/ 	.byte	0x63, 0x61, 0x73, 0x74, 0x5f, 0x61, 0x6e, 0x64, 0x5f, 0x73, 0x74, 0x6f, 0x72, 0x65, 0x00
	.type		__unnamed_6,@object
	.size		__unnamed_6,(__unnamed_4 - __unnamed_6)
__unnamed_6:
        /*0051*/ 	.byte	0x63, 0x61, 0x73, 0x74, 0x5f, 0x61, 0x6e, 0x64, 0x5f, 0x73, 0x74, 0x6f, 0x72, 0x65, 0x00
	.type		__unnamed_4,@object
	.size		__unnamed_4,(__unnamed_8 - __unnamed_4)
__unnamed_4:
        /*0060*/ 	.byte	0x63, 0x61, 0x73, 0x74, 0x5f, 0x61, 0x6e, 0x64, 0x5f, 0x73, 0x74, 0x6f, 0x72, 0x65, 0x00
	.type		__unnamed_8,@object
	.size		__unnamed_8,($str$6 - __unnamed_8)
__unnamed_8:
        /*006f*/ 	.byte	0x63, 0x61, 0x73, 0x74, 0x5f, 0x61, 0x6e, 0x64, 0x5f, 0x73, 0x74, 0x6f, 0x72, 0x65, 0x00
	.type		$str$6,@object
	.size		$str$6,(.L_37 - $str$6)
$str$6:
        /*007e*/ 	.byte	0x2f, 0x72, 0x6f, 0x6f, 0x74, 0x2f, 0x2e, 0x70, 0x79, 0x65, 0x6e, 0x76, 0x2f, 0x76, 0x65, 0x72
        /*008e*/ 	.byte	0x73, 0x69, 0x6f, 0x6e, 0x73, 0x2f, 0x33, 0x2e, 0x31, 0x33, 0x2e, 0x31, 0x32, 0x2f, 0x6c, 0x69
        /*009e*/ 	.byte	0x62, 0x2f, 0x70, 0x79, 0x74, 0x68, 0x6f, 0x6e, 0x33, 0x2e, 0x31, 0x33, 0x2f, 0x73, 0x69, 0x74
        /*00ae*/ 	.byte	0x65, 0x2d, 0x70, 0x61, 0x63, 0x6b, 0x61, 0x67, 0x65, 0x73, 0x2f, 0x74, 0x6f, 0x72, 0x63, 0x68
        /*00be*/ 	.byte	0x2f, 0x69, 0x6e, 0x63, 0x6c, 0x75, 0x64, 0x65, 0x2f, 0x63, 0x31, 0x30, 0x2f, 0x63, 0x6f, 0x72
        /*00ce*/ 	.byte	0x65, 0x2f, 0x44, 0x79, 0x6e, 0x61, 0x6d, 0x69, 0x63, 0x43, 0x61, 0x73, 0x74, 0x2e, 0x68, 0x00
.L_37:


//--------------------- .nv.shared.reserved.0     --------------------------
	.section	.nv.shared.reserved.0,"aw",@nobits
	.weak		__nv_reservedSMEM_offset_0_alias
	.size		__nv_reservedSMEM_offset_0_alias, 0, 64
	.other		__nv_reservedSMEM_offset_0_alias,@"STO_CUDA_RESERVED_SHARED STV_DEFAULT"
__nv_reservedSMEM_offset_0_alias:
	.zero		0
	.zero		64


//--------------------- .nv.global                --------------------------
	.section	.nv.global,"aw",@nobits
.nv.global:
	.type		_ZN63_INTERNAL_eb3311e5_27_ActivationHardtanhKernel_cu_9e10b42f_29364cuda3std3__48in_placeE,@object
	.size		_ZN63_INTERNAL_eb3311e5_27_ActivationHardtanhKernel_cu_9e10b42f_29364cuda3std3__48in_placeE,(_ZN63_INTERNAL_eb3311e5_27_ActivationHardtanhKernel_cu_9e10b42f_29364cuda3std6ranges3__45__cpo8distanceE - _ZN63_INTERNAL_eb3311e5_27_ActivationHardtanhKernel_cu_9e10b42f_29364cuda3std3__48in_placeE)
_ZN63_INTERNAL_eb3311e5_27_ActivationHardtanhKernel_cu_9e10b42f_29364cuda3std3__48in_placeE:
	.zero		1
	.type		_ZN63_INTERNAL_eb3311e5_27_ActivationHardtanhKernel_cu_9e10b42f_29364cuda3std6ranges3__45__cpo8distanceE,@object
	.size		_ZN63_INTERNAL_eb3311e5_27_ActivationHardtanhKernel_cu_9e10b42f_29364cuda3std6ranges3__45__cpo8distanceE,(_ZN63_INTERNAL_eb3311e5_27_ActivationHardtanhKernel_cu_9e10b42f_29364cuda3std3__45__cpo3endE - _ZN63_INTERNAL_eb3311e5_27_ActivationHardtanhKernel_cu_9e10b42f_29364cuda3std6ranges3__45__cpo8distanceE)
_ZN63_INTERNAL_eb3311e5_27_ActivationHardtanhKernel_cu_9e10b42f_29364cuda3std6ranges3__45__cpo8distanceE:
	.zero		1
	.type		_ZN63_INTERNAL_eb3311e5_27_ActivationHardtanhKernel_cu_9e10b42f_29364cuda3std3__45__cpo3endE,@object
	.size		_ZN63_INTERNAL_eb3311e5_27_ActivationHardtanhKernel_cu_9e10b42f_29364cuda3std3__45__cpo3endE,(_ZN63_INTERNAL_eb3311e5_27_ActivationHardtanhKernel_cu_9e10b42f_29364cuda3std6ranges3__45__cpo7advanceE - _ZN63_INTERNAL_eb3311e5_27_ActivationHardtanhKernel_cu_9e10b42f_29364cuda3std3__45__cpo3endE)
_ZN63_INTERNAL_eb3311e5_27_ActivationHardtanhKernel_cu_9e10b42f_29364cuda3std3__45__cpo3endE:
	.zero		1
	.type		_ZN63_INTERNAL_eb3311e5_27_ActivationHardtanhKernel_cu_9e10b42f_29364cuda3std6ranges3__45__cpo7advanceE,@object
	.size		_ZN63_INTERNAL_eb3311e5_27_ActivationHardtanhKernel_cu_9e10b42f_29364cuda3std6ranges3__45__cpo7advanceE,(_ZN63_INTERNAL_eb3311e5_27_ActivationHardtanhKernel_cu_9e10b42f_29364cuda3std3__45__cpo4rendE - _ZN63_INTERNAL_eb3311e5_27_ActivationHardtanhKernel_cu_9e10b42f_29364cuda3std6ranges3__45__cpo7advanceE)
_ZN63_INTERNAL_eb3311e5_27_ActivationHardtanhKernel_cu_9e10b42f_29364cuda3std6ranges3__45__cpo7advanceE:
	.zero		1
	.type		_ZN63_INTERNAL_eb3311e5_27_ActivationHardtanhKernel_cu_9e10b42f_29364cuda3std3__45__cpo4rendE,@object
	.size		_ZN63_INTERNAL_eb3311e5_27_ActivationHardtanhKernel_cu_9e10b42f_29364cuda3std3__45__cpo4rendE,(_ZN63_INTERNAL_eb3311e5_27_ActivationHardtanhKernel_cu_9e10b42f_29364cuda3std6ranges3__45__cpo4dataE - _ZN63_INTERNAL_eb3311e5_27_ActivationHardtanhKernel_cu_9e10b42f_29364cuda3std3__45__cpo4rendE)
_ZN63_INTERNAL_eb3311e5_27_ActivationHardtanhKernel_cu_9e10b42f_29364cuda3std3__45__cpo4rendE:
	.zero		1
	.type		_ZN63_INTERNAL_eb3311e5_27_ActivationHardtanhKernel_cu_9e10b42f_29364cuda3std6ranges3__45__cpo4dataE,@object
	.size		_ZN63_INTERNAL_eb3311e5_27_ActivationHardtanhKernel_cu_9e10b42f_29364cuda3std6ranges3__45__cpo4dataE,(_ZN63_INTERNAL_eb3311e5_27_ActivationHardtanhKernel_cu_9e10b42f_29364cuda3std6ranges3__45__cpo5beginE - _ZN63_INTERNAL_eb3311e5_27_ActivationHardtanhKernel_cu_9e10b42f_29364cuda3std6ranges3__45__cpo4dataE)
_ZN63_INTERNAL_eb3311e5_27_ActivationHardtanhKernel_cu_9e10b42f_29364cuda3std6ranges3__45__cpo4dataE:
	.zero		1
	.type		_ZN63_INTERNAL_eb3311e5_27_ActivationHardtanhKernel_cu_9e10b42f_29364cuda3std6ranges3__45__cpo5beginE,@object
	.size		_ZN63_INTERNAL_eb3311e5_27_ActivationHardtanhKernel_cu_9e10b42f_29364cuda3std6ranges3__45__cpo5beginE,(_ZN63_INTERNAL_eb3311e5_27_ActivationHardtanhKernel_cu_9e10b42f_29364cuda3std3__45__cpo5crendE - _ZN63_INTERNAL_eb3311e5_27_ActivationHardtanhKernel_cu_9e10b42f_29364cuda3std6ranges3__45__cpo5beginE)
_ZN63_INTERNAL_eb3311e5_27_ActivationHardtanhKernel_cu_9e10b42f_29364cuda3std6ranges3__45__cpo5beginE:
	.zero		1
	.type		_ZN63_INTERNAL_eb3311e5_27_ActivationHardtanhKernel_cu_9e10b42f_29364cuda3std3__45__cpo5crendE,@object
	.size		_ZN63_INTERNAL_eb3311e5_27_ActivationHardtanhKernel_cu_9e10b42f_29364cuda3std3__45__cpo5crendE,(_ZN63_INTERNAL_eb3311e5_27_ActivationHardtanhKernel_cu_9e10b42f_29364cuda3std6ranges3__45__cpo4sizeE - _ZN63_INTERNAL_eb3311e5_27_ActivationHardtanhKernel_cu_9e10b42f_29364cuda3std3__45__cpo5crendE)
_ZN63_INTERNAL_eb3311e5_27_ActivationHardtanhKernel_cu_9e10b42f_29364cuda3std3__45__cpo5crendE:
	.zero		1
	.type		_ZN63_INTERNAL_eb3311e5_27_ActivationHardtanhKernel_cu_9e10b42f_29364cuda3std6ranges3__45__cpo4sizeE,@object
	.size		_ZN63_INTERNAL_eb3311e5_27_ActivationHardtanhKernel_cu_9e10b42f_29364cuda3std6ranges3__45__cpo4sizeE,(_ZN63_INTERNAL_eb3311e5_27_ActivationHardtanhKernel_cu_9e10b42f_29364cuda3std3__465_GLOBAL__N__eb3311e5_27_ActivationHardtanhKernel_cu_9e10b42f_29366ignoreE - _ZN63_INTERNAL_eb3311e5_27_ActivationHardtanhKernel_cu_9e10b42f_29364cuda3std6ranges3__45__cpo4sizeE)
_ZN63_INTERNAL_eb3311e5_27_ActivationHardtanhKernel_cu_9e10b42f_29364cuda3std6ranges3__45__cpo4sizeE:
	.zero		1
	.type		_ZN63_INTERNAL_eb3311e5_27_ActivationHardtanhKernel_cu_9e10b42f_29364cuda3std3__465_GLOBAL__N__eb3311e5_27_ActivationHardtanhKernel_cu_9e10b42f_29366ignoreE,@object
	.size		_ZN63_INTERNAL_eb3311e5_27_ActivationHardtanhKernel_cu_9e10b42f_29364cuda3std3__465_GLOBAL__N__eb3311e5_27_ActivationHardtanhKernel_cu_9e10b42f_29366ignoreE,(_ZN63_INTERNAL_eb3311e5_27_ActivationHardtanhKernel_cu_9e10b42f_29364cuda3std6ranges3__45__cpo6cbeginE - _ZN63_INTERNAL_eb3311e5_27_ActivationHardtanhKernel_cu_9e10b42f_29364cuda3std3__465_GLOBAL__N__eb3311e5_27_ActivationHardtanhKernel_cu_9e10b42f_29366ignoreE)
_ZN63_INTERNAL_eb3311e5_27_ActivationHardtanhKernel_cu_9e10b42f_29364cuda3std3__465_GLOBAL__N__eb3311e5_27_ActivationHardtanhKernel_cu_9e10b42f_29366ignoreE:
	.zero		1
	.type		_ZN63_INTERNAL_eb3311e5_27_ActivationHardtanhKernel_cu_9e10b42f_29364cuda3std6ranges3__45__cpo6cbeginE,@object
	.size		_ZN63_INTERNAL_eb3311e5_27_ActivationHardtanhKernel_cu_9e10b42f_29364cuda3std6ranges3__45__cpo6cbeginE,(_ZN63_INTERNAL_eb3311e5_27_ActivationHardtanhKernel_cu_9e10b42f_29364cuda3std3__45__cpo4cendE - _ZN63_INTERNAL_eb3311e5_27_ActivationHardtanhKernel_cu_9e10b42f_29364cuda3std6ranges3__45__cpo6cbeginE)
_ZN63_INTERNAL_eb3311e5_27_ActivationHardtanhKernel_cu_9e10b42f_29364cuda3std6ranges3__45__cpo6cbeginE:
	.zero		1
	.type		_ZN63_INTERNAL_eb3311e5_27_ActivationHardtanhKernel_cu_9e10b42f_29364cuda3std3__45__cpo4cendE,@object
	.size		_ZN63_INTERNAL_eb3311e5_27_ActivationHardtanhKernel_cu_9e10b42f_29364cuda3std3__45__cpo4cendE,(_ZN63_INTERNAL_eb3311e5_27_ActivationHardtanhKernel_cu_9e10b42f_29364cuda3std6ranges3__45__cpo4nextE - _ZN63_INTERNAL_eb3311e5_27_ActivationHardtanhKernel_cu_9e10b42f_29364cuda3std3__45__cpo4cendE)
_ZN63_INTERNAL_eb3311e5_27_ActivationHardtanhKernel_cu_9e10b42f_29364cuda3std3__45__cpo4cendE:
	.zero		1
	.type		_ZN63_INTERNAL_eb3311e5_27_ActivationHardtanhKernel_cu_9e10b42f_29364cuda3std6ranges3__45__cpo4nextE,@object
	.size		_ZN63_INTERNAL_eb3311e5_27_ActivationHardtanhKernel_cu_9e10b42f_29364cuda3std6ranges3__45__cpo4nextE,(_ZN63_INTERNAL_eb3311e5_27_ActivationHardtanhKernel_cu_9e10b42f_29364cuda3std6ranges3__45__cpo4swapE - _ZN63_INTERNAL_eb3311e5_27_ActivationHardtanhKernel_cu_9e10b42f_29364cuda3std6ranges3__45__cpo4nextE)
_ZN63_INTERNAL_eb3311e5_27_ActivationHardtanhKernel_cu_9e10b42f_29364cuda3std6ranges3__45__cpo4nextE:
	.zero		1
	.type		_ZN63_INTERNAL_eb3311e5_27_ActivationHardtanhKernel_cu_9e10b42f_29364cuda3std6ranges3__45__cpo4swapE,@object
	.size		_ZN63_INTERNAL_eb3311e5_27_ActivationHardtanhKernel_cu_9e10b42f_29364cuda3std6ranges3__45__cpo4swapE,(_ZN63_INTERNAL_eb3311e5_27_ActivationHardtanhKernel_cu_9e10b42f_29364cuda3std3__420unreachable_sentinelE - _ZN63_INTERNAL_eb3311e5_27_ActivationHardtanhKernel_cu_9e10b42f_29364cuda3std6ranges3__45__cpo4swapE)
_ZN63_INTERNAL_eb3311e5_27_ActivationHardtanhKernel_cu_9e10b42f_29364cuda3std6ranges3__45__cpo4swapE:
	.zero		1
	.type		_ZN63_INTERNAL_eb3311e5_27_ActivationHardtanhKernel_cu_9e10b42f_29364cuda3std3__420unreachable_sentinelE,@object
	.size		_ZN63_INTERNAL_eb3311e5_27_ActivationHardtanhKernel_cu_9e10b42f_29364cuda3std3__420unreachable_sentinelE,(_ZN63_INTERNAL_eb3311e5_27_ActivationHardtanhKernel_cu_9e10b42f_29366thrust24THRUST_300001_SM_1030_NS6system6detail10sequential3seqE - _ZN63_INTERNAL_eb3311e5_27_ActivationHardtanhKernel_cu_9e10b42f_29364cuda3std3__420unreachable_sentinelE)
_ZN63_INTERNAL_eb3311e5_27_ActivationHardtanhKernel_cu_9e10b42f_29364cuda3std3__420unreachable_sentinelE:
	.zero		1
	.type		_ZN63_INTERNAL_eb3311e5_27_ActivationHardtanhKernel_cu_9e10b42f_29366thrust24THRUST_300001_SM_1030_NS6system6detail10sequential3seqE,@object
	.size		_ZN63_INTERNAL_eb3311e5_27_ActivationHardtanhKernel_cu_9e10b42f_29366thrust24THRUST_300001_SM_1030_NS6system6detail10sequential3seqE,(_ZN63_INTERNAL_eb3311e5_27_ActivationHardtanhKernel_cu_9e10b42f_29364cuda3std3__45__cpo6cbeginE - _ZN63_INTERNAL_eb3311e5_27_ActivationHardtanhKernel_cu_9e10b42f_29366thrust24THRUST_300001_SM_1030_NS6system6detail10sequential3seqE)
_ZN63_INTERNAL_eb3311e5_27_ActivationHardtanhKernel_cu_9e10b42f_29366thrust24THRUST_300001_SM_1030_NS6system6detail10sequential3seqE:
	.zero		1
	.type		_ZN63_INTERNAL_eb3311e5_27_ActivationHardtanhKernel_cu_9e10b42f_29364cuda3std3__45__cpo6cbeginE,@object
	.size		_ZN63_INTERNAL_eb3311e5_27_ActivationHardtanhKernel_cu_9e10b42f_29364cuda3std3__45__cpo6cbeginE,(_ZN63_INTERNAL_eb3311e5_27_ActivationHardtanhKernel_cu_9e10b42f_29364cuda3std6ranges3__45__cpo9iter_swapE - _ZN63_INTERNAL_eb3311e5_27_ActivationHardtanhKernel_cu_9e10b42f_29364cuda3std3__45__cpo6cbeginE)
_ZN63_INTERNAL_eb3311e5_27_ActivationHardtanhKernel_cu_9e10b42f_29364cuda3std3__45__cpo6cbeginE:
	.zero		1
	.type		_ZN63_INTERNAL_eb3311e5_27_ActivationHardtanhKernel_cu_9e10b42f_29364cuda3std6ranges3__45__cpo9iter_swapE,@object
	.size		_ZN63_INTERNAL_eb3311e5_27_ActivationHardtanhKernel_cu_9e10b42f_29364cuda3std6ranges3__45__cpo9iter_swapE,(_ZN63_INTERNAL_eb3311e5_27_ActivationHardtanhKernel_cu_9e10b42f_29364cuda3std3__45__cpo7crbeginE - _ZN63_INTERNAL_eb3311e5_27_ActivationHardtanhKernel_cu_9e10b42f_29364cuda3std6ranges3__45__cpo9iter_swapE)
_ZN63_INTERNAL_eb3311e5_27_ActivationHardtanhKernel_cu_9e10b42f_29364cuda3std6ranges3__45__cpo9iter_swapE:
	.zero		1
	.type		_ZN63_INTERNAL_eb3311e5_27_ActivationHardtanhKernel_cu_9e10b42f_29364cuda3std3__45__cpo7crbeginE,@object
	.size		_ZN63_INTERNAL_eb3311e5_27_ActivationHardtanhKernel_cu_9e10b42f_29364cuda3std3__45__cpo7crbeginE,(_ZN63_INTERNAL_eb3311e5_27_ActivationHardtanhKernel_cu_9e10b42f_29364cuda3std6ranges3__45__cpo5cdataE - _ZN63_INTERNAL_eb3311e5_27_ActivationHardtanhKernel_cu_9e10b42f_29364cuda3std3__45__cpo7crbeginE)
_ZN63_INTERNAL_eb3311e5_27_ActivationHardtanhKernel_cu_9e10b42f_29364cuda3std3__45__cpo7crbeginE:
	.zero		1
	.type		_ZN63_INTERNAL_eb3311e5_27_ActivationHardtanhKernel_cu_9e10b42f_29364cuda3std6ranges3__45__cpo5cdataE,@object
	.size		_ZN63_INTERNAL_eb3311e5_27_ActivationHardtanhKernel_cu_9e10b42f_29364cuda3std6ranges3__45__cpo5cdataE,(_ZN63_INTERNAL_eb3311e5_27_ActivationHardtanhKernel_cu_9e10b42f_29364cuda3std6ranges3__45__cpo3endE - _ZN63_INTERNAL_eb3311e5_27_ActivationHardtanhKernel_cu_9e10b42f_29364cuda3std6ranges3__45__cpo5cdataE)
_ZN63_INTERNAL_eb3311e5_27_ActivationHardtanhKernel_cu_9e10b42f_29364cuda3std6ranges3__45__cpo5cdataE:
	.zero		1
	.type		_ZN63_INTERNAL_eb3311e5_27_ActivationHardtanhKernel_cu_9e10b42f_29364cuda3std6ranges3__45__cpo3endE,@object
	.size		_ZN63_INTERNAL_eb3311e5_27_ActivationHardtanhKernel_cu_9e10b42f_29364cuda3std6ranges3__45__cpo3endE,(_ZN63_INTERNAL_eb3311e5_27_ActivationHardtanhKernel_cu_9e10b42f_29364cuda3std3__419piecewise_constructE - _ZN63_INTERNAL_eb3311e5_27_ActivationHardtanhKernel_cu_9e10b42f_29364cuda3std6ranges3__45__cpo3endE)
_ZN63_INTERNAL_eb3311e5_27_ActivationHardtanhKernel_cu_9e10b42f_29364cuda3std6ranges3__45__cpo3endE:
	.zero		1
	.type		_ZN63_INTERNAL_eb3311e5_27_ActivationHardtanhKernel_cu_9e10b42f_29364cuda3std3__419piecewise_constructE,@object
	.size		_ZN63_INTERNAL_eb3311e5_27_ActivationHardtanhKernel_cu_9e10b42f_29364cuda3std3__419piecewise_constructE,(_ZN63_INTERNAL_eb3311e5_27_ActivationHardtanhKernel_cu_9e10b42f_29364cuda3std6ranges3__45__cpo5ssizeE - _ZN63_INTERNAL_eb3311e5_27_ActivationHardtanhKernel_cu_9e10b42f_29364cuda3std3__419piecewise_constructE)
_ZN63_INTERNAL_eb3311e5_27_ActivationHardtanhKernel_cu_9e10b42f_29364cuda3std3__419piecewise_constructE:
	.zero		1
	.type		_ZN63_INTERNAL_eb3311e5_27_ActivationHardtanhKernel_cu_9e10b42f_29364cuda3std6ranges3__45__cpo5ssizeE,@object
	.size		_ZN63_INTERNAL_eb3311e5_27_ActivationHardtanhKernel_cu_9e10b42f_29364cuda3std6ranges3__45__cpo5ssizeE,(_ZN63_INTERNAL_eb3311e5_27_ActivationHardtanhKernel_cu_9e10b42f_29364cuda3std3__45__cpo5beginE - _ZN63_INTERNAL_eb3311e5_27_ActivationHardtanhKernel_cu_9e10b42f_29364cuda3std6ranges3__45__cpo5ssizeE)
_ZN63_INTERNAL_eb3311e5_27_ActivationHardtanhKernel_cu_9e10b42f_29364cuda3std6ranges3__45__cpo5ssizeE:
	.zero		1
	.type		_ZN63_INTERNAL_eb3311e5_27_ActivationHardtanhKernel_cu_9e10b42f_29364cuda3std3__45__cpo5beginE,@object
	.size		_ZN63_INTERNAL_eb3311e5_27_ActivationHardtanhKernel_cu_9e10b42f_29364cuda3std3__45__cpo5beginE,(_ZN63_INTERNAL_eb3311e5_27_ActivationHardtanhKernel_cu_9e10b42f_29364cuda3std6ranges3__45__cpo4cendE - _ZN63_INTERNAL_eb3311e5_27_ActivationHardtanhKernel_cu_9e10b42f_29364cuda3std3__45__cpo5beginE)
_ZN63_INTERNAL_eb3311e5_27_ActivationHardtanhKernel_cu_9e10b42f_29364cuda3std3__45__cpo5beginE:
	.zero		1
	.type		_ZN63_INTERNAL_eb3311e5_27_ActivationHardtanhKernel_cu_9e10b42f_29364cuda3std6ranges3__45__cpo4cendE,@object
	.size		_ZN63_INTERNAL_eb3311e5_27_ActivationHardtanhKernel_cu_9e10b42f_29364cuda3std6ranges3__45__cpo4cendE,(_ZN63_INTERNAL_eb3311e5_27_ActivationHardtanhKernel_cu_9e10b42f_29364cuda3std3__45__cpo6rbeginE - _ZN63_INTERNAL_eb3311e5_27_ActivationHardtanhKernel_cu_9e10b42f_29364cuda3std6ranges3__45__cpo4cendE)
_ZN63_INTERNAL_eb3311e5_27_ActivationHardtanhKernel_cu_9e10b42f_29364cuda3std6ranges3__45__cpo4cendE:
	.zero		1
	.type		_ZN63_INTERNAL_eb3311e5_27_ActivationHardtanhKernel_cu_9e10b42f_29364cuda3std3__45__cpo6rbeginE,@object
	.size		_ZN63_INTERNAL_eb3311e5_27_ActivationHardtanhKernel_cu_9e10b42f_29364cuda3std3__45__cpo6rbeginE,(_ZN63_INTERNAL_eb3311e5_27_ActivationHardtanhKernel_cu_9e10b42f_29364cuda3std6ranges3__45__cpo4prevE - _ZN63_INTERNAL_eb3311e5_27_ActivationHardtanhKernel_cu_9e10b42f_29364cuda3std3__45__cpo6rbeginE)
_ZN63_INTERNAL_eb3311e5_27_ActivationHardtanhKernel_cu_9e10b42f_29364cuda3std3__45__cpo6rbeginE:
	.zero		1
	.type		_ZN63_INTERNAL_eb3311e5_27_ActivationHardtanhKernel_cu_9e10b42f_29364cuda3std6ranges3__45__cpo4prevE,@object
	.size		_ZN63_INTERNAL_eb3311e5_27_ActivationHardtanhKernel_cu_9e10b42f_29364cuda3std6ranges3__45__cpo4prevE,(_ZN63_INTERNAL_eb3311e5_27_ActivationHardtanhKernel_cu_9e10b42f_29364cuda3std6ranges3__45__cpo9iter_moveE - _ZN63_INTERNAL_eb3311e5_27_ActivationHardtanhKernel_cu_9e10b42f_29364cuda3std6ranges3__45__cpo4prevE)
_ZN63_INTERNAL_eb3311e5_27_ActivationHardtanhKernel_cu_9e10b42f_29364cuda3std6ranges3__45__cpo4prevE:
	.zero		1
	.type		_ZN63_INTERNAL_eb3311e5_27_ActivationHardtanhKernel_cu_9e10b42f_29364cuda3std6ranges3__45__cpo9iter_moveE,@object
	.size		_ZN63_INTERNAL_eb3311e5_27_ActivationHardtanhKernel_cu_9e10b42f_29364cuda3std6ranges3__45__cpo9iter_moveE,(.L_21 - _ZN63_INTERNAL_eb3311e5_27_ActivationHardtanhKernel_cu_9e10b42f_29364cuda3std6ranges3__45__cpo9iter_moveE)
_ZN63_INTERNAL_eb3311e5_27_ActivationHardtanhKernel_cu_9e10b42f_29364cuda3std6ranges3__45__cpo9iter_moveE:
	.zero		1
.L_21:


//--------------------- .nv.constant0._ZN2at6native18elementwise_kernelILi128ELi4EZNS0_15gpu_kernel_implIZZZNS0_65_GLOBAL__N__eb3311e5_27_ActivationHardtanhKernel_cu_9e10b42f_293624hardtanh_backward_kernelERNS_14TensorIteratorERKN3c106ScalarES9_ENKUlvE_clEvENKUlvE2_clEvEUlNS6_8BFloat16ESC_E_EEvRNS_18TensorIteratorBaseERKT_EUliE_EEviT1_ --------------------------
	.section	.nv.constant0._ZN2at6native18elementwise_kernelILi128ELi4EZNS0_15gpu_kernel_implIZZZNS0_65_GLOBAL__N__eb3311e5_27_ActivationHardtanhKernel_cu_9e10b42f_293624hardtanh_backward_kernelERNS_14TensorIteratorERKN3c106ScalarES9_ENKUlvE_clEvENKUlvE2_clEvEUlNS6_8BFloat16ESC_E_EEvRNS_18TensorIteratorBaseERKT_EUliE_EEviT1_,"a",@progbits
	.sectionflags	@""
	.align	4
.nv.constant0._ZN2at6native18elementwise_kernelILi128ELi4EZNS0_15gpu_kernel_implIZZZNS0_65_GLOBAL__N__eb3311e5_27_ActivationHardtanhKernel_cu_9e10b42f_293624hardtanh_backward_kernelERNS_14TensorIteratorERKN3c106ScalarES9_ENKUlvE_clEvENKUlvE2_clEvEUlNS6_8BFloat16ESC_E_EEvRNS_18TensorIteratorBaseERKT_EUliE_EEviT1_:
	.zero		1568


//--------------------- .nv.constant0._ZN2at6native27unrolled_elementwise_kernelIZZZNS0_65_GLOBAL__N__eb3311e5_27_ActivationHardtanhKernel_cu_9e10b42f_293624hardtanh_backward_kernelERNS_14TensorIteratorERKN3c106ScalarES8_ENKUlvE_clEvENKUlvE2_clEvEUlNS5_8BFloat16ESB_E_St5arrayIPcLm3EELi4E23TrivialOffsetCalculatorILi2EjESG_ILi1EjENS0_6memory12LoadWithCastILi2EEENSJ_13StoreWithCastILi1EEEEEviT_T0_T2_T3_T4_T5_ --------------------------
	.section	.nv.constant0._ZN2at6native27unrolled_elementwise_kernelIZZZNS0_65_GLOBAL__N__eb3311e5_27_ActivationHardtanhKernel_cu_9e10b42f_293624hardtanh_backward_kernelERNS_14TensorIteratorERKN3c106ScalarES8_ENKUlvE_clEvENKUlvE2_clEvEUlNS5_8BFloat16ESB_E_St5arrayIPcLm3EELi4E23TrivialOffsetCalculatorILi2EjESG_ILi1EjENS0_6memory12LoadWithCastILi2EEENSJ_13StoreWithCastILi1EEEEEviT_T0_T2_T3_T4_T5_,"a",@progbits
	.sectionflags	@""
	.align	4
.nv.constant0._ZN2at6native27unrolled_elementwise_kernelIZZZNS0_65_GLOBAL__N__eb3311e5_27_ActivationHardtanhKernel_cu_9e10b42f_293624hardtanh_backward_kernelERNS_14TensorIteratorERKN3c106ScalarES8_ENKUlvE_clEvENKUlvE2_clEvEUlNS5_8BFloat16ESB_E_St5arrayIPcLm3EELi4E23TrivialOffsetCalculatorILi2EjESG_ILi1EjENS0_6memory12LoadWithCastILi2EEENSJ_13StoreWithCastILi1EEEEEviT_T0_T2_T3_T4_T5_:
	.zero		968


//--------------------- .nv.constant0._ZN2at6native18elementwise_kernelILi128ELi4EZNS0_22gpu_kernel_impl_nocastIZZZNS0_65_GLOBAL__N__eb3311e5_27_ActivationHardtanhKernel_cu_9e10b42f_293624hardtanh_backward_kernelERNS_14TensorIteratorERKN3c106ScalarES9_ENKUlvE_clEvENKUlvE2_clEvEUlNS6_8BFloat16ESC_E_EEvRNS_18TensorIteratorBaseERKT_EUliE_EEviT1_ --------------------------
	.section	.nv.constant0._ZN2at6native18elementwise_kernelILi128ELi4EZNS0_22gpu_kernel_impl_nocastIZZZNS0_65_GLOBAL__N__eb3311e5_27_ActivationHardtanhKernel_cu_9e10b42f_293624hardtanh_backward_kernelERNS_14TensorIteratorERKN3c106ScalarES9_ENKUlvE_clEvENKUlvE2_clEvEUlNS6_8BFloat16ESC_E_EEvRNS_18TensorIteratorBaseERKT_EUliE_EEviT1_,"a",@progbits
	.sectionflags	@""
	.align	4
.nv.constant0._ZN2at6native18elementwise_kernelILi128ELi4EZNS0_22gpu_kernel_impl_nocastIZZZNS0_65_GLOBAL__N__eb3311e5_27_ActivationHardtanhKernel_cu_9e10b42f_293624hardtanh_backward_kernelERNS_14TensorIteratorERKN3c106ScalarES9_ENKUlvE_clEvENKUlvE2_clEvEUlNS6_8BFloat16ESC_E_EEvRNS_18TensorIteratorBaseERKT_EUliE_EEviT1_:
	.zero		1560


//--------------------- .nv.constant0._ZN2at6native27unrolled_elementwise_kernelIZZZNS0_65_GLOBAL__N__eb3311e5_27_ActivationHardtanhKernel_cu_9e10b42f_293624hardtanh_backward_kernelERNS_14TensorIteratorERKN3c106ScalarES8_ENKUlvE_clEvENKUlvE2_clEvEUlNS5_8BFloat16ESB_E_St5arrayIPcLm3EELi4E23TrivialOffsetCalculatorILi2EjESG_ILi1EjENS0_6memory15LoadWithoutCastENSJ_16StoreWithoutCastEEEviT_T0_T2_T3_T4_T5_ --------------------------
	.section	.nv.constant0._ZN2at6native27unrolled_elementwise_kernelIZZZNS0_65_GLOBAL__N__eb3311e5_27_ActivationHardtanhKernel_cu_9e10b42f_293624hardtanh_backward_kernelERNS_14TensorIteratorERKN3c106ScalarES8_ENKUlvE_clEvENKUlvE2_clEvEUlNS5_8BFloat16ESB_E_St5arrayIPcLm3EELi4E23TrivialOffsetCalculatorILi2EjESG_ILi1EjENS0_6memory15LoadWithoutCastENSJ_16StoreWithoutCastEEEviT_T0_T2_T3_T4_T5_,"a",@progbits
	.sectionflags	@""
	.align	4
.nv.constant0._ZN2at6native27unrolled_elementwise_kernelIZZZNS0_65_GLOBAL__N__eb3311e5_27_ActivationHardtanhKernel_cu_9e10b42f_293624hardtanh_backward_kernelERNS_14TensorIteratorERKN3c106ScalarES8_ENKUlvE_clEvENKUlvE2_clEvEUlNS5_8BFloat16ESB_E_St5arrayIPcLm3EELi4E23TrivialOffsetCalculatorILi2EjESG_ILi1EjENS0_6memory15LoadWithoutCastENSJ_16StoreWithoutCastEEEviT_T0_T2_T3_T4_T5_:
	.zero		948


//--------------------- .nv.constant0._ZN2at6native29vectorized_elementwise_kernelILi2EZZZNS0_65_GLOBAL__N__eb3311e5_27_ActivationHardtanhKernel_cu_9e10b42f_293624hardtanh_backward_kernelERNS_14TensorIteratorERKN3c106ScalarES8_ENKUlvE_clEvENKUlvE2_clEvEUlNS5_8BFloat16ESB_E_St5arrayIPcLm3EEEEviT0_T1_ --------------------------
	.section	.nv.constant0._ZN2at6native29vectorized_elementwise_kernelILi2EZZZNS0_65_GLOBAL__N__eb3311e5_27_ActivationHardtanhKernel_cu_9e10b42f_293624hardtanh_backward_kernelERNS_14TensorIteratorERKN3c106ScalarES8_ENKUlvE_clEvENKUlvE2_clEvEUlNS5_8BFloat16ESB_E_St5arrayIPcLm3EEEEviT0_T1_,"a",@progbits
	.sectionflags	@""
	.align	4
.nv.constant0._ZN2at6native29vectorized_elementwise_kernelILi2EZZZNS0_65_GLOBAL__N__eb3311e5_27_ActivationHardtanhKernel_cu_9e10b42f_293624hardtanh_backward_kernelERNS_14TensorIteratorERKN3c106ScalarES8_ENKUlvE_clEvENKUlvE2_clEvEUlNS5_8BFloat16ESB_E_St5arrayIPcLm3EEEEviT0_T1_:
	.zero		944


//--------------------- .nv.constant0._ZN2at6native29vectorized_elementwise_kernelILi4EZZZNS0_65_GLOBAL__N__eb3311e5_27_ActivationHardtanhKernel_cu_9e10b42f_293624hardtanh_backward_kernelERNS_14TensorIteratorERKN3c106ScalarES8_ENKUlvE_clEvENKUlvE2_clEvEUlNS5_8BFloat16ESB_E_St5arrayIPcLm3EEEEviT0_T1_ --------------------------
	.section	.nv.constant0._ZN2at6native29vectorized_elementwise_kernelILi4EZZZNS0_65_GLOBAL__N__eb3311e5_27_ActivationHardtanhKernel_cu_9e10b42f_293624hardtanh_backward_kernelERNS_14TensorIteratorERKN3c106ScalarES8_ENKUlvE_clEvENKUlvE2_clEvEUlNS5_8BFloat16ESB_E_St5arrayIPcLm3EEEEviT0_T1_,"a",@progbits
	.sectionflags	@""
	.align	4
.nv.constant0._ZN2at6native29vectorized_elementwise_kernelILi4EZZZNS0_65_GLOBAL__N__eb3311e5_27_ActivationHardtanhKernel_cu_9e10b42f_293624hardtanh_backward_kernelERNS_14TensorIteratorERKN3c106ScalarES8_ENKUlvE_clEvENKUlvE2_clEvEUlNS5_8BFloat16ESB_E_St5arrayIPcLm3EEEEviT0_T1_:
	.zero		944


//--------------------- .nv.constant0._ZN2at6native29vectorized_elementwise_kernelILi8EZZZNS0_65_GLOBAL__N__eb3311e5_27_ActivationHardtanhKernel_cu_9e10b42f_293624hardtanh_backward_kernelERNS_14TensorIteratorERKN3c106ScalarES8_ENKUlvE_clEvENKUlvE2_clEvEUlNS5_8BFloat16ESB_E_St5arrayIPcLm3EEEEviT0_T1_ --------------------------
	.section	.nv.constant0._ZN2at6native29vectorized_elementwise_kernelILi8EZZZNS0_65_GLOBAL__N__eb3311e5_27_ActivationHardtanhKernel_cu_9e10b42f_293624hardtanh_backward_kernelERNS_14TensorIteratorERKN3c106ScalarES8_ENKUlvE_clEvENKUlvE2_clEvEUlNS5_8BFloat16ESB_E_St5arrayIPcLm3EEEEviT0_T1_,"a",@progbits
	.sectionflags	@""
	.align	4
.nv.constant0._ZN2at6native29vectorized_elementwise_kernelILi8EZZZNS0_65_GLOBAL__N__eb3311e5_27_ActivationHardtanhKernel_cu_9e10b42f_293624hardtanh_backward_kernelERNS_14TensorIteratorERKN3c106ScalarES8_ENKUlvE_clEvENKUlvE2_clEvEUlNS5_8BFloat16ESB_E_St5arrayIPcLm3EEEEviT0_T1_:
	.zero		944


//--------------------- .nv.constant0._ZN2at6native18elementwise_kernelILi128ELi4EZNS0_15gpu_kernel_implIZZZNS0_65_GLOBAL__N__eb3311e5_27_ActivationHardtanhKernel_cu_9e10b42f_293624hardtanh_backward_kernelERNS_14TensorIteratorERKN3c106ScalarES9_ENKUlvE_clEvENKUlvE1_clEvEUlNS6_4HalfESC_E_EEvRNS_18TensorIteratorBaseERKT_EUliE_EEviT1_ --------------------------
	.section	.nv.constant0._ZN2at6native18elementwise_kernelILi128ELi4EZNS0_15gpu_kernel_implIZZZNS0_65_GLOBAL__N__eb3311e5_27_ActivationHardtanhKernel_cu_9e10b42f_293624hardtanh_backward_kernelERNS_14TensorIteratorERKN3c106ScalarES9_ENKUlvE_clEvENKUlvE1_clEvEUlNS6_4HalfESC_E_EEvRNS_18TensorIteratorBaseERKT_EUliE_EEviT1_,"a",@progbits
	.sectionflags	@""
	.align	4
.nv.constant0._ZN2at6native18elementwise_kernelILi128ELi4EZNS0_15gpu_kernel_implIZZZNS0_65_GLOBAL__N__eb3311e5_27_ActivationHardtanhKernel_cu_9e10b42f_293624hardtanh_backward_kernelERNS_14TensorIteratorERKN3c106ScalarES9_ENKUlvE_clEvENKUlvE1_clEvEUlNS6_4HalfESC_E_EEvRNS_18TensorIteratorBaseERKT_EUliE_EEviT1_:
	.zero		1568


//--------------------- .nv.constant0._ZN2at6native27unrolled_elementwise_kernelIZZZNS0_65_GLOBAL__N__eb3311e5_27_ActivationHardtanhKernel_cu_9e10b42f_293624hardtanh_backward_kernelERNS_14TensorIteratorERKN3c106ScalarES8_ENKUlvE_clEvENKUlvE1_clEvEUlNS5_4HalfESB_E_St5arrayIPcLm3EELi4E23TrivialOffsetCalculatorILi2EjESG_ILi1EjENS0_6memory12LoadWithCastILi2EEENSJ_13StoreWithCastILi1EEEEEviT_T0_T2_T3_T4_T5_ --------------------------
	.section	.nv.constant0._ZN2at6native27unrolled_elementwise_kernelIZZZNS0_65_GLOBAL__N__eb3311e5_27_ActivationHardtanhKernel_cu_9e10b42f_293624hardtanh_backward_kernelERNS_14TensorIteratorERKN3c106ScalarES8_ENKUlvE_clEvENKUlvE1_clEvEUlNS5_4HalfESB_E_St5arrayIPcLm3EELi4E23TrivialOffsetCalculatorILi2EjESG_ILi1EjENS0_6memory12LoadWithCastILi2EEENSJ_13StoreWithCastILi1EEEEEviT_T0_T2_T3_T4_T5_,"a",@progbits
	.sectionflags	@""
	.align	4
.nv.constant0._ZN2at6native27unrolled_elementwise_kernelIZZZNS0_65_GLOBAL__N__eb3311e5_27_ActivationHardtanhKernel_cu_9e10b42f_293624hardtanh_backward_kernelERNS_14TensorIteratorERKN3c106ScalarES8_ENKUlvE_clEvENKUlvE1_clEvEUlNS5_4HalfESB_E_St5arrayIPcLm3EELi4E23TrivialOffsetCalculatorILi2EjESG_ILi1EjENS0_6memory12LoadWithCastILi2EEENSJ_13StoreWithCastILi1EEEEEviT_T0_T2_T3_T4_T5_:
	.zero		968


//--------------------- .nv.constant0._ZN2at6native18elementwise_kernelILi128ELi4EZNS0_22gpu_kernel_impl_nocastIZZZNS0_65_GLOBAL__N__eb3311e5_27_ActivationHardtanhKernel_cu_9e10b42f_293624hardtanh_backward_kernelERNS_14TensorIteratorERKN3c106ScalarES9_ENKUlvE_clEvENKUlvE1_clEvEUlNS6_4HalfESC_E_EEvRNS_18TensorIteratorBaseERKT_EUliE_EEviT1_ --------------------------
	.section	.nv.constant0._ZN2at6native18elementwise_kernelILi128ELi4EZNS0_22gpu_kernel_impl_nocastIZZZNS0_65_GLOBAL__N__eb3311e5_27_ActivationHardtanhKernel_cu_9e10b42f_293624hardtanh_backward_kernelERNS_14TensorIteratorERKN3c106ScalarES9_ENKUlvE_clEvENKUlvE1_clEvEUlNS6_4HalfESC_E_EEvRNS_18TensorIteratorBaseERKT_EUliE_EEviT1_,"a",@progbits
	.sectionflags	@""
	.align	4
.nv.constant0._ZN2at6native18elementwise_kernelILi128ELi4EZNS0_22gpu_kernel_impl_nocastIZZZNS0_65_GLOBAL__N__eb3311e5_27_ActivationHardtanhKernel_cu_9e10b42f_293624hardtanh_backward_kernelERNS_14TensorIteratorERKN3c106ScalarES9_ENKUlvE_clEvENKUlvE1_clEvEUlNS6_4HalfESC_E_EEvRNS_18TensorIteratorBaseERKT_EUliE_EEviT1_:
	.zero		1560


//--------------------- .nv.constant0._ZN2at6native27unrolled_elementwise_kernelIZZZNS0_65_GLOBAL__N__eb3311e5_27_ActivationHardtanhKernel_cu_9e10b42f_293624hardtanh_backward_kernelERNS_14TensorIteratorERKN3c106ScalarES8_ENKUlvE_clEvENKUlvE1_clEvEUlNS5_4HalfESB_E_St5arrayIPcLm3EELi4E23TrivialOffsetCalculatorILi2EjESG_ILi1EjENS0_6memory15LoadWithoutCastENSJ_16StoreWithoutCastEEEviT_T0_T2_T3_T4_T5_ --------------------------
	.section	.nv.constant0._ZN2at6native27unrolled_elementwise_kernelIZZZNS0_65_GLOBAL__N__eb3311e5_27_ActivationHardtanhKernel_cu_9e10b42f_293624hardtanh_backward_kernelERNS_14TensorIteratorERKN3c106ScalarES8_ENKUlvE_clEvENKUlvE1_clEvEUlNS5_4HalfESB_E_St5arrayIPcLm3EELi4E23TrivialOffsetCalculatorILi2EjESG_ILi1EjENS0_6memory15LoadWithoutCastENSJ_16StoreWithoutCastEEEviT_T0_T2_T3_T4_T5_,"a",@progbits
	.sectionflags	@""
	.align	4
.nv.constant0._ZN2at6native27unrolled_elementwise_kernelIZZZNS0_65_GLOBAL__N__eb3311e5_27_ActivationHardtanhKernel_cu_9e10b42f_293624hardtanh_backward_kernelERNS_14TensorIteratorERKN3c106ScalarES8_ENKUlvE_clEvENKUlvE1_clEvEUlNS5_4HalfESB_E_St5arrayIPcLm3EELi4E23TrivialOffsetCalculatorILi2EjESG_ILi1EjENS0_6memory15LoadWithoutCastENSJ_16StoreWithoutCastEEEviT_T0_T2_T3_T4_T5_:
	.zero		948


//--------------------- .nv.constant0._ZN2at6native29vectorized_elementwise_kernelILi2EZZZNS0_65_GLOBAL__N__eb3311e5_27_ActivationHardtanhKernel_cu_9e10b42f_293624hardtanh_backward_kernelERNS_14TensorIteratorERKN3c106ScalarES8_ENKUlvE_clEvENKUlvE1_clEvEUlNS5_4HalfESB_E_St5arrayIPcLm3EEEEviT0_T1_ --------------------------
	.section	.nv.constant0._ZN2at6native29vectorized_elementwise_kernelILi2EZZZNS0_65_GLOBAL__N__eb3311e5_27_ActivationHardtanhKernel_cu_9e10b42f_293624hardtanh_backward_kernelERNS_14TensorIteratorERKN3c106ScalarES8_ENKUlvE_clEvENKUlvE1_clEvEUlNS5_4HalfESB_E_St5arrayIPcLm3EEEEviT0_T1_,"a",@progbits
	.sectionflags	@""
	.align	4
.nv.constant0._ZN2at6native29vectorized_elementwise_kernelILi2EZZZNS0_65_GLOBAL__N__eb3311e5_27_ActivationHardtanhKernel_cu_9e10b42f_293624hardtanh_backward_kernelERNS_14TensorIteratorERKN3c106ScalarES8_ENKUlvE_clEvENKUlvE1_clEvEUlNS5_4HalfESB_E_St5arrayIPcLm3EEEEviT0_T1_:
	.zero		944


//--------------------- .nv.constant0._ZN2at6native29vectorized_elementwise_kernelILi4EZZZNS0_65_GLOBAL__N__eb3311e5_27_ActivationHardtanhKernel_cu_9e10b42f_293624hardtanh_backward_kernelERNS_14TensorIteratorERKN3c106ScalarES8_ENKUlvE_clEvENKUlvE1_clEvEUlNS5_4HalfESB_E_St5arrayIPcLm3EEEEviT0_T1_ --------------------------
	.section	.nv.constant0._ZN2at6native29vectorized_elementwise_kernelILi4EZZZNS0_65_GLOBAL__N__eb3311e5_27_ActivationHardtanhKernel_cu_9e10b42f_293624hardtanh_backward_kernelERNS_14TensorIteratorERKN3c106ScalarES8_ENKUlvE_clEvENKUlvE1_clEvEUlNS5_4HalfESB_E_St5arrayIPcLm3EEEEviT0_T1_,"a",@progbits
	.sectionflags	@""
	.align	4
.nv.constant0._ZN2at6native29vectorized_elementwise_kernelILi4EZZZNS0_65_GLOBAL__N__eb3311e5_27_ActivationHardtanhKernel_cu_9e10b42f_293624hardtanh_backward_kernelERNS_14TensorIteratorERKN3c106ScalarES8_ENKUlvE_clEvENKUlvE1_clEvEUlNS5_4HalfESB_E_St5arrayIPcLm3EEEEviT0_T1_:
	.zero		944


//--------------------- .nv.constant0._ZN2at6native29vectorized_elementwise_kernelILi8EZZZNS0_65_GLOBAL__N__eb3311e5_27_ActivationHardtanhKernel_cu_9e10b42f_293624hardtanh_backward_kernelERNS_14TensorIteratorERKN3c106ScalarES8_ENKUlvE_clEvENKUlvE1_clEvEUlNS5_4HalfESB_E_St5arrayIPcLm3EEEEviT0_T1_ --------------------------
	.section	.nv.constant0._ZN2at6native29vectorized_elementwise_kernelILi8EZZZNS0_65_GLOBAL__N__eb3311e5_27_ActivationHardtanhKernel_cu_9e10b42f_293624hardtanh_backward_kernelERNS_14TensorIteratorERKN3c106ScalarES8_ENKUlvE_clEvENKUlvE1_clEvEUlNS5_4HalfESB_E_St5arrayIPcLm3EEEEviT0_T1_,"a",@progbits
	.sectionflags	@""
	.align	4
.nv.constant0._ZN2at6native29vectorized_elementwise_kernelILi8EZZZNS0_65_GLOBAL__N__eb3311e5_27_ActivationHardtanhKernel_cu_9e10b42f_293624hardtanh_backward_kernelERNS_14TensorIteratorERKN3c106ScalarES8_ENKUlvE_clEvENKUlvE1_clEvEUlNS5_4HalfESB_E_St5arrayIPcLm3EEEEviT0_T1_:
	.zero		944


//--------------------- .nv.constant0._ZN2at6native18elementwise_kernelILi128ELi4EZNS0_15gpu_kernel_implIZZZNS0_65_GLOBAL__N__eb3311e5_27_ActivationHardtanhKernel_cu_9e10b42f_293624hardtanh_backward_kernelERNS_14TensorIteratorERKN3c106ScalarES9_ENKUlvE_clEvENKUlvE0_clEvEUlffE_EEvRNS_18TensorIteratorBaseERKT_EUliE_EEviT1_ --------------------------
	.section	.nv.constant0._ZN2at6native18elementwise_kernelILi128ELi4EZNS0_15gpu_kernel_implIZZZNS0_65_GLOBAL__N__eb3311e5_27_ActivationHardtanhKernel_cu_9e10b42f_293624hardtanh_backward_kernelERNS_14TensorIteratorERKN3c106ScalarES9_ENKUlvE_clEvENKUlvE0_clEvEUlffE_EEvRNS_18TensorIteratorBaseERKT_EUliE_EEviT1_,"a",@progbits
	.sectionflags	@""
	.align	4
.nv.constant0._ZN2at6native18elementwise_kernelILi128ELi4EZNS0_15gpu_kernel_implIZZZNS0_65_GLOBAL__N__eb3311e5_27_ActivationHardtanhKernel_cu_9e10b42f_293624hardtanh_backward_kernelERNS_14TensorIteratorERKN3c106ScalarES9_ENKUlvE_clEvENKUlvE0_clEvEUlffE_EEvRNS_18TensorIteratorBaseERKT_EUliE_EEviT1_:
	.zero		1568


//--------------------- .nv.constant0._ZN2at6native27unrolled_elementwise_kernelIZZZNS0_65_GLOBAL__N__eb3311e5_27_ActivationHardtanhKernel_cu_9e10b42f_293624hardtanh_backward_kernelERNS_14TensorIteratorERKN3c106ScalarES8_ENKUlvE_clEvENKUlvE0_clEvEUlffE_St5arrayIPcLm3EELi4E23TrivialOffsetCalculatorILi2EjESF_ILi1EjENS0_6memory12LoadWithCastILi2EEENSI_13StoreWithCastILi1EEEEEviT_T0_T2_T3_T4_T5_ --------------------------
	.section	.nv.constant0._ZN2at6native27unrolled_elementwise_kernelIZZZNS0_65_GLOBAL__N__eb3311e5_27_ActivationHardtanhKernel_cu_9e10b42f_293624hardtanh_backward_kernelERNS_14TensorIteratorERKN3c106ScalarES8_ENKUlvE_clEvENKUlvE0_clEvEUlffE_St5arrayIPcLm3EELi4E23TrivialOffsetCalculatorILi2EjESF_ILi1EjENS0_6memory12LoadWithCastILi2EEENSI_13StoreWithCastILi1EEEEEviT_T0_T2_T3_T4_T5_,"a",@progbits
	.sectionflags	@""
	.align	4
.nv.constant0._ZN2at6native27unrolled_elementwise_kernelIZZZNS0_65_GLOBAL__N__eb3311e5_27_ActivationHardtanhKernel_cu_9e10b42f_293624hardtanh_backward_kernelERNS_14TensorIteratorERKN3c106ScalarES8_ENKUlvE_clEvENKUlvE0_clEvEUlffE_St5arrayIPcLm3EELi4E23TrivialOffsetCalculatorILi2EjESF_ILi1EjENS0_6memory12LoadWithCastILi2EEENSI_13StoreWithCastILi1EEEEEviT_T0_T2_T3_T4_T5_:
	.zero		968


//--------------------- .nv.constant0._ZN2at6native18elementwise_kernelILi128ELi2EZNS0_22gpu_kernel_impl_nocastIZZZNS0_65_GLOBAL__N__eb3311e5_27_ActivationHardtanhKernel_cu_9e10b42f_293624hardtanh_backward_kernelERNS_14TensorIteratorERKN3c106ScalarES9_ENKUlvE_clEvENKUlvE0_clEvEUlffE_EEvRNS_18TensorIteratorBaseERKT_EUliE_EEviT1_ --------------------------
	.section	.nv.constant0._ZN2at6native18elementwise_kernelILi128ELi2EZNS0_22gpu_kernel_impl_nocastIZZZNS0_65_GLOBAL__N__eb3311e5_27_ActivationHardtanhKernel_cu_9e10b42f_293624hardtanh_backward_kernelERNS_14TensorIteratorERKN3c106ScalarES9_ENKUlvE_clEvENKUlvE0_clEvEUlffE_EEvRNS_18TensorIteratorBaseERKT_EUliE_EEviT1_,"a",@progbits
	.sectionflags	@""
	.align	4
.nv.constant0._ZN2at6native18elementwise_kernelILi128ELi2EZNS0_22gpu_kernel_impl_nocastIZZZNS0_65_GLOBAL__N__eb3311e5_27_ActivationHardtanhKernel_cu_9e10b42f_293624hardtanh_backward_kernelERNS_14TensorIteratorERKN3c106ScalarES9_ENKUlvE_clEvENKUlvE0_clEvEUlffE_EEvRNS_18TensorIteratorBaseERKT_EUliE_EEviT1_:
	.zero		1560


//--------------------- .nv.constant0._ZN2at6native27unrolled_elementwise_kernelIZZZNS0_65_GLOBAL__N__eb3311e5_27_ActivationHardtanhKernel_cu_9e10b42f_293624hardtanh_backward_kernelERNS_14TensorIteratorERKN3c106ScalarES8_ENKUlvE_clEvENKUlvE0_clEvEUlffE_St5arrayIPcLm3EELi4E23TrivialOffsetCalculatorILi2EjESF_ILi1EjENS0_6memory15LoadWithoutCastENSI_16StoreWithoutCastEEEviT_T0_T2_T3_T4_T5_ --------------------------
	.section	.nv.constant0._ZN2at6native27unrolled_elementwise_kernelIZZZNS0_65_GLOBAL__N__eb3311e5_27_ActivationHardtanhKernel_cu_9e10b42f_293624hardtanh_backward_kernelERNS_14TensorIteratorERKN3c106ScalarES8_ENKUlvE_clEvENKUlvE0_clEvEUlffE_St5arrayIPcLm3EELi4E23TrivialOffsetCalculatorILi2EjESF_ILi1EjENS0_6memory15LoadWithoutCastENSI_16StoreWithoutCastEEEviT_T0_T2_T3_T4_T5_,"a",@progbits
	.sectionflags	@""
	.align	4
.nv.constant0._ZN2at6native27unrolled_elementwise_kernelIZZZNS0_65_GLOBAL__N__eb3311e5_27_ActivationHardtanhKernel_cu_9e10b42f_293624hardtanh_backward_kernelERNS_14TensorIteratorERKN3c106ScalarES8_ENKUlvE_clEvENKUlvE0_clEvEUlffE_St5arrayIPcLm3EELi4E23TrivialOffsetCalculatorILi2EjESF_ILi1EjENS0_6memory15LoadWithoutCastENSI_16StoreWithoutCastEEEviT_T0_T2_T3_T4_T5_:
	.zero		948


//--------------------- .nv.constant0._ZN2at6native29vectorized_elementwise_kernelILi2EZZZNS0_65_GLOBAL__N__eb3311e5_27_ActivationHardtanhKernel_cu_9e10b42f_293624hardtanh_backward_kernelERNS_14TensorIteratorERKN3c106ScalarES8_ENKUlvE_clEvENKUlvE0_clEvEUlffE_St5arrayIPcLm3EEEEviT0_T1_ --------------------------
	.section	.nv.constant0._ZN2at6native29vectorized_elementwise_kernelILi2EZZZNS0_65_GLOBAL__N__eb3311e5_27_ActivationHardtanhKernel_cu_9e10b42f_293624hardtanh_backward_kernelERNS_14TensorIteratorERKN3c106ScalarES8_ENKUlvE_clEvENKUlvE0_clEvEUlffE_St5arrayIPcLm3EEEEviT0_T1_,"a",@progbits
	.sectionflags	@""
	.align	4
.nv.constant0._ZN2at6native29vectorized_elementwise_kernelILi2EZZZNS0_65_GLOBAL__N__eb3311e5_27_ActivationHardtanhKernel_cu_9e10b42f_293624hardtanh_backward_kernelERNS_14TensorIteratorERKN3c106ScalarES8_ENKUlvE_clEvENKUlvE0_clEvEUlffE_St5arrayIPcLm3EEEEviT0_T1_:
	.zero		944


//--------------------- .nv.constant0._ZN2at6native29vectorized_elementwise_kernelILi4EZZZNS0_65_GLOBAL__N__eb3311e5_27_ActivationHardtanhKernel_cu_9e10b42f_293624hardtanh_backward_kernelERNS_14TensorIteratorERKN3c106ScalarES8_ENKUlvE_clEvENKUlvE0_clEvEUlffE_St5arrayIPcLm3EEEEviT0_T1_ --------------------------
	.section	.nv.constant0._ZN2at6native29vectorized_elementwise_kernelILi4EZZZNS0_65_GLOBAL__N__eb3311e5_27_ActivationHardtanhKernel_cu_9e10b42f_293624hardtanh_backward_kernelERNS_14TensorIteratorERKN3c106ScalarES8_ENKUlvE_clEvENKUlvE0_clEvEUlffE_St5arrayIPcLm3EEEEviT0_T1_,"a",@progbits
	.sectionflags	@""
	.align	4
.nv.constant0._ZN2at6native29vectorized_elementwise_kernelILi4EZZZNS0_65_GLOBAL__N__eb3311e5_27_ActivationHardtanhKernel_cu_9e10b42f_293624hardtanh_backward_kernelERNS_14TensorIteratorERKN3c106ScalarES8_ENKUlvE_clEvENKUlvE0_clEvEUlffE_St5arrayIPcLm3EEEEviT0_T1_:
	.zero		944


//--------------------- .nv.constant0._ZN2at6native29vectorized_elementwise_kernelILi8EZZZNS0_65_GLOBAL__N__eb3311e5_27_ActivationHardtanhKernel_cu_9e10b42f_293624hardtanh_backward_kernelERNS_14TensorIteratorERKN3c106ScalarES8_ENKUlvE_clEvENKUlvE0_clEvEUlffE_St5arrayIPcLm3EEEEviT0_T1_ --------------------------
	.section	.nv.constant0._ZN2at6native29vectorized_elementwise_kernelILi8EZZZNS0_65_GLOBAL__N__eb3311e5_27_ActivationHardtanhKernel_cu_9e10b42f_293624hardtanh_backward_kernelERNS_14TensorIteratorERKN3c106ScalarES8_ENKUlvE_clEvENKUlvE0_clEvEUlffE_St5arrayIPcLm3EEEEviT0_T1_,"a",@progbits
	.sectionflags	@""
	.align	4
.nv.constant0._ZN2at6native29vectorized_elementwise_kernelILi8EZZZNS0_65_GLOBAL__N__eb3311e5_27_ActivationHardtanhKernel_cu_9e10b42f_293624hardtanh_backward_kernelERNS_14TensorIteratorERKN3c106ScalarES8_ENKUlvE_clEvENKUlvE0_clEvEUlffE_St5arrayIPcLm3EEEEviT0_T1_:
	.zero		944


//--------------------- .nv.constant0._ZN2at6native18elementwise_kernelILi128ELi4EZNS0_15gpu_kernel_implIZZZNS0_65_GLOBAL__N__eb3311e5_27_ActivationHardtanhKernel_cu_9e10b42f_293624hardtanh_backward_kernelERNS_14TensorIteratorERKN3c106ScalarES9_ENKUlvE_clEvENKUlvE_clEvEUlddE_EEvRNS_18TensorIteratorBaseERKT_EUliE_EEviT1_ --------------------------
	.section	.nv.constant0._ZN2at6native18elementwise_kernelILi128ELi4EZNS0_15gpu_kernel_implIZZZNS0_65_GLOBAL__N__eb3311e5_27_ActivationHardtanhKernel_cu_9e10b42f_293624hardtanh_backward_kernelERNS_14TensorIteratorERKN3c106ScalarES9_ENKUlvE_clEvENKUlvE_clEvEUlddE_EEvRNS_18TensorIteratorBaseERKT_EUliE_EEviT1_,"a",@progbits
	.sectionflags	@""
	.align	4
.nv.constant0._ZN2at6native18elementwise_kernelILi128ELi4EZNS0_15gpu_kernel_implIZZZNS0_65_GLOBAL__N__eb3311e5_27_ActivationHardtanhKernel_cu_9e10b42f_293624hardtanh_backward_kernelERNS_14TensorIteratorERKN3c106ScalarES9_ENKUlvE_clEvENKUlvE_clEvEUlddE_EEvRNS_18TensorIteratorBaseERKT_EUliE_EEviT1_:
	.zero		1576


//--------------------- .nv.constant0._ZN2at6native27unrolled_elementwise_kernelIZZZNS0_65_GLOBAL__N__eb3311e5_27_ActivationHardtanhKernel_cu_9e10b42f_293624hardtanh_backward_kernelERNS_14TensorIteratorERKN3c106ScalarES8_ENKUlvE_clEvENKUlvE_clEvEUlddE_St5arrayIPcLm3EELi4E23TrivialOffsetCalculatorILi2EjESF_ILi1EjENS0_6memory12LoadWithCastILi2EEENSI_13StoreWithCastILi1EEEEEviT_T0_T2_T3_T4_T5_ --------------------------
	.section	.nv.constant0._ZN2at6native27unrolled_elementwise_kernelIZZZNS0_65_GLOBAL__N__eb3311e5_27_ActivationHardtanhKernel_cu_9e10b42f_293624hardtanh_backward_kernelERNS_14TensorIteratorERKN3c106ScalarES8_ENKUlvE_clEvENKUlvE_clEvEUlddE_St5arrayIPcLm3EELi4E23TrivialOffsetCalculatorILi2EjESF_ILi1EjENS0_6memory12LoadWithCastILi2EEENSI_13StoreWithCastILi1EEEEEviT_T0_T2_T3_T4_T5_,"a",@progbits
	.sectionflags	@""
	.align	4
.nv.constant0._ZN2at6native27unrolled_elementwise_kernelIZZZNS0_65_GLOBAL__N__eb3311e5_27_ActivationHardtanhKernel_cu_9e10b42f_293624hardtanh_backward_kernelERNS_14TensorIteratorERKN3c106ScalarES8_ENKUlvE_clEvENKUlvE_clEvEUlddE_St5arrayIPcLm3EELi4E23TrivialOffsetCalculatorILi2EjESF_ILi1EjENS0_6memory12LoadWithCastILi2EEENSI_13StoreWithCastILi1EEEEEviT_T0_T2_T3_T4_T5_:
	.zero		976


//--------------------- .nv.constant0._ZN2at6native18elementwise_kernelILi128ELi2EZNS0_22gpu_kernel_impl_nocastIZZZNS0_65_GLOBAL__N__eb3311e5_27_ActivationHardtanhKernel_cu_9e10b42f_293624hardtanh_backward_kernelERNS_14TensorIteratorERKN3c106ScalarES9_ENKUlvE_clEvENKUlvE_clEvEUlddE_EEvRNS_18TensorIteratorBaseERKT_EUliE_EEviT1_ --------------------------
	.section	.nv.constant0._ZN2at6native18elementwise_kernelILi128ELi2EZNS0_22gpu_kernel_impl_nocastIZZZNS0_65_GLOBAL__N__eb3311e5_27_ActivationHardtanhKernel_cu_9e10b42f_293624hardtanh_backward_kernelERNS_14TensorIteratorERKN3c106ScalarES9_ENKUlvE_clEvENKUlvE_clEvEUlddE_EEvRNS_18TensorIteratorBaseERKT_EUliE_EEviT1_,"a",@progbits
	.sectionflags	@""
	.align	4
.nv.constant0._ZN2at6native18elementwise_kernelILi128ELi2EZNS0_22gpu_kernel_impl_nocastIZZZNS0_65_GLOBAL__N__eb3311e5_27_ActivationHardtanhKernel_cu_9e10b42f_293624hardtanh_backward_kernelERNS_14TensorIteratorERKN3c106ScalarES9_ENKUlvE_clEvENKUlvE_clEvEUlddE_EEvRNS_18TensorIteratorBaseERKT_EUliE_EEviT1_:
	.zero		1568


//--------------------- .nv.constant0._ZN2at6native27unrolled_elementwise_kernelIZZZNS0_65_GLOBAL__N__eb3311e5_27_ActivationHardtanhKernel_cu_9e10b42f_293624hardtanh_backward_kernelERNS_14TensorIteratorERKN3c106ScalarES8_ENKUlvE_clEvENKUlvE_clEvEUlddE_St5arrayIPcLm3EELi4E23TrivialOffsetCalculatorILi2EjESF_ILi1EjENS0_6memory15LoadWithoutCastENSI_16StoreWithoutCastEEEviT_T0_T2_T3_T4_T5_ --------------------------
	.section	.nv.constant0._ZN2at6native27unrolled_elementwise_kernelIZZZNS0_65_GLOBAL__N__eb3311e5_27_ActivationHardtanhKernel_cu_9e10b42f_293624hardtanh_backward_kernelERNS_14TensorIteratorERKN3c106ScalarES8_ENKUlvE_clEvENKUlvE_clEvEUlddE_St5arrayIPcLm3EELi4E23TrivialOffsetCalculatorILi2EjESF_ILi1EjENS0_6memory15LoadWithoutCastENSI_16StoreWithoutCastEEEviT_T0_T2_T3_T4_T5_,"a",@progbits
	.sectionflags	@""
	.align	4
.nv.constant0._ZN2at6native27unrolled_elementwise_kernelIZZZNS0_65_GLOBAL__N__eb3311e5_27_ActivationHardtanhKernel_cu_9e10b42f_293624hardtanh_backward_kernelERNS_14TensorIteratorERKN3c106ScalarES8_ENKUlvE_clEvENKUlvE_clEvEUlddE_St5arrayIPcLm3EELi4E23TrivialOffsetCalculatorILi2EjESF_ILi1EjENS0_6memory15LoadWithoutCastENSI_16StoreWithoutCastEEEviT_T0_T2_T3_T4_T5_:
	.zero		956


//--------------------- .nv.constant0._ZN2at6native29vectorized_elementwise_kernelILi2EZZZNS0_65_GLOBAL__N__eb3311e5_27_ActivationHardtanhKernel_cu_9e10b42f_293624hardtanh_backward_kernelERNS_14TensorIteratorERKN3c106ScalarES8_ENKUlvE_clEvENKUlvE_clEvEUlddE_St5arrayIPcLm3EEEEviT0_T1_ --------------------------
	.section	.nv.constant0._ZN2at6native29vectorized_elementwise_kernelILi2EZZZNS0_65_GLOBAL__N__eb3311e5_27_ActivationHardtanhKernel_cu_9e10b42f_293624hardtanh_backward_kernelERNS_14TensorIteratorERKN3c106ScalarES8_ENKUlvE_clEvENKUlvE_clEvEUlddE_St5arrayIPcLm3EEEEviT0_T1_,"a",@progbits
	.sectionflags	@""
	.align	4
.nv.constant0._ZN2at6native29vectorized_elementwise_kernelILi2EZZZNS0_65_GLOBAL__N__eb3311e5_27_ActivationHardtanhKernel_cu_9e10b42f_293624hardtanh_backward_kernelERNS_14TensorIteratorERKN3c106ScalarES8_ENKUlvE_clEvENKUlvE_clEvEUlddE_St5arrayIPcLm3EEEEviT0_T1_:
	.zero		952


//--------------------- .nv.constant0._ZN2at6native29vectorized_elementwise_kernelILi4EZZZNS0_65_GLOBAL__N__eb3311e5_27_ActivationHardtanhKernel_cu_9e10b42f_293624hardtanh_backward_kernelERNS_14TensorIteratorERKN3c106ScalarES8_ENKUlvE_clEvENKUlvE_clEvEUlddE_St5arrayIPcLm3EEEEviT0_T1_ --------------------------
	.section	.nv.constant0._ZN2at6native29vectorized_elementwise_kernelILi4EZZZNS0_65_GLOBAL__N__eb3311e5_27_ActivationHardtanhKernel_cu_9e10b42f_293624hardtanh_backward_kernelERNS_14TensorIteratorERKN3c106ScalarES8_ENKUlvE_clEvENKUlvE_clEvEUlddE_St5arrayIPcLm3EEEEviT0_T1_,"a",@progbits
	.sectionflags	@""
	.align	4
.nv.constant0._ZN2at6native29vectorized_elementwise_kernelILi4EZZZNS0_65_GLOBAL__N__eb3311e5_27_ActivationHardtanhKernel_cu_9e10b42f_293624hardtanh_backward_kernelERNS_14TensorIteratorERKN3c106ScalarES8_ENKUlvE_clEvENKUlvE_clEvEUlddE_St5arrayIPcLm3EEEEviT0_T1_:
	.zero		952


//--------------------- .nv.constant0._ZN2at6native29vectorized_elementwise_kernelILi8EZZZNS0_65_GLOBAL__N__eb3311e5_27_ActivationHardtanhKernel_cu_9e10b42f_293624hardtanh_backward_kernelERNS_14TensorIteratorERKN3c106ScalarES8_ENKUlvE_clEvENKUlvE_clEvEUlddE_St5arrayIPcLm3EEEEviT0_T1_ --------------------------
	.section	.nv.constant0._ZN2at6native29vectorized_elementwise_kernelILi8EZZZNS0_65_GLOBAL__N__eb3311e5_27_ActivationHardtanhKernel_cu_9e10b42f_293624hardtanh_backward_kernelERNS_14TensorIteratorERKN3c106ScalarES8_ENKUlvE_clEvENKUlvE_clEvEUlddE_St5arrayIPcLm3EEEEviT0_T1_,"a",@progbits
	.sectionflags	@""
	.align	4
.nv.constant0._ZN2at6native29vectorized_elementwise_kernelILi8EZZZNS0_65_GLOBAL__N__eb3311e5_27_ActivationHardtanhKernel_cu_9e10b42f_293624hardtanh_backward_kernelERNS_14TensorIteratorERKN3c106ScalarES8_ENKUlvE_clEvENKUlvE_clEvEUlddE_St5arrayIPcLm3EEEEviT0_T1_:
	.zero		952


//--------------------- SYMBOLS --------------------------

	.type		.nv.reservedSmem.offset0,@object
	.size		.nv.reservedSmem.offset0,0x4
	.type		__assertfail,@function
